//
// Generated by NVIDIA NVVM Compiler
//
// Compiler Build ID: CL-36424714
// Cuda compilation tools, release 13.0, V13.0.88
// Based on NVVM 20.0.0
//

.version 9.0
.target sm_100
.address_size 64

	// .globl	_ZN7algebra3addEPfS0_S0_ii

.visible .entry _ZN7algebra3addEPfS0_S0_ii(
	.param .u64 .ptr .align 1 _ZN7algebra3addEPfS0_S0_ii_param_0,
	.param .u64 .ptr .align 1 _ZN7algebra3addEPfS0_S0_ii_param_1,
	.param .u64 .ptr .align 1 _ZN7algebra3addEPfS0_S0_ii_param_2,
	.param .u32 _ZN7algebra3addEPfS0_S0_ii_param_3,
	.param .u32 _ZN7algebra3addEPfS0_S0_ii_param_4
)
{
	.reg .pred 	%p<2>;
	.reg .b32 	%r<8>;
	.reg .b32 	%f<4>;
	.reg .b64 	%rd<12>;

	ld.param.u64 	%rd1, [_ZN7algebra3addEPfS0_S0_ii_param_0];
	ld.param.u64 	%rd2, [_ZN7algebra3addEPfS0_S0_ii_param_1];
	ld.param.u64 	%rd3, [_ZN7algebra3addEPfS0_S0_ii_param_2];
	ld.param.u32 	%r3, [_ZN7algebra3addEPfS0_S0_ii_param_3];
	ld.param.u32 	%r2, [_ZN7algebra3addEPfS0_S0_ii_param_4];
	mov.u32 	%r4, %ctaid.x;
	mov.u32 	%r5, %ntid.x;
	mov.u32 	%r6, %tid.x;
	mad.lo.s32 	%r1, %r4, %r5, %r6;
	setp.ge.s32 	%p1, %r1, %r3;
	@%p1 bra 	$L__BB0_2;
	cvta.to.global.u64 	%rd4, %rd1;
	cvta.to.global.u64 	%rd5, %rd2;
	cvta.to.global.u64 	%rd6, %rd3;
	mul.wide.s32 	%rd7, %r1, 4;
	add.s64 	%rd8, %rd4, %rd7;
	ld.global.f32 	%f1, [%rd8];
	rem.s32 	%r7, %r1, %r2;
	mul.wide.s32 	%rd9, %r7, 4;
	add.s64 	%rd10, %rd5, %rd9;
	ld.global.f32 	%f2, [%rd10];
	add.f32 	%f3, %f1, %f2;
	add.s64 	%rd11, %rd6, %rd7;
	st.global.f32 	[%rd11], %f3;
$L__BB0_2:
	ret;

}
	// .globl	_ZN7algebra8add_gradEPfS0_ii
.visible .entry _ZN7algebra8add_gradEPfS0_ii(
	.param .u64 .ptr .align 1 _ZN7algebra8add_gradEPfS0_ii_param_0,
	.param .u64 .ptr .align 1 _ZN7algebra8add_gradEPfS0_ii_param_1,
	.param .u32 _ZN7algebra8add_gradEPfS0_ii_param_2,
	.param .u32 _ZN7algebra8add_gradEPfS0_ii_param_3
)
{
	.reg .pred 	%p<11>;
	.reg .b32 	%r<39>;
	.reg .b32 	%f<85>;
	.reg .b64 	%rd<43>;

	ld.param.u64 	%rd3, [_ZN7algebra8add_gradEPfS0_ii_param_0];
	ld.param.u64 	%rd2, [_ZN7algebra8add_gradEPfS0_ii_param_1];
	ld.param.u32 	%r24, [_ZN7algebra8add_gradEPfS0_ii_param_2];
	ld.param.u32 	%r25, [_ZN7algebra8add_gradEPfS0_ii_param_3];
	cvta.to.global.u64 	%rd1, %rd3;
	mov.u32 	%r26, %ctaid.x;
	mov.u32 	%r27, %ntid.x;
	mov.u32 	%r28, %tid.x;
	mad.lo.s32 	%r1, %r26, %r27, %r28;
	setp.ge.s32 	%p1, %r1, %r25;
	@%p1 bra 	$L__BB1_15;
	div.s32 	%r2, %r24, %r25;
	setp.lt.s32 	%p2, %r2, 1;
	mov.f32 	%f84, 0f00000000;
	@%p2 bra 	$L__BB1_14;
	and.b32  	%r3, %r2, 15;
	setp.lt.u32 	%p3, %r2, 16;
	mov.f32 	%f84, 0f00000000;
	mov.b32 	%r35, 0;
	@%p3 bra 	$L__BB1_5;
	and.b32  	%r35, %r2, 2147483632;
	neg.s32 	%r33, %r35;
	shl.b32 	%r6, %r25, 4;
	mov.f32 	%f84, 0f00000000;
	mul.wide.s32 	%rd6, %r25, 4;
	mov.u32 	%r32, %r1;
$L__BB1_4:
	.pragma "nounroll";
	mul.wide.s32 	%rd4, %r32, 4;
	add.s64 	%rd5, %rd1, %rd4;
	ld.global.f32 	%f18, [%rd5];
	add.f32 	%f19, %f84, %f18;
	add.s64 	%rd7, %rd5, %rd6;
	ld.global.f32 	%f20, [%rd7];
	add.f32 	%f21, %f19, %f20;
	add.s64 	%rd8, %rd7, %rd6;
	ld.global.f32 	%f22, [%rd8];
	add.f32 	%f23, %f21, %f22;
	add.s64 	%rd9, %rd8, %rd6;
	ld.global.f32 	%f24, [%rd9];
	add.f32 	%f25, %f23, %f24;
	add.s64 	%rd10, %rd9, %rd6;
	ld.global.f32 	%f26, [%rd10];
	add.f32 	%f27, %f25, %f26;
	add.s64 	%rd11, %rd10, %rd6;
	ld.global.f32 	%f28, [%rd11];
	add.f32 	%f29, %f27, %f28;
	add.s64 	%rd12, %rd11, %rd6;
	ld.global.f32 	%f30, [%rd12];
	add.f32 	%f31, %f29, %f30;
	add.s64 	%rd13, %rd12, %rd6;
	ld.global.f32 	%f32, [%rd13];
	add.f32 	%f33, %f31, %f32;
	add.s64 	%rd14, %rd13, %rd6;
	ld.global.f32 	%f34, [%rd14];
	add.f32 	%f35, %f33, %f34;
	add.s64 	%rd15, %rd14, %rd6;
	ld.global.f32 	%f36, [%rd15];
	add.f32 	%f37, %f35, %f36;
	add.s64 	%rd16, %rd15, %rd6;
	ld.global.f32 	%f38, [%rd16];
	add.f32 	%f39, %f37, %f38;
	add.s64 	%rd17, %rd16, %rd6;
	ld.global.f32 	%f40, [%rd17];
	add.f32 	%f41, %f39, %f40;
	add.s64 	%rd18, %rd17, %rd6;
	ld.global.f32 	%f42, [%rd18];
	add.f32 	%f43, %f41, %f42;
	add.s64 	%rd19, %rd18, %rd6;
	ld.global.f32 	%f44, [%rd19];
	add.f32 	%f45, %f43, %f44;
	add.s64 	%rd20, %rd19, %rd6;
	ld.global.f32 	%f46, [%rd20];
	add.f32 	%f47, %f45, %f46;
	add.s64 	%rd21, %rd20, %rd6;
	ld.global.f32 	%f48, [%rd21];
	add.f32 	%f84, %f47, %f48;
	add.s32 	%r33, %r33, 16;
	add.s32 	%r32, %r32, %r6;
	setp.ne.s32 	%p4, %r33, 0;
	@%p4 bra 	$L__BB1_4;
$L__BB1_5:
	setp.eq.s32 	%p5, %r3, 0;
	@%p5 bra 	$L__BB1_14;
	and.b32  	%r12, %r2, 7;
	setp.lt.u32 	%p6, %r3, 8;
	@%p6 bra 	$L__BB1_8;
	mad.lo.s32 	%r30, %r35, %r25, %r1;
	mul.wide.s32 	%rd22, %r30, 4;
	add.s64 	%rd23, %rd1, %rd22;
	ld.global.f32 	%f50, [%rd23];
	add.f32 	%f51, %f84, %f50;
	mul.wide.s32 	%rd24, %r25, 4;
	add.s64 	%rd25, %rd23, %rd24;
	ld.global.f32 	%f52, [%rd25];
	add.f32 	%f53, %f51, %f52;
	add.s64 	%rd26, %rd25, %rd24;
	ld.global.f32 	%f54, [%rd26];
	add.f32 	%f55, %f53, %f54;
	add.s64 	%rd27, %rd26, %rd24;
	ld.global.f32 	%f56, [%rd27];
	add.f32 	%f57, %f55, %f56;
	add.s64 	%rd28, %rd27, %rd24;
	ld.global.f32 	%f58, [%rd28];
	add.f32 	%f59, %f57, %f58;
	add.s64 	%rd29, %rd28, %rd24;
	ld.global.f32 	%f60, [%rd29];
	add.f32 	%f61, %f59, %f60;
	add.s64 	%rd30, %rd29, %rd24;
	ld.global.f32 	%f62, [%rd30];
	add.f32 	%f63, %f61, %f62;
	add.s64 	%rd31, %rd30, %rd24;
	ld.global.f32 	%f64, [%rd31];
	add.f32 	%f84, %f63, %f64;
	add.s32 	%r35, %r35, 8;
$L__BB1_8:
	setp.eq.s32 	%p7, %r12, 0;
	@%p7 bra 	$L__BB1_14;
	and.b32  	%r15, %r2, 3;
	setp.lt.u32 	%p8, %r12, 4;
	@%p8 bra 	$L__BB1_11;
	mad.lo.s32 	%r31, %r35, %r25, %r1;
	mul.wide.s32 	%rd32, %r31, 4;
	add.s64 	%rd33, %rd1, %rd32;
	ld.global.f32 	%f66, [%rd33];
	add.f32 	%f67, %f84, %f66;
	mul.wide.s32 	%rd34, %r25, 4;
	add.s64 	%rd35, %rd33, %rd34;
	ld.global.f32 	%f68, [%rd35];
	add.f32 	%f69, %f67, %f68;
	add.s64 	%rd36, %rd35, %rd34;
	ld.global.f32 	%f70, [%rd36];
	add.f32 	%f71, %f69, %f70;
	add.s64 	%rd37, %rd36, %rd34;
	ld.global.f32 	%f72, [%rd37];
	add.f32 	%f84, %f71, %f72;
	add.s32 	%r35, %r35, 4;
$L__BB1_11:
	setp.eq.s32 	%p9, %r15, 0;
	@%p9 bra 	$L__BB1_14;
	mad.lo.s32 	%r38, %r35, %r25, %r1;
	neg.s32 	%r37, %r15;
$L__BB1_13:
	.pragma "nounroll";
	mul.wide.s32 	%rd38, %r38, 4;
	add.s64 	%rd39, %rd1, %rd38;
	ld.global.f32 	%f73, [%rd39];
	add.f32 	%f84, %f84, %f73;
	add.s32 	%r38, %r38, %r25;
	add.s32 	%r37, %r37, 1;
	setp.ne.s32 	%p10, %r37, 0;
	@%p10 bra 	$L__BB1_13;
$L__BB1_14:
	cvta.to.global.u64 	%rd40, %rd2;
	mul.wide.s32 	%rd41, %r1, 4;
	add.s64 	%rd42, %rd40, %rd41;
	ld.global.f32 	%f74, [%rd42];
	add.f32 	%f75, %f84, %f74;
	st.global.f32 	[%rd42], %f75;
$L__BB1_15:
	ret;

}
	// .globl	_ZN7algebra3subEPfS0_ii
.visible .entry _ZN7algebra3subEPfS0_ii(
	.param .u64 .ptr .align 1 _ZN7algebra3subEPfS0_ii_param_0,
	.param .u64 .ptr .align 1 _ZN7algebra3subEPfS0_ii_param_1,
	.param .u32 _ZN7algebra3subEPfS0_ii_param_2,
	.param .u32 _ZN7algebra3subEPfS0_ii_param_3
)
{
	.reg .pred 	%p<2>;
	.reg .b32 	%r<8>;
	.reg .b32 	%f<4>;
	.reg .b64 	%rd<9>;

	ld.param.u64 	%rd1, [_ZN7algebra3subEPfS0_ii_param_0];
	ld.param.u64 	%rd2, [_ZN7algebra3subEPfS0_ii_param_1];
	ld.param.u32 	%r3, [_ZN7algebra3subEPfS0_ii_param_2];
	ld.param.u32 	%r2, [_ZN7algebra3subEPfS0_ii_param_3];
	mov.u32 	%r4, %ctaid.x;
	mov.u32 	%r5, %ntid.x;
	mov.u32 	%r6, %tid.x;
	mad.lo.s32 	%r1, %r4, %r5, %r6;
	setp.ge.s32 	%p1, %r1, %r3;
	@%p1 bra 	$L__BB2_2;
	cvta.to.global.u64 	%rd3, %rd1;
	cvta.to.global.u64 	%rd4, %rd2;
	mul.wide.s32 	%rd5, %r1, 4;
	add.s64 	%rd6, %rd3, %rd5;
	ld.global.f32 	%f1, [%rd6];
	rem.s32 	%r7, %r1, %r2;
	mul.wide.s32 	%rd7, %r7, 4;
	add.s64 	%rd8, %rd4, %rd7;
	ld.global.f32 	%f2, [%rd8];
	sub.f32 	%f3, %f1, %f2;
	st.global.f32 	[%rd6], %f3;
$L__BB2_2:
	ret;

}
	// .globl	_ZN7algebra3mulEPfS0_S0_ii
.visible .entry _ZN7algebra3mulEPfS0_S0_ii(
	.param .u64 .ptr .align 1 _ZN7algebra3mulEPfS0_S0_ii_param_0,
	.param .u64 .ptr .align 1 _ZN7algebra3mulEPfS0_S0_ii_param_1,
	.param .u64 .ptr .align 1 _ZN7algebra3mulEPfS0_S0_ii_param_2,
	.param .u32 _ZN7algebra3mulEPfS0_S0_ii_param_3,
	.param .u32 _ZN7algebra3mulEPfS0_S0_ii_param_4
)
{
	.reg .pred 	%p<2>;
	.reg .b32 	%r<8>;
	.reg .b32 	%f<4>;
	.reg .b64 	%rd<12>;

	ld.param.u64 	%rd1, [_ZN7algebra3mulEPfS0_S0_ii_param_0];
	ld.param.u64 	%rd2, [_ZN7algebra3mulEPfS0_S0_ii_param_1];
	ld.param.u64 	%rd3, [_ZN7algebra3mulEPfS0_S0_ii_param_2];
	ld.param.u32 	%r3, [_ZN7algebra3mulEPfS0_S0_ii_param_3];
	ld.param.u32 	%r2, [_ZN7algebra3mulEPfS0_S0_ii_param_4];
	mov.u32 	%r4, %ctaid.x;
	mov.u32 	%r5, %ntid.x;
	mov.u32 	%r6, %tid.x;
	mad.lo.s32 	%r1, %r4, %r5, %r6;
	setp.ge.s32 	%p1, %r1, %r3;
	@%p1 bra 	$L__BB3_2;
	cvta.to.global.u64 	%rd4, %rd1;
	cvta.to.global.u64 	%rd5, %rd2;
	cvta.to.global.u64 	%rd6, %rd3;
	mul.wide.s32 	%rd7, %r1, 4;
	add.s64 	%rd8, %rd4, %rd7;
	ld.global.f32 	%f1, [%rd8];
	rem.s32 	%r7, %r1, %r2;
	mul.wide.s32 	%rd9, %r7, 4;
	add.s64 	%rd10, %rd5, %rd9;
	ld.global.f32 	%f2, [%rd10];
	mul.f32 	%f3, %f1, %f2;
	add.s64 	%rd11, %rd6, %rd7;
	st.global.f32 	[%rd11], %f3;
$L__BB3_2:
	ret;

}
	// .globl	_ZN7algebra8mul_gradEPfS0_S0_ii
.visible .entry _ZN7algebra8mul_gradEPfS0_S0_ii(
	.param .u64 .ptr .align 1 _ZN7algebra8mul_gradEPfS0_S0_ii_param_0,
	.param .u64 .ptr .align 1 _ZN7algebra8mul_gradEPfS0_S0_ii_param_1,
	.param .u64 .ptr .align 1 _ZN7algebra8mul_gradEPfS0_S0_ii_param_2,
	.param .u32 _ZN7algebra8mul_gradEPfS0_S0_ii_param_3,
	.param .u32 _ZN7algebra8mul_gradEPfS0_S0_ii_param_4
)
{
	.reg .pred 	%p<12>;
	.reg .b32 	%r<40>;
	.reg .b32 	%f<118>;
	.reg .b64 	%rd<79>;

	ld.param.u64 	%rd4, [_ZN7algebra8mul_gradEPfS0_S0_ii_param_0];
	ld.param.u64 	%rd5, [_ZN7algebra8mul_gradEPfS0_S0_ii_param_1];
	ld.param.u64 	%rd6, [_ZN7algebra8mul_gradEPfS0_S0_ii_param_2];
	ld.param.u32 	%r24, [_ZN7algebra8mul_gradEPfS0_S0_ii_param_3];
	ld.param.u32 	%r25, [_ZN7algebra8mul_gradEPfS0_S0_ii_param_4];
	cvta.to.global.u64 	%rd1, %rd5;
	cvta.to.global.u64 	%rd2, %rd4;
	cvta.to.global.u64 	%rd3, %rd6;
	mov.u32 	%r26, %ctaid.x;
	mov.u32 	%r27, %ntid.x;
	mov.u32 	%r28, %tid.x;
	mad.lo.s32 	%r1, %r26, %r27, %r28;
	setp.ge.s32 	%p1, %r1, %r24;
	@%p1 bra 	$L__BB4_16;
	setp.ge.s32 	%p2, %r24, %r25;
	@%p2 bra 	$L__BB4_17;
	div.s32 	%r2, %r25, %r24;
	setp.lt.s32 	%p3, %r2, 1;
	mov.f32 	%f117, 0f00000000;
	@%p3 bra 	$L__BB4_15;
	and.b32  	%r3, %r2, 15;
	setp.lt.u32 	%p4, %r2, 16;
	mov.f32 	%f117, 0f00000000;
	mov.b32 	%r35, 0;
	@%p4 bra 	$L__BB4_6;
	and.b32  	%r35, %r2, 2147483632;
	neg.s32 	%r34, %r35;
	shl.b32 	%r6, %r24, 4;
	mov.f32 	%f117, 0f00000000;
	mul.wide.s32 	%rd15, %r24, 4;
	mov.u32 	%r33, %r1;
$L__BB4_5:
	.pragma "nounroll";
	mul.wide.s32 	%rd12, %r33, 4;
	add.s64 	%rd13, %rd3, %rd12;
	ld.global.f32 	%f22, [%rd13];
	add.s64 	%rd14, %rd2, %rd12;
	ld.global.f32 	%f23, [%rd14];
	fma.rn.f32 	%f24, %f22, %f23, %f117;
	add.s64 	%rd16, %rd13, %rd15;
	ld.global.f32 	%f25, [%rd16];
	add.s64 	%rd17, %rd14, %rd15;
	ld.global.f32 	%f26, [%rd17];
	fma.rn.f32 	%f27, %f25, %f26, %f24;
	add.s64 	%rd18, %rd16, %rd15;
	ld.global.f32 	%f28, [%rd18];
	add.s64 	%rd19, %rd17, %rd15;
	ld.global.f32 	%f29, [%rd19];
	fma.rn.f32 	%f30, %f28, %f29, %f27;
	add.s64 	%rd20, %rd18, %rd15;
	ld.global.f32 	%f31, [%rd20];
	add.s64 	%rd21, %rd19, %rd15;
	ld.global.f32 	%f32, [%rd21];
	fma.rn.f32 	%f33, %f31, %f32, %f30;
	add.s64 	%rd22, %rd20, %rd15;
	ld.global.f32 	%f34, [%rd22];
	add.s64 	%rd23, %rd21, %rd15;
	ld.global.f32 	%f35, [%rd23];
	fma.rn.f32 	%f36, %f34, %f35, %f33;
	add.s64 	%rd24, %rd22, %rd15;
	ld.global.f32 	%f37, [%rd24];
	add.s64 	%rd25, %rd23, %rd15;
	ld.global.f32 	%f38, [%rd25];
	fma.rn.f32 	%f39, %f37, %f38, %f36;
	add.s64 	%rd26, %rd24, %rd15;
	ld.global.f32 	%f40, [%rd26];
	add.s64 	%rd27, %rd25, %rd15;
	ld.global.f32 	%f41, [%rd27];
	fma.rn.f32 	%f42, %f40, %f41, %f39;
	add.s64 	%rd28, %rd26, %rd15;
	ld.global.f32 	%f43, [%rd28];
	add.s64 	%rd29, %rd27, %rd15;
	ld.global.f32 	%f44, [%rd29];
	fma.rn.f32 	%f45, %f43, %f44, %f42;
	add.s64 	%rd30, %rd28, %rd15;
	ld.global.f32 	%f46, [%rd30];
	add.s64 	%rd31, %rd29, %rd15;
	ld.global.f32 	%f47, [%rd31];
	fma.rn.f32 	%f48, %f46, %f47, %f45;
	add.s64 	%rd32, %rd30, %rd15;
	ld.global.f32 	%f49, [%rd32];
	add.s64 	%rd33, %rd31, %rd15;
	ld.global.f32 	%f50, [%rd33];
	fma.rn.f32 	%f51, %f49, %f50, %f48;
	add.s64 	%rd34, %rd32, %rd15;
	ld.global.f32 	%f52, [%rd34];
	add.s64 	%rd35, %rd33, %rd15;
	ld.global.f32 	%f53, [%rd35];
	fma.rn.f32 	%f54, %f52, %f53, %f51;
	add.s64 	%rd36, %rd34, %rd15;
	ld.global.f32 	%f55, [%rd36];
	add.s64 	%rd37, %rd35, %rd15;
	ld.global.f32 	%f56, [%rd37];
	fma.rn.f32 	%f57, %f55, %f56, %f54;
	add.s64 	%rd38, %rd36, %rd15;
	ld.global.f32 	%f58, [%rd38];
	add.s64 	%rd39, %rd37, %rd15;
	ld.global.f32 	%f59, [%rd39];
	fma.rn.f32 	%f60, %f58, %f59, %f57;
	add.s64 	%rd40, %rd38, %rd15;
	ld.global.f32 	%f61, [%rd40];
	add.s64 	%rd41, %rd39, %rd15;
	ld.global.f32 	%f62, [%rd41];
	fma.rn.f32 	%f63, %f61, %f62, %f60;
	add.s64 	%rd42, %rd40, %rd15;
	ld.global.f32 	%f64, [%rd42];
	add.s64 	%rd43, %rd41, %rd15;
	ld.global.f32 	%f65, [%rd43];
	fma.rn.f32 	%f66, %f64, %f65, %f63;
	add.s64 	%rd44, %rd42, %rd15;
	ld.global.f32 	%f67, [%rd44];
	add.s64 	%rd45, %rd43, %rd15;
	ld.global.f32 	%f68, [%rd45];
	fma.rn.f32 	%f117, %f67, %f68, %f66;
	add.s32 	%r34, %r34, 16;
	add.s32 	%r33, %r33, %r6;
	setp.ne.s32 	%p5, %r34, 0;
	@%p5 bra 	$L__BB4_5;
$L__BB4_6:
	setp.eq.s32 	%p6, %r3, 0;
	@%p6 bra 	$L__BB4_15;
	and.b32  	%r12, %r2, 7;
	setp.lt.u32 	%p7, %r3, 8;
	@%p7 bra 	$L__BB4_9;
	mad.lo.s32 	%r31, %r35, %r24, %r1;
	mul.wide.s32 	%rd46, %r31, 4;
	add.s64 	%rd47, %rd3, %rd46;
	ld.global.f32 	%f70, [%rd47];
	add.s64 	%rd48, %rd2, %rd46;
	ld.global.f32 	%f71, [%rd48];
	fma.rn.f32 	%f72, %f70, %f71, %f117;
	mul.wide.s32 	%rd49, %r24, 4;
	add.s64 	%rd50, %rd47, %rd49;
	ld.global.f32 	%f73, [%rd50];
	add.s64 	%rd51, %rd48, %rd49;
	ld.global.f32 	%f74, [%rd51];
	fma.rn.f32 	%f75, %f73, %f74, %f72;
	add.s64 	%rd52, %rd50, %rd49;
	ld.global.f32 	%f76, [%rd52];
	add.s64 	%rd53, %rd51, %rd49;
	ld.global.f32 	%f77, [%rd53];
	fma.rn.f32 	%f78, %f76, %f77, %f75;
	add.s64 	%rd54, %rd52, %rd49;
	ld.global.f32 	%f79, [%rd54];
	add.s64 	%rd55, %rd53, %rd49;
	ld.global.f32 	%f80, [%rd55];
	fma.rn.f32 	%f81, %f79, %f80, %f78;
	add.s64 	%rd56, %rd54, %rd49;
	ld.global.f32 	%f82, [%rd56];
	add.s64 	%rd57, %rd55, %rd49;
	ld.global.f32 	%f83, [%rd57];
	fma.rn.f32 	%f84, %f82, %f83, %f81;
	add.s64 	%rd58, %rd56, %rd49;
	ld.global.f32 	%f85, [%rd58];
	add.s64 	%rd59, %rd57, %rd49;
	ld.global.f32 	%f86, [%rd59];
	fma.rn.f32 	%f87, %f85, %f86, %f84;
	add.s64 	%rd60, %rd58, %rd49;
	ld.global.f32 	%f88, [%rd60];
	add.s64 	%rd61, %rd59, %rd49;
	ld.global.f32 	%f89, [%rd61];
	fma.rn.f32 	%f90, %f88, %f89, %f87;
	add.s64 	%rd62, %rd60, %rd49;
	ld.global.f32 	%f91, [%rd62];
	add.s64 	%rd63, %rd61, %rd49;
	ld.global.f32 	%f92, [%rd63];
	fma.rn.f32 	%f117, %f91, %f92, %f90;
	add.s32 	%r35, %r35, 8;
$L__BB4_9:
	setp.eq.s32 	%p8, %r12, 0;
	@%p8 bra 	$L__BB4_15;
	and.b32  	%r15, %r2, 3;
	setp.lt.u32 	%p9, %r12, 4;
	@%p9 bra 	$L__BB4_12;
	mad.lo.s32 	%r32, %r35, %r24, %r1;
	mul.wide.s32 	%rd64, %r32, 4;
	add.s64 	%rd65, %rd3, %rd64;
	ld.global.f32 	%f94, [%rd65];
	add.s64 	%rd66, %rd2, %rd64;
	ld.global.f32 	%f95, [%rd66];
	fma.rn.f32 	%f96, %f94, %f95, %f117;
	mul.wide.s32 	%rd67, %r24, 4;
	add.s64 	%rd68, %rd65, %rd67;
	ld.global.f32 	%f97, [%rd68];
	add.s64 	%rd69, %rd66, %rd67;
	ld.global.f32 	%f98, [%rd69];
	fma.rn.f32 	%f99, %f97, %f98, %f96;
	add.s64 	%rd70, %rd68, %rd67;
	ld.global.f32 	%f100, [%rd70];
	add.s64 	%rd71, %rd69, %rd67;
	ld.global.f32 	%f101, [%rd71];
	fma.rn.f32 	%f102, %f100, %f101, %f99;
	add.s64 	%rd72, %rd70, %rd67;
	ld.global.f32 	%f103, [%rd72];
	add.s64 	%rd73, %rd71, %rd67;
	ld.global.f32 	%f104, [%rd73];
	fma.rn.f32 	%f117, %f103, %f104, %f102;
	add.s32 	%r35, %r35, 4;
$L__BB4_12:
	setp.eq.s32 	%p10, %r15, 0;
	@%p10 bra 	$L__BB4_15;
	mad.lo.s32 	%r39, %r35, %r24, %r1;
	neg.s32 	%r38, %r15;
$L__BB4_14:
	.pragma "nounroll";
	mul.wide.s32 	%rd74, %r39, 4;
	add.s64 	%rd75, %rd3, %rd74;
	ld.global.f32 	%f105, [%rd75];
	add.s64 	%rd76, %rd2, %rd74;
	ld.global.f32 	%f106, [%rd76];
	fma.rn.f32 	%f117, %f105, %f106, %f117;
	add.s32 	%r39, %r39, %r24;
	add.s32 	%r38, %r38, 1;
	setp.ne.s32 	%p11, %r38, 0;
	@%p11 bra 	$L__BB4_14;
$L__BB4_15:
	mul.wide.s32 	%rd77, %r1, 4;
	add.s64 	%rd78, %rd1, %rd77;
	ld.global.f32 	%f107, [%rd78];
	add.f32 	%f108, %f117, %f107;
	st.global.f32 	[%rd78], %f108;
$L__BB4_16:
	ret;
$L__BB4_17:
	rem.s32 	%r29, %r1, %r25;
	mul.wide.s32 	%rd7, %r29, 4;
	add.s64 	%rd8, %rd3, %rd7;
	ld.global.f32 	%f14, [%rd8];
	mul.wide.s32 	%rd9, %r1, 4;
	add.s64 	%rd10, %rd2, %rd9;
	ld.global.f32 	%f15, [%rd10];
	add.s64 	%rd11, %rd1, %rd9;
	ld.global.f32 	%f16, [%rd11];
	fma.rn.f32 	%f17, %f14, %f15, %f16;
	st.global.f32 	[%rd11], %f17;
	bra.uni 	$L__BB4_16;

}
	// .globl	_ZN7algebra3mulEPffS0_i
.visible .entry _ZN7algebra3mulEPffS0_i(
	.param .u64 .ptr .align 1 _ZN7algebra3mulEPffS0_i_param_0,
	.param .f32 _ZN7algebra3mulEPffS0_i_param_1,
	.param .u64 .ptr .align 1 _ZN7algebra3mulEPffS0_i_param_2,
	.param .u32 _ZN7algebra3mulEPffS0_i_param_3
)
{
	.reg .pred 	%p<2>;
	.reg .b32 	%r<6>;
	.reg .b32 	%f<4>;
	.reg .b64 	%rd<8>;

	ld.param.u64 	%rd1, [_ZN7algebra3mulEPffS0_i_param_0];
	ld.param.f32 	%f1, [_ZN7algebra3mulEPffS0_i_param_1];
	ld.param.u64 	%rd2, [_ZN7algebra3mulEPffS0_i_param_2];
	ld.param.u32 	%r2, [_ZN7algebra3mulEPffS0_i_param_3];
	mov.u32 	%r3, %ctaid.x;
	mov.u32 	%r4, %ntid.x;
	mov.u32 	%r5, %tid.x;
	mad.lo.s32 	%r1, %r3, %r4, %r5;
	setp.ge.s32 	%p1, %r1, %r2;
	@%p1 bra 	$L__BB5_2;
	cvta.to.global.u64 	%rd3, %rd1;
	cvta.to.global.u64 	%rd4, %rd2;
	mul.wide.s32 	%rd5, %r1, 4;
	add.s64 	%rd6, %rd3, %rd5;
	ld.global.f32 	%f2, [%rd6];
	mul.f32 	%f3, %f1, %f2;
	add.s64 	%rd7, %rd4, %rd5;
	st.global.f32 	[%rd7], %f3;
$L__BB5_2:
	ret;

}
	// .globl	_ZN7algebra8mul_gradEPfS0_fi
.visible .entry _ZN7algebra8mul_gradEPfS0_fi(
	.param .u64 .ptr .align 1 _ZN7algebra8mul_gradEPfS0_fi_param_0,
	.param .u64 .ptr .align 1 _ZN7algebra8mul_gradEPfS0_fi_param_1,
	.param .f32 _ZN7algebra8mul_gradEPfS0_fi_param_2,
	.param .u32 _ZN7algebra8mul_gradEPfS0_fi_param_3
)
{
	.reg .pred 	%p<2>;
	.reg .b32 	%r<6>;
	.reg .b32 	%f<5>;
	.reg .b64 	%rd<8>;

	ld.param.u64 	%rd1, [_ZN7algebra8mul_gradEPfS0_fi_param_0];
	ld.param.u64 	%rd2, [_ZN7algebra8mul_gradEPfS0_fi_param_1];
	ld.param.f32 	%f1, [_ZN7algebra8mul_gradEPfS0_fi_param_2];
	ld.param.u32 	%r2, [_ZN7algebra8mul_gradEPfS0_fi_param_3];
	mov.u32 	%r3, %ctaid.x;
	mov.u32 	%r4, %ntid.x;
	mov.u32 	%r5, %tid.x;
	mad.lo.s32 	%r1, %r3, %r4, %r5;
	setp.ge.s32 	%p1, %r1, %r2;
	@%p1 bra 	$L__BB6_2;
	cvta.to.global.u64 	%rd3, %rd1;
	cvta.to.global.u64 	%rd4, %rd2;
	mul.wide.s32 	%rd5, %r1, 4;
	add.s64 	%rd6, %rd3, %rd5;
	ld.global.f32 	%f2, [%rd6];
	add.s64 	%rd7, %rd4, %rd5;
	ld.global.f32 	%f3, [%rd7];
	fma.rn.f32 	%f4, %f1, %f2, %f3;
	st.global.f32 	[%rd7], %f4;
$L__BB6_2:
	ret;

}
	// .globl	_ZN7algebra3divEPffS0_i
.visible .entry _ZN7algebra3divEPffS0_i(
	.param .u64 .ptr .align 1 _ZN7algebra3divEPffS0_i_param_0,
	.param .f32 _ZN7algebra3divEPffS0_i_param_1,
	.param .u64 .ptr .align 1 _ZN7algebra3divEPffS0_i_param_2,
	.param .u32 _ZN7algebra3divEPffS0_i_param_3
)
{
	.reg .pred 	%p<2>;
	.reg .b32 	%r<6>;
	.reg .b32 	%f<4>;
	.reg .b64 	%rd<8>;

	ld.param.u64 	%rd1, [_ZN7algebra3divEPffS0_i_param_0];
	ld.param.f32 	%f1, [_ZN7algebra3divEPffS0_i_param_1];
	ld.param.u64 	%rd2, [_ZN7algebra3divEPffS0_i_param_2];
	ld.param.u32 	%r2, [_ZN7algebra3divEPffS0_i_param_3];
	mov.u32 	%r3, %ctaid.x;
	mov.u32 	%r4, %ntid.x;
	mov.u32 	%r5, %tid.x;
	mad.lo.s32 	%r1, %r3, %r4, %r5;
	setp.ge.s32 	%p1, %r1, %r2;
	@%p1 bra 	$L__BB7_2;
	cvta.to.global.u64 	%rd3, %rd1;
	cvta.to.global.u64 	%rd4, %rd2;
	mul.wide.s32 	%rd5, %r1, 4;
	add.s64 	%rd6, %rd3, %rd5;
	ld.global.f32 	%f2, [%rd6];
	div.rn.f32 	%f3, %f2, %f1;
	add.s64 	%rd7, %rd4, %rd5;
	st.global.f32 	[%rd7], %f3;
$L__BB7_2:
	ret;

}
	// .globl	_ZN7algebra18div_numerator_gradEPfS0_fi
.visible .entry _ZN7algebra18div_numerator_gradEPfS0_fi(
	.param .u64 .ptr .align 1 _ZN7algebra18div_numerator_gradEPfS0_fi_param_0,
	.param .u64 .ptr .align 1 _ZN7algebra18div_numerator_gradEPfS0_fi_param_1,
	.param .f32 _ZN7algebra18div_numerator_gradEPfS0_fi_param_2,
	.param .u32 _ZN7algebra18div_numerator_gradEPfS0_fi_param_3
)
{
	.reg .pred 	%p<2>;
	.reg .b32 	%r<6>;
	.reg .b32 	%f<6>;
	.reg .b64 	%rd<8>;

	ld.param.u64 	%rd1, [_ZN7algebra18div_numerator_gradEPfS0_fi_param_0];
	ld.param.u64 	%rd2, [_ZN7algebra18div_numerator_gradEPfS0_fi_param_1];
	ld.param.f32 	%f1, [_ZN7algebra18div_numerator_gradEPfS0_fi_param_2];
	ld.param.u32 	%r2, [_ZN7algebra18div_numerator_gradEPfS0_fi_param_3];
	mov.u32 	%r3, %ctaid.x;
	mov.u32 	%r4, %ntid.x;
	mov.u32 	%r5, %tid.x;
	mad.lo.s32 	%r1, %r3, %r4, %r5;
	setp.ge.s32 	%p1, %r1, %r2;
	@%p1 bra 	$L__BB8_2;
	cvta.to.global.u64 	%rd3, %rd1;
	cvta.to.global.u64 	%rd4, %rd2;
	mul.wide.s32 	%rd5, %r1, 4;
	add.s64 	%rd6, %rd3, %rd5;
	ld.global.f32 	%f2, [%rd6];
	div.rn.f32 	%f3, %f2, %f1;
	add.s64 	%rd7, %rd4, %rd5;
	ld.global.f32 	%f4, [%rd7];
	add.f32 	%f5, %f4, %f3;
	st.global.f32 	[%rd7], %f5;
$L__BB8_2:
	ret;

}
	// .globl	_ZN7algebra2mmEPfS0_S0_iiiiib
.visible .entry _ZN7algebra2mmEPfS0_S0_iiiiib(
	.param .u64 .ptr .align 1 _ZN7algebra2mmEPfS0_S0_iiiiib_param_0,
	.param .u64 .ptr .align 1 _ZN7algebra2mmEPfS0_S0_iiiiib_param_1,
	.param .u64 .ptr .align 1 _ZN7algebra2mmEPfS0_S0_iiiiib_param_2,
	.param .u32 _ZN7algebra2mmEPfS0_S0_iiiiib_param_3,
	.param .u32 _ZN7algebra2mmEPfS0_S0_iiiiib_param_4,
	.param .u32 _ZN7algebra2mmEPfS0_S0_iiiiib_param_5,
	.param .u32 _ZN7algebra2mmEPfS0_S0_iiiiib_param_6,
	.param .u32 _ZN7algebra2mmEPfS0_S0_iiiiib_param_7,
	.param .u8 _ZN7algebra2mmEPfS0_S0_iiiiib_param_8
)
{
	.reg .pred 	%p<12>;
	.reg .b16 	%rs<2>;
	.reg .b32 	%r<53>;
	.reg .b32 	%f<68>;
	.reg .b64 	%rd<40>;

	ld.param.u64 	%rd5, [_ZN7algebra2mmEPfS0_S0_iiiiib_param_0];
	ld.param.u64 	%rd6, [_ZN7algebra2mmEPfS0_S0_iiiiib_param_1];
	ld.param.u64 	%rd4, [_ZN7algebra2mmEPfS0_S0_iiiiib_param_2];
	ld.param.u32 	%r25, [_ZN7algebra2mmEPfS0_S0_iiiiib_param_3];
	ld.param.u32 	%r23, [_ZN7algebra2mmEPfS0_S0_iiiiib_param_4];
	ld.param.u32 	%r24, [_ZN7algebra2mmEPfS0_S0_iiiiib_param_5];
	ld.param.u32 	%r26, [_ZN7algebra2mmEPfS0_S0_iiiiib_param_6];
	ld.param.u32 	%r27, [_ZN7algebra2mmEPfS0_S0_iiiiib_param_7];
	ld.param.s8 	%rs1, [_ZN7algebra2mmEPfS0_S0_iiiiib_param_8];
	cvta.to.global.u64 	%rd1, %rd6;
	cvta.to.global.u64 	%rd2, %rd5;
	mov.u32 	%r28, %ctaid.x;
	mov.u32 	%r29, %ntid.x;
	mov.u32 	%r30, %tid.x;
	mad.lo.s32 	%r1, %r28, %r29, %r30;
	div.s32 	%r31, %r27, %r26;
	div.s32 	%r32, %r1, %r31;
	mul.lo.s32 	%r2, %r32, %r25;
	setp.eq.s16 	%p1, %rs1, 0;
	mul.lo.s32 	%r33, %r24, %r23;
	mul.lo.s32 	%r34, %r33, %r32;
	selp.b32 	%r3, %r34, 0, %p1;
	mul.lo.s32 	%r35, %r32, %r31;
	sub.s32 	%r4, %r1, %r35;
	setp.ge.s32 	%p2, %r1, %r27;
	@%p2 bra 	$L__BB9_14;
	setp.lt.s32 	%p3, %r23, 1;
	mov.f32 	%f67, 0f00000000;
	@%p3 bra 	$L__BB9_13;
	div.s32 	%r37, %r4, %r24;
	add.s32 	%r38, %r37, %r2;
	mul.lo.s32 	%r5, %r38, %r23;
	rem.s32 	%r39, %r1, %r24;
	add.s32 	%r6, %r39, %r3;
	and.b32  	%r7, %r23, 7;
	setp.lt.u32 	%p4, %r23, 8;
	mov.f32 	%f67, 0f00000000;
	mov.b32 	%r51, 0;
	@%p4 bra 	$L__BB9_5;
	and.b32  	%r51, %r23, 2147483640;
	neg.s32 	%r49, %r51;
	shl.b32 	%r10, %r24, 3;
	add.s64 	%rd3, %rd2, 16;
	mov.f32 	%f67, 0f00000000;
	mul.wide.s32 	%rd11, %r24, 4;
	mov.u32 	%r47, %r5;
	mov.u32 	%r48, %r6;
$L__BB9_4:
	.pragma "nounroll";
	mul.wide.s32 	%rd7, %r47, 4;
	add.s64 	%rd8, %rd3, %rd7;
	ld.global.f32 	%f17, [%rd8+-16];
	mul.wide.s32 	%rd9, %r48, 4;
	add.s64 	%rd10, %rd1, %rd9;
	ld.global.f32 	%f18, [%rd10];
	fma.rn.f32 	%f19, %f17, %f18, %f67;
	ld.global.f32 	%f20, [%rd8+-12];
	add.s64 	%rd12, %rd10, %rd11;
	ld.global.f32 	%f21, [%rd12];
	fma.rn.f32 	%f22, %f20, %f21, %f19;
	ld.global.f32 	%f23, [%rd8+-8];
	add.s64 	%rd13, %rd12, %rd11;
	ld.global.f32 	%f24, [%rd13];
	fma.rn.f32 	%f25, %f23, %f24, %f22;
	ld.global.f32 	%f26, [%rd8+-4];
	add.s64 	%rd14, %rd13, %rd11;
	ld.global.f32 	%f27, [%rd14];
	fma.rn.f32 	%f28, %f26, %f27, %f25;
	ld.global.f32 	%f29, [%rd8];
	add.s64 	%rd15, %rd14, %rd11;
	ld.global.f32 	%f30, [%rd15];
	fma.rn.f32 	%f31, %f29, %f30, %f28;
	ld.global.f32 	%f32, [%rd8+4];
	add.s64 	%rd16, %rd15, %rd11;
	ld.global.f32 	%f33, [%rd16];
	fma.rn.f32 	%f34, %f32, %f33, %f31;
	ld.global.f32 	%f35, [%rd8+8];
	add.s64 	%rd17, %rd16, %rd11;
	ld.global.f32 	%f36, [%rd17];
	fma.rn.f32 	%f37, %f35, %f36, %f34;
	ld.global.f32 	%f38, [%rd8+12];
	add.s64 	%rd18, %rd17, %rd11;
	ld.global.f32 	%f39, [%rd18];
	fma.rn.f32 	%f67, %f38, %f39, %f37;
	add.s32 	%r49, %r49, 8;
	add.s32 	%r48, %r48, %r10;
	add.s32 	%r47, %r47, 8;
	setp.ne.s32 	%p5, %r49, 0;
	@%p5 bra 	$L__BB9_4;
$L__BB9_5:
	setp.eq.s32 	%p6, %r7, 0;
	@%p6 bra 	$L__BB9_13;
	and.b32  	%r18, %r23, 3;
	setp.lt.u32 	%p7, %r7, 4;
	@%p7 bra 	$L__BB9_8;
	add.s32 	%r40, %r51, %r5;
	mul.wide.s32 	%rd19, %r40, 4;
	add.s64 	%rd20, %rd2, %rd19;
	ld.global.f32 	%f41, [%rd20];
	mad.lo.s32 	%r41, %r51, %r24, %r6;
	mul.wide.s32 	%rd21, %r41, 4;
	add.s64 	%rd22, %rd1, %rd21;
	ld.global.f32 	%f42, [%rd22];
	fma.rn.f32 	%f43, %f41, %f42, %f67;
	ld.global.f32 	%f44, [%rd20+4];
	mul.wide.s32 	%rd23, %r24, 4;
	add.s64 	%rd24, %rd22, %rd23;
	ld.global.f32 	%f45, [%rd24];
	fma.rn.f32 	%f46, %f44, %f45, %f43;
	ld.global.f32 	%f47, [%rd20+8];
	add.s64 	%rd25, %rd24, %rd23;
	ld.global.f32 	%f48, [%rd25];
	fma.rn.f32 	%f49, %f47, %f48, %f46;
	ld.global.f32 	%f50, [%rd20+12];
	add.s64 	%rd26, %rd25, %rd23;
	ld.global.f32 	%f51, [%rd26];
	fma.rn.f32 	%f67, %f50, %f51, %f49;
	add.s32 	%r51, %r51, 4;
$L__BB9_8:
	setp.eq.s32 	%p8, %r18, 0;
	@%p8 bra 	$L__BB9_13;
	setp.eq.s32 	%p9, %r18, 1;
	@%p9 bra 	$L__BB9_11;
	add.s32 	%r42, %r51, %r5;
	mul.wide.s32 	%rd27, %r42, 4;
	add.s64 	%rd28, %rd2, %rd27;
	ld.global.f32 	%f53, [%rd28];
	mad.lo.s32 	%r43, %r51, %r24, %r6;
	mul.wide.s32 	%rd29, %r43, 4;
	add.s64 	%rd30, %rd1, %rd29;
	ld.global.f32 	%f54, [%rd30];
	fma.rn.f32 	%f55, %f53, %f54, %f67;
	ld.global.f32 	%f56, [%rd28+4];
	mul.wide.s32 	%rd31, %r24, 4;
	add.s64 	%rd32, %rd30, %rd31;
	ld.global.f32 	%f57, [%rd32];
	fma.rn.f32 	%f67, %f56, %f57, %f55;
	add.s32 	%r51, %r51, 2;
$L__BB9_11:
	and.b32  	%r44, %r23, 1;
	setp.eq.b32 	%p10, %r44, 1;
	not.pred 	%p11, %p10;
	@%p11 bra 	$L__BB9_13;
	add.s32 	%r45, %r51, %r5;
	mul.wide.s32 	%rd33, %r45, 4;
	add.s64 	%rd34, %rd2, %rd33;
	ld.global.f32 	%f58, [%rd34];
	mad.lo.s32 	%r46, %r51, %r24, %r6;
	mul.wide.s32 	%rd35, %r46, 4;
	add.s64 	%rd36, %rd1, %rd35;
	ld.global.f32 	%f59, [%rd36];
	fma.rn.f32 	%f67, %f58, %f59, %f67;
$L__BB9_13:
	cvta.to.global.u64 	%rd37, %rd4;
	mul.wide.s32 	%rd38, %r1, 4;
	add.s64 	%rd39, %rd37, %rd38;
	st.global.f32 	[%rd39], %f67;
$L__BB9_14:
	ret;

}
	// .globl	_ZN7algebra10mm_in_gradEPfS0_S0_iiiiib
.visible .entry _ZN7algebra10mm_in_gradEPfS0_S0_iiiiib(
	.param .u64 .ptr .align 1 _ZN7algebra10mm_in_gradEPfS0_S0_iiiiib_param_0,
	.param .u64 .ptr .align 1 _ZN7algebra10mm_in_gradEPfS0_S0_iiiiib_param_1,
	.param .u64 .ptr .align 1 _ZN7algebra10mm_in_gradEPfS0_S0_iiiiib_param_2,
	.param .u32 _ZN7algebra10mm_in_gradEPfS0_S0_iiiiib_param_3,
	.param .u32 _ZN7algebra10mm_in_gradEPfS0_S0_iiiiib_param_4,
	.param .u32 _ZN7algebra10mm_in_gradEPfS0_S0_iiiiib_param_5,
	.param .u32 _ZN7algebra10mm_in_gradEPfS0_S0_iiiiib_param_6,
	.param .u32 _ZN7algebra10mm_in_gradEPfS0_S0_iiiiib_param_7,
	.param .u8 _ZN7algebra10mm_in_gradEPfS0_S0_iiiiib_param_8
)
{
	.reg .pred 	%p<21>;
	.reg .b16 	%rs<2>;
	.reg .b32 	%r<111>;
	.reg .b32 	%f<227>;
	.reg .b64 	%rd<46>;

	ld.param.u64 	%rd7, [_ZN7algebra10mm_in_gradEPfS0_S0_iiiiib_param_0];
	ld.param.u64 	%rd8, [_ZN7algebra10mm_in_gradEPfS0_S0_iiiiib_param_1];
	ld.param.u64 	%rd9, [_ZN7algebra10mm_in_gradEPfS0_S0_iiiiib_param_2];
	ld.param.u32 	%r63, [_ZN7algebra10mm_in_gradEPfS0_S0_iiiiib_param_3];
	ld.param.u32 	%r64, [_ZN7algebra10mm_in_gradEPfS0_S0_iiiiib_param_4];
	ld.param.u32 	%r65, [_ZN7algebra10mm_in_gradEPfS0_S0_iiiiib_param_5];
	ld.param.u32 	%r66, [_ZN7algebra10mm_in_gradEPfS0_S0_iiiiib_param_6];
	ld.param.u32 	%r67, [_ZN7algebra10mm_in_gradEPfS0_S0_iiiiib_param_7];
	ld.param.s8 	%rs1, [_ZN7algebra10mm_in_gradEPfS0_S0_iiiiib_param_8];
	cvta.to.global.u64 	%rd1, %rd7;
	cvta.to.global.u64 	%rd2, %rd9;
	cvta.to.global.u64 	%rd3, %rd8;
	mov.u32 	%r68, %ctaid.x;
	mov.u32 	%r69, %ntid.x;
	mov.u32 	%r70, %tid.x;
	mad.lo.s32 	%r1, %r68, %r69, %r70;
	div.s32 	%r71, %r67, %r66;
	div.s32 	%r2, %r1, %r71;
	mul.lo.s32 	%r72, %r65, %r63;
	mul.lo.s32 	%r3, %r72, %r2;
	mul.lo.s32 	%r73, %r2, %r71;
	sub.s32 	%r74, %r1, %r73;
	div.s32 	%r4, %r74, %r64;
	rem.s32 	%r5, %r1, %r64;
	setp.ge.s32 	%p1, %r1, %r67;
	@%p1 bra 	$L__BB10_30;
	setp.eq.s16 	%p2, %rs1, 0;
	@%p2 bra 	$L__BB10_16;
	setp.lt.s32 	%p3, %r65, 1;
	mov.f32 	%f217, 0f00000000;
	@%p3 bra 	$L__BB10_15;
	mul.lo.s32 	%r6, %r5, %r65;
	mad.lo.s32 	%r7, %r4, %r65, %r3;
	and.b32  	%r8, %r65, 15;
	setp.lt.u32 	%p4, %r65, 16;
	mov.f32 	%f217, 0f00000000;
	mov.b32 	%r96, 0;
	@%p4 bra 	$L__BB10_6;
	and.b32  	%r96, %r65, 2147483632;
	neg.s32 	%r95, %r96;
	add.s64 	%rd4, %rd1, 32;
	mad.lo.s32 	%r76, %r2, %r63, %r4;
	mul.lo.s32 	%r94, %r65, %r76;
	add.s64 	%rd5, %rd2, 32;
	mov.f32 	%f217, 0f00000000;
	mov.u32 	%r93, %r6;
$L__BB10_5:
	.pragma "nounroll";
	mul.wide.s32 	%rd10, %r94, 4;
	add.s64 	%rd11, %rd4, %rd10;
	mul.wide.s32 	%rd12, %r93, 4;
	add.s64 	%rd13, %rd5, %rd12;
	ld.global.f32 	%f31, [%rd13+-32];
	ld.global.f32 	%f32, [%rd11+-32];
	fma.rn.f32 	%f33, %f31, %f32, %f217;
	ld.global.f32 	%f34, [%rd13+-28];
	ld.global.f32 	%f35, [%rd11+-28];
	fma.rn.f32 	%f36, %f34, %f35, %f33;
	ld.global.f32 	%f37, [%rd13+-24];
	ld.global.f32 	%f38, [%rd11+-24];
	fma.rn.f32 	%f39, %f37, %f38, %f36;
	ld.global.f32 	%f40, [%rd13+-20];
	ld.global.f32 	%f41, [%rd11+-20];
	fma.rn.f32 	%f42, %f40, %f41, %f39;
	ld.global.f32 	%f43, [%rd13+-16];
	ld.global.f32 	%f44, [%rd11+-16];
	fma.rn.f32 	%f45, %f43, %f44, %f42;
	ld.global.f32 	%f46, [%rd13+-12];
	ld.global.f32 	%f47, [%rd11+-12];
	fma.rn.f32 	%f48, %f46, %f47, %f45;
	ld.global.f32 	%f49, [%rd13+-8];
	ld.global.f32 	%f50, [%rd11+-8];
	fma.rn.f32 	%f51, %f49, %f50, %f48;
	ld.global.f32 	%f52, [%rd13+-4];
	ld.global.f32 	%f53, [%rd11+-4];
	fma.rn.f32 	%f54, %f52, %f53, %f51;
	ld.global.f32 	%f55, [%rd13];
	ld.global.f32 	%f56, [%rd11];
	fma.rn.f32 	%f57, %f55, %f56, %f54;
	ld.global.f32 	%f58, [%rd13+4];
	ld.global.f32 	%f59, [%rd11+4];
	fma.rn.f32 	%f60, %f58, %f59, %f57;
	ld.global.f32 	%f61, [%rd13+8];
	ld.global.f32 	%f62, [%rd11+8];
	fma.rn.f32 	%f63, %f61, %f62, %f60;
	ld.global.f32 	%f64, [%rd13+12];
	ld.global.f32 	%f65, [%rd11+12];
	fma.rn.f32 	%f66, %f64, %f65, %f63;
	ld.global.f32 	%f67, [%rd13+16];
	ld.global.f32 	%f68, [%rd11+16];
	fma.rn.f32 	%f69, %f67, %f68, %f66;
	ld.global.f32 	%f70, [%rd13+20];
	ld.global.f32 	%f71, [%rd11+20];
	fma.rn.f32 	%f72, %f70, %f71, %f69;
	ld.global.f32 	%f73, [%rd13+24];
	ld.global.f32 	%f74, [%rd11+24];
	fma.rn.f32 	%f75, %f73, %f74, %f72;
	ld.global.f32 	%f76, [%rd13+28];
	ld.global.f32 	%f77, [%rd11+28];
	fma.rn.f32 	%f217, %f76, %f77, %f75;
	add.s32 	%r95, %r95, 16;
	add.s32 	%r94, %r94, 16;
	add.s32 	%r93, %r93, 16;
	setp.ne.s32 	%p5, %r95, 0;
	@%p5 bra 	$L__BB10_5;
$L__BB10_6:
	setp.eq.s32 	%p6, %r8, 0;
	@%p6 bra 	$L__BB10_15;
	and.b32  	%r26, %r65, 7;
	setp.lt.u32 	%p7, %r8, 8;
	@%p7 bra 	$L__BB10_9;
	add.s32 	%r77, %r96, %r6;
	mul.wide.s32 	%rd14, %r77, 4;
	add.s64 	%rd15, %rd2, %rd14;
	ld.global.f32 	%f79, [%rd15];
	add.s32 	%r78, %r7, %r96;
	mul.wide.s32 	%rd16, %r78, 4;
	add.s64 	%rd17, %rd1, %rd16;
	ld.global.f32 	%f80, [%rd17];
	fma.rn.f32 	%f81, %f79, %f80, %f217;
	ld.global.f32 	%f82, [%rd15+4];
	ld.global.f32 	%f83, [%rd17+4];
	fma.rn.f32 	%f84, %f82, %f83, %f81;
	ld.global.f32 	%f85, [%rd15+8];
	ld.global.f32 	%f86, [%rd17+8];
	fma.rn.f32 	%f87, %f85, %f86, %f84;
	ld.global.f32 	%f88, [%rd15+12];
	ld.global.f32 	%f89, [%rd17+12];
	fma.rn.f32 	%f90, %f88, %f89, %f87;
	ld.global.f32 	%f91, [%rd15+16];
	ld.global.f32 	%f92, [%rd17+16];
	fma.rn.f32 	%f93, %f91, %f92, %f90;
	ld.global.f32 	%f94, [%rd15+20];
	ld.global.f32 	%f95, [%rd17+20];
	fma.rn.f32 	%f96, %f94, %f95, %f93;
	ld.global.f32 	%f97, [%rd15+24];
	ld.global.f32 	%f98, [%rd17+24];
	fma.rn.f32 	%f99, %f97, %f98, %f96;
	ld.global.f32 	%f100, [%rd15+28];
	ld.global.f32 	%f101, [%rd17+28];
	fma.rn.f32 	%f217, %f100, %f101, %f99;
	add.s32 	%r96, %r96, 8;
$L__BB10_9:
	setp.eq.s32 	%p8, %r26, 0;
	@%p8 bra 	$L__BB10_15;
	and.b32  	%r29, %r65, 3;
	setp.lt.u32 	%p9, %r26, 4;
	@%p9 bra 	$L__BB10_12;
	add.s32 	%r79, %r96, %r6;
	mul.wide.s32 	%rd18, %r79, 4;
	add.s64 	%rd19, %rd2, %rd18;
	ld.global.f32 	%f103, [%rd19];
	add.s32 	%r80, %r7, %r96;
	mul.wide.s32 	%rd20, %r80, 4;
	add.s64 	%rd21, %rd1, %rd20;
	ld.global.f32 	%f104, [%rd21];
	fma.rn.f32 	%f105, %f103, %f104, %f217;
	ld.global.f32 	%f106, [%rd19+4];
	ld.global.f32 	%f107, [%rd21+4];
	fma.rn.f32 	%f108, %f106, %f107, %f105;
	ld.global.f32 	%f109, [%rd19+8];
	ld.global.f32 	%f110, [%rd21+8];
	fma.rn.f32 	%f111, %f109, %f110, %f108;
	ld.global.f32 	%f112, [%rd19+12];
	ld.global.f32 	%f113, [%rd21+12];
	fma.rn.f32 	%f217, %f112, %f113, %f111;
	add.s32 	%r96, %r96, 4;
$L__BB10_12:
	setp.eq.s32 	%p10, %r29, 0;
	@%p10 bra 	$L__BB10_15;
	mad.lo.s32 	%r81, %r2, %r63, %r4;
	mad.lo.s32 	%r101, %r65, %r81, %r96;
	add.s32 	%r100, %r96, %r6;
	neg.s32 	%r99, %r29;
$L__BB10_14:
	.pragma "nounroll";
	mul.wide.s32 	%rd22, %r101, 4;
	add.s64 	%rd23, %rd1, %rd22;
	mul.wide.s32 	%rd24, %r100, 4;
	add.s64 	%rd25, %rd2, %rd24;
	ld.global.f32 	%f114, [%rd25];
	ld.global.f32 	%f115, [%rd23];
	fma.rn.f32 	%f217, %f114, %f115, %f217;
	add.s32 	%r101, %r101, 1;
	add.s32 	%r100, %r100, 1;
	add.s32 	%r99, %r99, 1;
	setp.ne.s32 	%p11, %r99, 0;
	@%p11 bra 	$L__BB10_14;
$L__BB10_15:
	mul.wide.s32 	%rd26, %r1, 4;
	add.s64 	%rd27, %rd3, %rd26;
	ld.global.f32 	%f116, [%rd27];
	add.f32 	%f117, %f217, %f116;
	st.global.f32 	[%rd27], %f117;
	bra.uni 	$L__BB10_30;
$L__BB10_16:
	setp.lt.s32 	%p12, %r65, 1;
	mov.f32 	%f226, 0f00000000;
	@%p12 bra 	$L__BB10_29;
	mul.lo.s32 	%r83, %r65, %r64;
	mul.lo.s32 	%r84, %r83, %r2;
	mad.lo.s32 	%r12, %r5, %r65, %r84;
	mad.lo.s32 	%r13, %r4, %r65, %r3;
	and.b32  	%r14, %r65, 15;
	setp.lt.u32 	%p13, %r65, 16;
	mov.f32 	%f226, 0f00000000;
	mov.b32 	%r105, 0;
	@%p13 bra 	$L__BB10_20;
	and.b32  	%r105, %r65, 2147483632;
	neg.s32 	%r104, %r105;
	mad.lo.s32 	%r85, %r2, %r63, %r4;
	mul.lo.s32 	%r103, %r65, %r85;
	add.s64 	%rd6, %rd2, 32;
	mad.lo.s32 	%r86, %r2, %r64, %r5;
	mul.lo.s32 	%r102, %r65, %r86;
	mov.f32 	%f226, 0f00000000;
$L__BB10_19:
	.pragma "nounroll";
	mul.wide.s32 	%rd28, %r103, 4;
	add.s64 	%rd29, %rd1, %rd28;
	mul.wide.s32 	%rd30, %r102, 4;
	add.s64 	%rd31, %rd6, %rd30;
	ld.global.f32 	%f122, [%rd31+-32];
	ld.global.f32 	%f123, [%rd29];
	fma.rn.f32 	%f124, %f122, %f123, %f226;
	ld.global.f32 	%f125, [%rd31+-28];
	ld.global.f32 	%f126, [%rd29+4];
	fma.rn.f32 	%f127, %f125, %f126, %f124;
	ld.global.f32 	%f128, [%rd31+-24];
	ld.global.f32 	%f129, [%rd29+8];
	fma.rn.f32 	%f130, %f128, %f129, %f127;
	ld.global.f32 	%f131, [%rd31+-20];
	ld.global.f32 	%f132, [%rd29+12];
	fma.rn.f32 	%f133, %f131, %f132, %f130;
	ld.global.f32 	%f134, [%rd31+-16];
	ld.global.f32 	%f135, [%rd29+16];
	fma.rn.f32 	%f136, %f134, %f135, %f133;
	ld.global.f32 	%f137, [%rd31+-12];
	ld.global.f32 	%f138, [%rd29+20];
	fma.rn.f32 	%f139, %f137, %f138, %f136;
	ld.global.f32 	%f140, [%rd31+-8];
	ld.global.f32 	%f141, [%rd29+24];
	fma.rn.f32 	%f142, %f140, %f141, %f139;
	ld.global.f32 	%f143, [%rd31+-4];
	ld.global.f32 	%f144, [%rd29+28];
	fma.rn.f32 	%f145, %f143, %f144, %f142;
	ld.global.f32 	%f146, [%rd31];
	ld.global.f32 	%f147, [%rd29+32];
	fma.rn.f32 	%f148, %f146, %f147, %f145;
	ld.global.f32 	%f149, [%rd31+4];
	ld.global.f32 	%f150, [%rd29+36];
	fma.rn.f32 	%f151, %f149, %f150, %f148;
	ld.global.f32 	%f152, [%rd31+8];
	ld.global.f32 	%f153, [%rd29+40];
	fma.rn.f32 	%f154, %f152, %f153, %f151;
	ld.global.f32 	%f155, [%rd31+12];
	ld.global.f32 	%f156, [%rd29+44];
	fma.rn.f32 	%f157, %f155, %f156, %f154;
	ld.global.f32 	%f158, [%rd31+16];
	ld.global.f32 	%f159, [%rd29+48];
	fma.rn.f32 	%f160, %f158, %f159, %f157;
	ld.global.f32 	%f161, [%rd31+20];
	ld.global.f32 	%f162, [%rd29+52];
	fma.rn.f32 	%f163, %f161, %f162, %f160;
	ld.global.f32 	%f164, [%rd31+24];
	ld.global.f32 	%f165, [%rd29+56];
	fma.rn.f32 	%f166, %f164, %f165, %f163;
	ld.global.f32 	%f167, [%rd31+28];
	ld.global.f32 	%f168, [%rd29+60];
	fma.rn.f32 	%f226, %f167, %f168, %f166;
	add.s32 	%r104, %r104, 16;
	add.s32 	%r103, %r103, 16;
	add.s32 	%r102, %r102, 16;
	setp.ne.s32 	%p14, %r104, 0;
	@%p14 bra 	$L__BB10_19;
$L__BB10_20:
	setp.eq.s32 	%p15, %r14, 0;
	@%p15 bra 	$L__BB10_29;
	and.b32  	%r48, %r65, 7;
	setp.lt.u32 	%p16, %r14, 8;
	@%p16 bra 	$L__BB10_23;
	add.s32 	%r87, %r12, %r105;
	mul.wide.s32 	%rd32, %r87, 4;
	add.s64 	%rd33, %rd2, %rd32;
	ld.global.f32 	%f170, [%rd33];
	add.s32 	%r88, %r13, %r105;
	mul.wide.s32 	%rd34, %r88, 4;
	add.s64 	%rd35, %rd1, %rd34;
	ld.global.f32 	%f171, [%rd35];
	fma.rn.f32 	%f172, %f170, %f171, %f226;
	ld.global.f32 	%f173, [%rd33+4];
	ld.global.f32 	%f174, [%rd35+4];
	fma.rn.f32 	%f175, %f173, %f174, %f172;
	ld.global.f32 	%f176, [%rd33+8];
	ld.global.f32 	%f177, [%rd35+8];
	fma.rn.f32 	%f178, %f176, %f177, %f175;
	ld.global.f32 	%f179, [%rd33+12];
	ld.global.f32 	%f180, [%rd35+12];
	fma.rn.f32 	%f181, %f179, %f180, %f178;
	ld.global.f32 	%f182, [%rd33+16];
	ld.global.f32 	%f183, [%rd35+16];
	fma.rn.f32 	%f184, %f182, %f183, %f181;
	ld.global.f32 	%f185, [%rd33+20];
	ld.global.f32 	%f186, [%rd35+20];
	fma.rn.f32 	%f187, %f185, %f186, %f184;
	ld.global.f32 	%f188, [%rd33+24];
	ld.global.f32 	%f189, [%rd35+24];
	fma.rn.f32 	%f190, %f188, %f189, %f187;
	ld.global.f32 	%f191, [%rd33+28];
	ld.global.f32 	%f192, [%rd35+28];
	fma.rn.f32 	%f226, %f191, %f192, %f190;
	add.s32 	%r105, %r105, 8;
$L__BB10_23:
	setp.eq.s32 	%p17, %r48, 0;
	@%p17 bra 	$L__BB10_29;
	and.b32  	%r51, %r65, 3;
	setp.lt.u32 	%p18, %r48, 4;
	@%p18 bra 	$L__BB10_26;
	add.s32 	%r89, %r12, %r105;
	mul.wide.s32 	%rd36, %r89, 4;
	add.s64 	%rd37, %rd2, %rd36;
	ld.global.f32 	%f194, [%rd37];
	add.s32 	%r90, %r13, %r105;
	mul.wide.s32 	%rd38, %r90, 4;
	add.s64 	%rd39, %rd1, %rd38;
	ld.global.f32 	%f195, [%rd39];
	fma.rn.f32 	%f196, %f194, %f195, %f226;
	ld.global.f32 	%f197, [%rd37+4];
	ld.global.f32 	%f198, [%rd39+4];
	fma.rn.f32 	%f199, %f197, %f198, %f196;
	ld.global.f32 	%f200, [%rd37+8];
	ld.global.f32 	%f201, [%rd39+8];
	fma.rn.f32 	%f202, %f200, %f201, %f199;
	ld.global.f32 	%f203, [%rd37+12];
	ld.global.f32 	%f204, [%rd39+12];
	fma.rn.f32 	%f226, %f203, %f204, %f202;
	add.s32 	%r105, %r105, 4;
$L__BB10_26:
	setp.eq.s32 	%p19, %r51, 0;
	@%p19 bra 	$L__BB10_29;
	mad.lo.s32 	%r91, %r2, %r63, %r4;
	mad.lo.s32 	%r110, %r65, %r91, %r105;
	mad.lo.s32 	%r92, %r2, %r64, %r5;
	mad.lo.s32 	%r109, %r65, %r92, %r105;
	neg.s32 	%r108, %r51;
$L__BB10_28:
	.pragma "nounroll";
	mul.wide.s32 	%rd40, %r110, 4;
	add.s64 	%rd41, %rd1, %rd40;
	mul.wide.s32 	%rd42, %r109, 4;
	add.s64 	%rd43, %rd2, %rd42;
	ld.global.f32 	%f205, [%rd43];
	ld.global.f32 	%f206, [%rd41];
	fma.rn.f32 	%f226, %f205, %f206, %f226;
	add.s32 	%r110, %r110, 1;
	add.s32 	%r109, %r109, 1;
	add.s32 	%r108, %r108, 1;
	setp.ne.s32 	%p20, %r108, 0;
	@%p20 bra 	$L__BB10_28;
$L__BB10_29:
	mul.wide.s32 	%rd44, %r1, 4;
	add.s64 	%rd45, %rd3, %rd44;
	ld.global.f32 	%f207, [%rd45];
	add.f32 	%f208, %f226, %f207;
	st.global.f32 	[%rd45], %f208;
$L__BB10_30:
	ret;

}
	// .globl	_ZN7algebra11mm_out_gradEPfS0_S0_iiiiib
.visible .entry _ZN7algebra11mm_out_gradEPfS0_S0_iiiiib(
	.param .u64 .ptr .align 1 _ZN7algebra11mm_out_gradEPfS0_S0_iiiiib_param_0,
	.param .u64 .ptr .align 1 _ZN7algebra11mm_out_gradEPfS0_S0_iiiiib_param_1,
	.param .u64 .ptr .align 1 _ZN7algebra11mm_out_gradEPfS0_S0_iiiiib_param_2,
	.param .u32 _ZN7algebra11mm_out_gradEPfS0_S0_iiiiib_param_3,
	.param .u32 _ZN7algebra11mm_out_gradEPfS0_S0_iiiiib_param_4,
	.param .u32 _ZN7algebra11mm_out_gradEPfS0_S0_iiiiib_param_5,
	.param .u32 _ZN7algebra11mm_out_gradEPfS0_S0_iiiiib_param_6,
	.param .u32 _ZN7algebra11mm_out_gradEPfS0_S0_iiiiib_param_7,
	.param .u8 _ZN7algebra11mm_out_gradEPfS0_S0_iiiiib_param_8
)
{
	.reg .pred 	%p<22>;
	.reg .b16 	%rs<2>;
	.reg .b32 	%r<104>;
	.reg .b32 	%f<142>;
	.reg .b64 	%rd<102>;

	ld.param.u64 	%rd4, [_ZN7algebra11mm_out_gradEPfS0_S0_iiiiib_param_0];
	ld.param.u64 	%rd5, [_ZN7algebra11mm_out_gradEPfS0_S0_iiiiib_param_2];
	ld.param.u32 	%r48, [_ZN7algebra11mm_out_gradEPfS0_S0_iiiiib_param_3];
	ld.param.u32 	%r49, [_ZN7algebra11mm_out_gradEPfS0_S0_iiiiib_param_4];
	ld.param.u32 	%r50, [_ZN7algebra11mm_out_gradEPfS0_S0_iiiiib_param_5];
	ld.param.u32 	%r51, [_ZN7algebra11mm_out_gradEPfS0_S0_iiiiib_param_6];
	ld.param.u32 	%r52, [_ZN7algebra11mm_out_gradEPfS0_S0_iiiiib_param_7];
	ld.param.s8 	%rs1, [_ZN7algebra11mm_out_gradEPfS0_S0_iiiiib_param_8];
	cvta.to.global.u64 	%rd1, %rd4;
	cvta.to.global.u64 	%rd2, %rd5;
	mov.u32 	%r53, %ctaid.x;
	mov.u32 	%r54, %ntid.x;
	mov.u32 	%r55, %tid.x;
	mad.lo.s32 	%r1, %r53, %r54, %r55;
	setp.ge.s32 	%p1, %r1, %r52;
	@%p1 bra 	$L__BB11_30;
	setp.eq.s16 	%p2, %rs1, 0;
	@%p2 bra 	$L__BB11_17;
	div.s32 	%r2, %r1, %r50;
	mul.lo.s32 	%r56, %r2, %r50;
	sub.s32 	%r3, %r1, %r56;
	mov.f32 	%f132, 0f00000000;
	min.s32 	%r57, %r51, %r48;
	setp.lt.s32 	%p3, %r57, 1;
	@%p3 bra 	$L__BB11_16;
	and.b32  	%r4, %r48, 7;
	mul.lo.s32 	%r5, %r50, %r48;
	mul.lo.s32 	%r6, %r49, %r48;
	mov.f32 	%f132, 0f00000000;
	mov.b32 	%r91, 0;
	mul.wide.s32 	%rd42, %r49, 4;
	mul.wide.s32 	%rd44, %r50, 4;
$L__BB11_4:
	setp.lt.u32 	%p4, %r48, 8;
	mul.lo.s32 	%r8, %r91, %r48;
	mov.b32 	%r96, 0;
	@%p4 bra 	$L__BB11_7;
	and.b32  	%r60, %r48, 2147483640;
	neg.s32 	%r94, %r60;
	mad.lo.s32 	%r93, %r5, %r91, %r3;
	mad.lo.s32 	%r92, %r6, %r91, %r2;
$L__BB11_6:
	.pragma "nounroll";
	and.b32  	%r96, %r48, 2147483640;
	mul.wide.s32 	%rd6, %r92, 4;
	add.s64 	%rd7, %rd2, %rd6;
	ld.global.f32 	%f30, [%rd7];
	mul.wide.s32 	%rd8, %r93, 4;
	add.s64 	%rd9, %rd1, %rd8;
	ld.global.f32 	%f31, [%rd9];
	fma.rn.f32 	%f32, %f30, %f31, %f132;
	mul.wide.s32 	%rd10, %r49, 4;
	add.s64 	%rd11, %rd7, %rd10;
	ld.global.f32 	%f33, [%rd11];
	mul.wide.s32 	%rd12, %r50, 4;
	add.s64 	%rd13, %rd9, %rd12;
	ld.global.f32 	%f34, [%rd13];
	fma.rn.f32 	%f35, %f33, %f34, %f32;
	add.s64 	%rd14, %rd11, %rd10;
	ld.global.f32 	%f36, [%rd14];
	add.s64 	%rd15, %rd13, %rd12;
	ld.global.f32 	%f37, [%rd15];
	fma.rn.f32 	%f38, %f36, %f37, %f35;
	add.s64 	%rd16, %rd14, %rd10;
	ld.global.f32 	%f39, [%rd16];
	add.s64 	%rd17, %rd15, %rd12;
	ld.global.f32 	%f40, [%rd17];
	fma.rn.f32 	%f41, %f39, %f40, %f38;
	add.s64 	%rd18, %rd16, %rd10;
	ld.global.f32 	%f42, [%rd18];
	add.s64 	%rd19, %rd17, %rd12;
	ld.global.f32 	%f43, [%rd19];
	fma.rn.f32 	%f44, %f42, %f43, %f41;
	add.s64 	%rd20, %rd18, %rd10;
	ld.global.f32 	%f45, [%rd20];
	add.s64 	%rd21, %rd19, %rd12;
	ld.global.f32 	%f46, [%rd21];
	fma.rn.f32 	%f47, %f45, %f46, %f44;
	add.s64 	%rd22, %rd20, %rd10;
	ld.global.f32 	%f48, [%rd22];
	add.s64 	%rd23, %rd21, %rd12;
	ld.global.f32 	%f49, [%rd23];
	fma.rn.f32 	%f50, %f48, %f49, %f47;
	add.s64 	%rd24, %rd22, %rd10;
	ld.global.f32 	%f51, [%rd24];
	add.s64 	%rd25, %rd23, %rd12;
	ld.global.f32 	%f52, [%rd25];
	fma.rn.f32 	%f132, %f51, %f52, %f50;
	add.s32 	%r94, %r94, 8;
	shl.b32 	%r61, %r50, 3;
	add.s32 	%r93, %r93, %r61;
	shl.b32 	%r62, %r49, 3;
	add.s32 	%r92, %r92, %r62;
	setp.eq.s32 	%p5, %r94, 0;
	@%p5 bra 	$L__BB11_7;
	bra.uni 	$L__BB11_6;
$L__BB11_7:
	setp.eq.s32 	%p6, %r4, 0;
	@%p6 bra 	$L__BB11_15;
	add.s32 	%r63, %r4, -1;
	setp.lt.u32 	%p7, %r63, 3;
	@%p7 bra 	$L__BB11_10;
	add.s32 	%r64, %r96, %r8;
	mad.lo.s32 	%r65, %r64, %r49, %r2;
	mul.wide.s32 	%rd26, %r65, 4;
	add.s64 	%rd27, %rd2, %rd26;
	ld.global.f32 	%f54, [%rd27];
	mad.lo.s32 	%r66, %r64, %r50, %r3;
	mul.wide.s32 	%rd28, %r66, 4;
	add.s64 	%rd29, %rd1, %rd28;
	ld.global.f32 	%f55, [%rd29];
	fma.rn.f32 	%f56, %f54, %f55, %f132;
	add.s64 	%rd31, %rd27, %rd42;
	ld.global.f32 	%f57, [%rd31];
	add.s64 	%rd33, %rd29, %rd44;
	ld.global.f32 	%f58, [%rd33];
	fma.rn.f32 	%f59, %f57, %f58, %f56;
	add.s64 	%rd34, %rd31, %rd42;
	ld.global.f32 	%f60, [%rd34];
	add.s64 	%rd35, %rd33, %rd44;
	ld.global.f32 	%f61, [%rd35];
	fma.rn.f32 	%f62, %f60, %f61, %f59;
	add.s64 	%rd36, %rd34, %rd42;
	ld.global.f32 	%f63, [%rd36];
	add.s64 	%rd37, %rd35, %rd44;
	ld.global.f32 	%f64, [%rd37];
	fma.rn.f32 	%f132, %f63, %f64, %f62;
	add.s32 	%r96, %r96, 4;
$L__BB11_10:
	and.b32  	%r67, %r48, 3;
	setp.eq.s32 	%p8, %r67, 0;
	@%p8 bra 	$L__BB11_15;
	setp.eq.s32 	%p9, %r67, 1;
	@%p9 bra 	$L__BB11_13;
	add.s32 	%r68, %r96, %r8;
	mad.lo.s32 	%r69, %r68, %r49, %r2;
	mul.wide.s32 	%rd38, %r69, 4;
	add.s64 	%rd39, %rd2, %rd38;
	ld.global.f32 	%f66, [%rd39];
	mad.lo.s32 	%r70, %r68, %r50, %r3;
	mul.wide.s32 	%rd40, %r70, 4;
	add.s64 	%rd41, %rd1, %rd40;
	ld.global.f32 	%f67, [%rd41];
	fma.rn.f32 	%f68, %f66, %f67, %f132;
	add.s64 	%rd43, %rd39, %rd42;
	ld.global.f32 	%f69, [%rd43];
	add.s64 	%rd45, %rd41, %rd44;
	ld.global.f32 	%f70, [%rd45];
	fma.rn.f32 	%f132, %f69, %f70, %f68;
	add.s32 	%r96, %r96, 2;
$L__BB11_13:
	and.b32  	%r71, %r48, 1;
	setp.eq.b32 	%p10, %r71, 1;
	not.pred 	%p11, %p10;
	@%p11 bra 	$L__BB11_15;
	add.s32 	%r72, %r96, %r8;
	mad.lo.s32 	%r73, %r72, %r49, %r2;
	mul.wide.s32 	%rd46, %r73, 4;
	add.s64 	%rd47, %rd2, %rd46;
	ld.global.f32 	%f71, [%rd47];
	mad.lo.s32 	%r74, %r72, %r50, %r3;
	mul.wide.s32 	%rd48, %r74, 4;
	add.s64 	%rd49, %rd1, %rd48;
	ld.global.f32 	%f72, [%rd49];
	fma.rn.f32 	%f132, %f71, %f72, %f132;
$L__BB11_15:
	add.s32 	%r91, %r91, 1;
	setp.ne.s32 	%p12, %r91, %r51;
	@%p12 bra 	$L__BB11_4;
$L__BB11_16:
	ld.param.u64 	%rd100, [_ZN7algebra11mm_out_gradEPfS0_S0_iiiiib_param_1];
	cvta.to.global.u64 	%rd50, %rd100;
	mul.wide.s32 	%rd51, %r1, 4;
	add.s64 	%rd52, %rd50, %rd51;
	ld.global.f32 	%f73, [%rd52];
	add.f32 	%f74, %f132, %f73;
	st.global.f32 	[%rd52], %f74;
	bra.uni 	$L__BB11_30;
$L__BB11_17:
	div.s32 	%r75, %r52, %r51;
	div.s32 	%r27, %r1, %r75;
	mul.lo.s32 	%r76, %r27, %r75;
	sub.s32 	%r77, %r1, %r76;
	div.s32 	%r25, %r77, %r50;
	rem.s32 	%r26, %r1, %r50;
	mul.lo.s32 	%r28, %r27, %r48;
	setp.lt.s32 	%p13, %r48, 1;
	mov.f32 	%f141, 0f00000000;
	@%p13 bra 	$L__BB11_29;
	and.b32  	%r29, %r48, 7;
	setp.lt.u32 	%p14, %r48, 8;
	mov.f32 	%f141, 0f00000000;
	mov.b32 	%r102, 0;
	@%p14 bra 	$L__BB11_21;
	and.b32  	%r102, %r48, 2147483640;
	neg.s32 	%r100, %r102;
	mul.lo.s32 	%r79, %r27, %r50;
	mad.lo.s32 	%r99, %r79, %r48, %r26;
	shl.b32 	%r33, %r50, 3;
	mul.lo.s32 	%r80, %r27, %r49;
	mad.lo.s32 	%r98, %r80, %r48, %r25;
	shl.b32 	%r35, %r49, 3;
	mov.f32 	%f141, 0f00000000;
	mul.wide.s32 	%rd57, %r49, 4;
	mul.wide.s32 	%rd59, %r50, 4;
$L__BB11_20:
	.pragma "nounroll";
	mul.wide.s32 	%rd53, %r98, 4;
	add.s64 	%rd54, %rd2, %rd53;
	ld.global.f32 	%f79, [%rd54];
	mul.wide.s32 	%rd55, %r99, 4;
	add.s64 	%rd56, %rd1, %rd55;
	ld.global.f32 	%f80, [%rd56];
	fma.rn.f32 	%f81, %f79, %f80, %f141;
	add.s64 	%rd58, %rd54, %rd57;
	ld.global.f32 	%f82, [%rd58];
	add.s64 	%rd60, %rd56, %rd59;
	ld.global.f32 	%f83, [%rd60];
	fma.rn.f32 	%f84, %f82, %f83, %f81;
	add.s64 	%rd61, %rd58, %rd57;
	ld.global.f32 	%f85, [%rd61];
	add.s64 	%rd62, %rd60, %rd59;
	ld.global.f32 	%f86, [%rd62];
	fma.rn.f32 	%f87, %f85, %f86, %f84;
	add.s64 	%rd63, %rd61, %rd57;
	ld.global.f32 	%f88, [%rd63];
	add.s64 	%rd64, %rd62, %rd59;
	ld.global.f32 	%f89, [%rd64];
	fma.rn.f32 	%f90, %f88, %f89, %f87;
	add.s64 	%rd65, %rd63, %rd57;
	ld.global.f32 	%f91, [%rd65];
	add.s64 	%rd66, %rd64, %rd59;
	ld.global.f32 	%f92, [%rd66];
	fma.rn.f32 	%f93, %f91, %f92, %f90;
	add.s64 	%rd67, %rd65, %rd57;
	ld.global.f32 	%f94, [%rd67];
	add.s64 	%rd68, %rd66, %rd59;
	ld.global.f32 	%f95, [%rd68];
	fma.rn.f32 	%f96, %f94, %f95, %f93;
	add.s64 	%rd69, %rd67, %rd57;
	ld.global.f32 	%f97, [%rd69];
	add.s64 	%rd70, %rd68, %rd59;
	ld.global.f32 	%f98, [%rd70];
	fma.rn.f32 	%f99, %f97, %f98, %f96;
	add.s64 	%rd71, %rd69, %rd57;
	ld.global.f32 	%f100, [%rd71];
	add.s64 	%rd72, %rd70, %rd59;
	ld.global.f32 	%f101, [%rd72];
	fma.rn.f32 	%f141, %f100, %f101, %f99;
	add.s32 	%r100, %r100, 8;
	add.s32 	%r99, %r99, %r33;
	add.s32 	%r98, %r98, %r35;
	setp.ne.s32 	%p15, %r100, 0;
	@%p15 bra 	$L__BB11_20;
$L__BB11_21:
	setp.eq.s32 	%p16, %r29, 0;
	@%p16 bra 	$L__BB11_29;
	and.b32  	%r43, %r48, 3;
	setp.lt.u32 	%p17, %r29, 4;
	@%p17 bra 	$L__BB11_24;
	add.s32 	%r81, %r102, %r28;
	mad.lo.s32 	%r82, %r81, %r49, %r25;
	mul.wide.s32 	%rd73, %r82, 4;
	add.s64 	%rd74, %rd2, %rd73;
	ld.global.f32 	%f103, [%rd74];
	mad.lo.s32 	%r83, %r81, %r50, %r26;
	mul.wide.s32 	%rd75, %r83, 4;
	add.s64 	%rd76, %rd1, %rd75;
	ld.global.f32 	%f104, [%rd76];
	fma.rn.f32 	%f105, %f103, %f104, %f141;
	mul.wide.s32 	%rd77, %r49, 4;
	add.s64 	%rd78, %rd74, %rd77;
	ld.global.f32 	%f106, [%rd78];
	mul.wide.s32 	%rd79, %r50, 4;
	add.s64 	%rd80, %rd76, %rd79;
	ld.global.f32 	%f107, [%rd80];
	fma.rn.f32 	%f108, %f106, %f107, %f105;
	add.s64 	%rd81, %rd78, %rd77;
	ld.global.f32 	%f109, [%rd81];
	add.s64 	%rd82, %rd80, %rd79;
	ld.global.f32 	%f110, [%rd82];
	fma.rn.f32 	%f111, %f109, %f110, %f108;
	add.s64 	%rd83, %rd81, %rd77;
	ld.global.f32 	%f112, [%rd83];
	add.s64 	%rd84, %rd82, %rd79;
	ld.global.f32 	%f113, [%rd84];
	fma.rn.f32 	%f141, %f112, %f113, %f111;
	add.s32 	%r102, %r102, 4;
$L__BB11_24:
	setp.eq.s32 	%p18, %r43, 0;
	@%p18 bra 	$L__BB11_29;
	setp.eq.s32 	%p19, %r43, 1;
	@%p19 bra 	$L__BB11_27;
	add.s32 	%r84, %r102, %r28;
	mad.lo.s32 	%r85, %r84, %r49, %r25;
	mul.wide.s32 	%rd85, %r85, 4;
	add.s64 	%rd86, %rd2, %rd85;
	ld.global.f32 	%f115, [%rd86];
	mad.lo.s32 	%r86, %r84, %r50, %r26;
	mul.wide.s32 	%rd87, %r86, 4;
	add.s64 	%rd88, %rd1, %rd87;
	ld.global.f32 	%f116, [%rd88];
	fma.rn.f32 	%f117, %f115, %f116, %f141;
	mul.wide.s32 	%rd89, %r49, 4;
	add.s64 	%rd90, %rd86, %rd89;
	ld.global.f32 	%f118, [%rd90];
	mul.wide.s32 	%rd91, %r50, 4;
	add.s64 	%rd92, %rd88, %rd91;
	ld.global.f32 	%f119, [%rd92];
	fma.rn.f32 	%f141, %f118, %f119, %f117;
	add.s32 	%r102, %r102, 2;
$L__BB11_27:
	and.b32  	%r87, %r48, 1;
	setp.eq.b32 	%p20, %r87, 1;
	not.pred 	%p21, %p20;
	@%p21 bra 	$L__BB11_29;
	add.s32 	%r88, %r102, %r28;
	mad.lo.s32 	%r89, %r88, %r49, %r25;
	mul.wide.s32 	%rd93, %r89, 4;
	add.s64 	%rd94, %rd2, %rd93;
	ld.global.f32 	%f120, [%rd94];
	mad.lo.s32 	%r90, %r88, %r50, %r26;
	mul.wide.s32 	%rd95, %r90, 4;
	add.s64 	%rd96, %rd1, %rd95;
	ld.global.f32 	%f121, [%rd96];
	fma.rn.f32 	%f141, %f120, %f121, %f141;
$L__BB11_29:
	ld.param.u64 	%rd101, [_ZN7algebra11mm_out_gradEPfS0_S0_iiiiib_param_1];
	cvta.to.global.u64 	%rd97, %rd101;
	mul.wide.s32 	%rd98, %r1, 4;
	add.s64 	%rd99, %rd97, %rd98;
	ld.global.f32 	%f122, [%rd99];
	add.f32 	%f123, %f141, %f122;
	st.global.f32 	[%rd99], %f123;
$L__BB11_30:
	ret;

}
	// .globl	_ZN7algebra9transposeEPfS0_iiii
.visible .entry _ZN7algebra9transposeEPfS0_iiii(
	.param .u64 .ptr .align 1 _ZN7algebra9transposeEPfS0_iiii_param_0,
	.param .u64 .ptr .align 1 _ZN7algebra9transposeEPfS0_iiii_param_1,
	.param .u32 _ZN7algebra9transposeEPfS0_iiii_param_2,
	.param .u32 _ZN7algebra9transposeEPfS0_iiii_param_3,
	.param .u32 _ZN7algebra9transposeEPfS0_iiii_param_4,
	.param .u32 _ZN7algebra9transposeEPfS0_iiii_param_5
)
{
	.reg .pred 	%p<2>;
	.reg .b32 	%r<22>;
	.reg .b32 	%f<2>;
	.reg .b64 	%rd<9>;

	ld.param.u64 	%rd1, [_ZN7algebra9transposeEPfS0_iiii_param_0];
	ld.param.u64 	%rd2, [_ZN7algebra9transposeEPfS0_iiii_param_1];
	ld.param.u32 	%r3, [_ZN7algebra9transposeEPfS0_iiii_param_2];
	ld.param.u32 	%r4, [_ZN7algebra9transposeEPfS0_iiii_param_3];
	ld.param.u32 	%r5, [_ZN7algebra9transposeEPfS0_iiii_param_4];
	ld.param.u32 	%r6, [_ZN7algebra9transposeEPfS0_iiii_param_5];
	mov.u32 	%r7, %ctaid.x;
	mov.u32 	%r8, %ntid.x;
	mov.u32 	%r9, %tid.x;
	mad.lo.s32 	%r1, %r7, %r8, %r9;
	mul.lo.s32 	%r10, %r4, %r3;
	mul.lo.s32 	%r2, %r10, %r5;
	setp.ge.s32 	%p1, %r1, %r6;
	@%p1 bra 	$L__BB12_2;
	rem.s32 	%r11, %r1, %r2;
	div.s32 	%r12, %r11, %r5;
	cvta.to.global.u64 	%rd3, %rd1;
	cvta.to.global.u64 	%rd4, %rd2;
	mul.wide.s32 	%rd5, %r1, 4;
	add.s64 	%rd6, %rd3, %rd5;
	ld.global.f32 	%f1, [%rd6];
	div.s32 	%r13, %r12, %r3;
	mul.lo.s32 	%r14, %r13, %r3;
	sub.s32 	%r15, %r12, %r14;
	rem.s32 	%r16, %r13, %r4;
	mad.lo.s32 	%r17, %r15, %r4, %r16;
	sub.s32 	%r18, %r1, %r11;
	rem.s32 	%r19, %r1, %r5;
	add.s32 	%r20, %r18, %r19;
	mad.lo.s32 	%r21, %r17, %r5, %r20;
	mul.wide.s32 	%rd7, %r21, 4;
	add.s64 	%rd8, %rd4, %rd7;
	st.global.f32 	[%rd8], %f1;
$L__BB12_2:
	ret;

}
	// .globl	_ZN7algebra5splitEPfS0_iii
.visible .entry _ZN7algebra5splitEPfS0_iii(
	.param .u64 .ptr .align 1 _ZN7algebra5splitEPfS0_iii_param_0,
	.param .u64 .ptr .align 1 _ZN7algebra5splitEPfS0_iii_param_1,
	.param .u32 _ZN7algebra5splitEPfS0_iii_param_2,
	.param .u32 _ZN7algebra5splitEPfS0_iii_param_3,
	.param .u32 _ZN7algebra5splitEPfS0_iii_param_4
)
{
	.reg .pred 	%p<2>;
	.reg .b32 	%r<18>;
	.reg .b32 	%f<2>;
	.reg .b64 	%rd<9>;

	ld.param.u64 	%rd1, [_ZN7algebra5splitEPfS0_iii_param_0];
	ld.param.u64 	%rd2, [_ZN7algebra5splitEPfS0_iii_param_1];
	ld.param.u32 	%r3, [_ZN7algebra5splitEPfS0_iii_param_2];
	ld.param.u32 	%r5, [_ZN7algebra5splitEPfS0_iii_param_3];
	ld.param.u32 	%r4, [_ZN7algebra5splitEPfS0_iii_param_4];
	mov.u32 	%r6, %ctaid.x;
	mov.u32 	%r7, %ntid.x;
	mov.u32 	%r8, %tid.x;
	mad.lo.s32 	%r1, %r6, %r7, %r8;
	div.s32 	%r2, %r4, %r5;
	setp.ge.s32 	%p1, %r1, %r4;
	@%p1 bra 	$L__BB13_2;
	div.s32 	%r9, %r2, %r3;
	cvta.to.global.u64 	%rd3, %rd1;
	cvta.to.global.u64 	%rd4, %rd2;
	div.s32 	%r10, %r1, %r9;
	rem.s32 	%r11, %r10, %r3;
	div.s32 	%r12, %r4, %r3;
	div.s32 	%r13, %r1, %r2;
	mul.lo.s32 	%r14, %r10, %r9;
	sub.s32 	%r15, %r1, %r14;
	mad.lo.s32 	%r16, %r9, %r13, %r15;
	mad.lo.s32 	%r17, %r11, %r12, %r16;
	mul.wide.s32 	%rd5, %r17, 4;
	add.s64 	%rd6, %rd3, %rd5;
	ld.global.f32 	%f1, [%rd6];
	mul.wide.s32 	%rd7, %r1, 4;
	add.s64 	%rd8, %rd4, %rd7;
	st.global.f32 	[%rd8], %f1;
$L__BB13_2:
	ret;

}
	// .globl	_ZN7algebra10split_gradEPfS0_iiii
.visible .entry _ZN7algebra10split_gradEPfS0_iiii(
	.param .u64 .ptr .align 1 _ZN7algebra10split_gradEPfS0_iiii_param_0,
	.param .u64 .ptr .align 1 _ZN7algebra10split_gradEPfS0_iiii_param_1,
	.param .u32 _ZN7algebra10split_gradEPfS0_iiii_param_2,
	.param .u32 _ZN7algebra10split_gradEPfS0_iiii_param_3,
	.param .u32 _ZN7algebra10split_gradEPfS0_iiii_param_4,
	.param .u32 _ZN7algebra10split_gradEPfS0_iiii_param_5
)
{
	.reg .pred 	%p<2>;
	.reg .b32 	%r<18>;
	.reg .b32 	%f<4>;
	.reg .b64 	%rd<9>;

	ld.param.u64 	%rd1, [_ZN7algebra10split_gradEPfS0_iiii_param_0];
	ld.param.u64 	%rd2, [_ZN7algebra10split_gradEPfS0_iiii_param_1];
	ld.param.u32 	%r4, [_ZN7algebra10split_gradEPfS0_iiii_param_2];
	ld.param.u32 	%r6, [_ZN7algebra10split_gradEPfS0_iiii_param_3];
	ld.param.u32 	%r5, [_ZN7algebra10split_gradEPfS0_iiii_param_4];
	ld.param.u32 	%r7, [_ZN7algebra10split_gradEPfS0_iiii_param_5];
	mov.u32 	%r8, %ctaid.x;
	mov.u32 	%r9, %ntid.x;
	mov.u32 	%r10, %tid.x;
	mad.lo.s32 	%r1, %r8, %r9, %r10;
	mul.lo.s32 	%r11, %r7, %r6;
	div.s32 	%r2, %r11, %r4;
	div.s32 	%r3, %r7, %r4;
	setp.ge.s32 	%p1, %r1, %r7;
	@%p1 bra 	$L__BB14_2;
	cvta.to.global.u64 	%rd3, %rd1;
	cvta.to.global.u64 	%rd4, %rd2;
	mul.wide.s32 	%rd5, %r1, 4;
	add.s64 	%rd6, %rd3, %rd5;
	ld.global.f32 	%f1, [%rd6];
	div.s32 	%r12, %r1, %r3;
	rem.s32 	%r13, %r12, %r4;
	mul.lo.s32 	%r14, %r12, %r3;
	sub.s32 	%r15, %r1, %r14;
	mad.lo.s32 	%r16, %r3, %r5, %r15;
	mad.lo.s32 	%r17, %r13, %r2, %r16;
	mul.wide.s32 	%rd7, %r17, 4;
	add.s64 	%rd8, %rd4, %rd7;
	ld.global.f32 	%f2, [%rd8];
	add.f32 	%f3, %f1, %f2;
	st.global.f32 	[%rd8], %f3;
$L__BB14_2:
	ret;

}
	// .globl	_ZN7algebra7softmaxEPfS0_ii
.visible .entry _ZN7algebra7softmaxEPfS0_ii(
	.param .u64 .ptr .align 1 _ZN7algebra7softmaxEPfS0_ii_param_0,
	.param .u64 .ptr .align 1 _ZN7algebra7softmaxEPfS0_ii_param_1,
	.param .u32 _ZN7algebra7softmaxEPfS0_ii_param_2,
	.param .u32 _ZN7algebra7softmaxEPfS0_ii_param_3
)
{
	.reg .pred 	%p<11>;
	.reg .b32 	%r<67>;
	.reg .b32 	%f<209>;
	.reg .b64 	%rd<17>;
	.reg .b64 	%fd<8>;

	ld.param.u64 	%rd4, [_ZN7algebra7softmaxEPfS0_ii_param_0];
	ld.param.u64 	%rd3, [_ZN7algebra7softmaxEPfS0_ii_param_1];
	ld.param.u32 	%r17, [_ZN7algebra7softmaxEPfS0_ii_param_2];
	ld.param.u32 	%r18, [_ZN7algebra7softmaxEPfS0_ii_param_3];
	cvta.to.global.u64 	%rd1, %rd4;
	mov.u32 	%r19, %ctaid.x;
	mov.u32 	%r20, %ntid.x;
	mov.u32 	%r21, %tid.x;
	mad.lo.s32 	%r1, %r19, %r20, %r21;
	setp.ge.s32 	%p1, %r1, %r18;
	@%p1 bra 	$L__BB15_15;
	setp.lt.s32 	%p2, %r17, 1;
	mov.f64 	%fd7, 0d3EB0C6F7A0B5ED8D;
	@%p2 bra 	$L__BB15_14;
	rem.s32 	%r2, %r1, %r17;
	and.b32  	%r3, %r17, 7;
	setp.lt.u32 	%p3, %r17, 8;
	mov.f32 	%f208, 0f00000000;
	mov.b32 	%r65, 0;
	@%p3 bra 	$L__BB15_5;
	and.b32  	%r65, %r17, 2147483640;
	neg.s32 	%r63, %r65;
	add.s64 	%rd2, %rd1, 16;
	sub.s32 	%r62, %r1, %r2;
	mov.f32 	%f208, 0f00000000;
$L__BB15_4:
	.pragma "nounroll";
	mul.wide.s32 	%rd5, %r62, 4;
	add.s64 	%rd6, %rd2, %rd5;
	ld.global.f32 	%f16, [%rd6+-16];
	fma.rn.f32 	%f17, %f16, 0f3BBB989D, 0f3F000000;
	cvt.sat.f32.f32 	%f18, %f17;
	mov.f32 	%f19, 0f4B400001;
	mov.f32 	%f20, 0f437C0000;
	fma.rm.f32 	%f21, %f18, %f20, %f19;
	add.f32 	%f22, %f21, 0fCB40007F;
	neg.f32 	%f23, %f22;
	fma.rn.f32 	%f24, %f16, 0f3FB8AA3B, %f23;
	fma.rn.f32 	%f25, %f16, 0f32A57060, %f24;
	mov.b32 	%r23, %f21;
	shl.b32 	%r24, %r23, 23;
	mov.b32 	%f26, %r24;
	ex2.approx.ftz.f32 	%f27, %f25;
	fma.rn.f32 	%f28, %f27, %f26, %f208;
	ld.global.f32 	%f29, [%rd6+-12];
	fma.rn.f32 	%f30, %f29, 0f3BBB989D, 0f3F000000;
	cvt.sat.f32.f32 	%f31, %f30;
	fma.rm.f32 	%f32, %f31, %f20, %f19;
	add.f32 	%f33, %f32, 0fCB40007F;
	neg.f32 	%f34, %f33;
	fma.rn.f32 	%f35, %f29, 0f3FB8AA3B, %f34;
	fma.rn.f32 	%f36, %f29, 0f32A57060, %f35;
	mov.b32 	%r25, %f32;
	shl.b32 	%r26, %r25, 23;
	mov.b32 	%f37, %r26;
	ex2.approx.ftz.f32 	%f38, %f36;
	fma.rn.f32 	%f39, %f38, %f37, %f28;
	ld.global.f32 	%f40, [%rd6+-8];
	fma.rn.f32 	%f41, %f40, 0f3BBB989D, 0f3F000000;
	cvt.sat.f32.f32 	%f42, %f41;
	fma.rm.f32 	%f43, %f42, %f20, %f19;
	add.f32 	%f44, %f43, 0fCB40007F;
	neg.f32 	%f45, %f44;
	fma.rn.f32 	%f46, %f40, 0f3FB8AA3B, %f45;
	fma.rn.f32 	%f47, %f40, 0f32A57060, %f46;
	mov.b32 	%r27, %f43;
	shl.b32 	%r28, %r27, 23;
	mov.b32 	%f48, %r28;
	ex2.approx.ftz.f32 	%f49, %f47;
	fma.rn.f32 	%f50, %f49, %f48, %f39;
	ld.global.f32 	%f51, [%rd6+-4];
	fma.rn.f32 	%f52, %f51, 0f3BBB989D, 0f3F000000;
	cvt.sat.f32.f32 	%f53, %f52;
	fma.rm.f32 	%f54, %f53, %f20, %f19;
	add.f32 	%f55, %f54, 0fCB40007F;
	neg.f32 	%f56, %f55;
	fma.rn.f32 	%f57, %f51, 0f3FB8AA3B, %f56;
	fma.rn.f32 	%f58, %f51, 0f32A57060, %f57;
	mov.b32 	%r29, %f54;
	shl.b32 	%r30, %r29, 23;
	mov.b32 	%f59, %r30;
	ex2.approx.ftz.f32 	%f60, %f58;
	fma.rn.f32 	%f61, %f60, %f59, %f50;
	ld.global.f32 	%f62, [%rd6];
	fma.rn.f32 	%f63, %f62, 0f3BBB989D, 0f3F000000;
	cvt.sat.f32.f32 	%f64, %f63;
	fma.rm.f32 	%f65, %f64, %f20, %f19;
	add.f32 	%f66, %f65, 0fCB40007F;
	neg.f32 	%f67, %f66;
	fma.rn.f32 	%f68, %f62, 0f3FB8AA3B, %f67;
	fma.rn.f32 	%f69, %f62, 0f32A57060, %f68;
	mov.b32 	%r31, %f65;
	shl.b32 	%r32, %r31, 23;
	mov.b32 	%f70, %r32;
	ex2.approx.ftz.f32 	%f71, %f69;
	fma.rn.f32 	%f72, %f71, %f70, %f61;
	ld.global.f32 	%f73, [%rd6+4];
	fma.rn.f32 	%f74, %f73, 0f3BBB989D, 0f3F000000;
	cvt.sat.f32.f32 	%f75, %f74;
	fma.rm.f32 	%f76, %f75, %f20, %f19;
	add.f32 	%f77, %f76, 0fCB40007F;
	neg.f32 	%f78, %f77;
	fma.rn.f32 	%f79, %f73, 0f3FB8AA3B, %f78;
	fma.rn.f32 	%f80, %f73, 0f32A57060, %f79;
	mov.b32 	%r33, %f76;
	shl.b32 	%r34, %r33, 23;
	mov.b32 	%f81, %r34;
	ex2.approx.ftz.f32 	%f82, %f80;
	fma.rn.f32 	%f83, %f82, %f81, %f72;
	ld.global.f32 	%f84, [%rd6+8];
	fma.rn.f32 	%f85, %f84, 0f3BBB989D, 0f3F000000;
	cvt.sat.f32.f32 	%f86, %f85;
	fma.rm.f32 	%f87, %f86, %f20, %f19;
	add.f32 	%f88, %f87, 0fCB40007F;
	neg.f32 	%f89, %f88;
	fma.rn.f32 	%f90, %f84, 0f3FB8AA3B, %f89;
	fma.rn.f32 	%f91, %f84, 0f32A57060, %f90;
	mov.b32 	%r35, %f87;
	shl.b32 	%r36, %r35, 23;
	mov.b32 	%f92, %r36;
	ex2.approx.ftz.f32 	%f93, %f91;
	fma.rn.f32 	%f94, %f93, %f92, %f83;
	ld.global.f32 	%f95, [%rd6+12];
	fma.rn.f32 	%f96, %f95, 0f3BBB989D, 0f3F000000;
	cvt.sat.f32.f32 	%f97, %f96;
	fma.rm.f32 	%f98, %f97, %f20, %f19;
	add.f32 	%f99, %f98, 0fCB40007F;
	neg.f32 	%f100, %f99;
	fma.rn.f32 	%f101, %f95, 0f3FB8AA3B, %f100;
	fma.rn.f32 	%f102, %f95, 0f32A57060, %f101;
	mov.b32 	%r37, %f98;
	shl.b32 	%r38, %r37, 23;
	mov.b32 	%f103, %r38;
	ex2.approx.ftz.f32 	%f104, %f102;
	fma.rn.f32 	%f208, %f104, %f103, %f94;
	add.s32 	%r63, %r63, 8;
	add.s32 	%r62, %r62, 8;
	setp.ne.s32 	%p4, %r63, 0;
	@%p4 bra 	$L__BB15_4;
$L__BB15_5:
	setp.eq.s32 	%p5, %r3, 0;
	@%p5 bra 	$L__BB15_13;
	and.b32  	%r12, %r17, 3;
	setp.lt.u32 	%p6, %r3, 4;
	@%p6 bra 	$L__BB15_8;
	add.s32 	%r39, %r65, %r1;
	sub.s32 	%r40, %r39, %r2;
	mul.wide.s32 	%rd7, %r40, 4;
	add.s64 	%rd8, %rd1, %rd7;
	ld.global.f32 	%f106, [%rd8];
	fma.rn.f32 	%f107, %f106, 0f3BBB989D, 0f3F000000;
	cvt.sat.f32.f32 	%f108, %f107;
	mov.f32 	%f109, 0f4B400001;
	mov.f32 	%f110, 0f437C0000;
	fma.rm.f32 	%f111, %f108, %f110, %f109;
	add.f32 	%f112, %f111, 0fCB40007F;
	neg.f32 	%f113, %f112;
	fma.rn.f32 	%f114, %f106, 0f3FB8AA3B, %f113;
	fma.rn.f32 	%f115, %f106, 0f32A57060, %f114;
	mov.b32 	%r41, %f111;
	shl.b32 	%r42, %r41, 23;
	mov.b32 	%f116, %r42;
	ex2.approx.ftz.f32 	%f117, %f115;
	fma.rn.f32 	%f118, %f117, %f116, %f208;
	ld.global.f32 	%f119, [%rd8+4];
	fma.rn.f32 	%f120, %f119, 0f3BBB989D, 0f3F000000;
	cvt.sat.f32.f32 	%f121, %f120;
	fma.rm.f32 	%f122, %f121, %f110, %f109;
	add.f32 	%f123, %f122, 0fCB40007F;
	neg.f32 	%f124, %f123;
	fma.rn.f32 	%f125, %f119, 0f3FB8AA3B, %f124;
	fma.rn.f32 	%f126, %f119, 0f32A57060, %f125;
	mov.b32 	%r43, %f122;
	shl.b32 	%r44, %r43, 23;
	mov.b32 	%f127, %r44;
	ex2.approx.ftz.f32 	%f128, %f126;
	fma.rn.f32 	%f129, %f128, %f127, %f118;
	ld.global.f32 	%f130, [%rd8+8];
	fma.rn.f32 	%f131, %f130, 0f3BBB989D, 0f3F000000;
	cvt.sat.f32.f32 	%f132, %f131;
	fma.rm.f32 	%f133, %f132, %f110, %f109;
	add.f32 	%f134, %f133, 0fCB40007F;
	neg.f32 	%f135, %f134;
	fma.rn.f32 	%f136, %f130, 0f3FB8AA3B, %f135;
	fma.rn.f32 	%f137, %f130, 0f32A57060, %f136;
	mov.b32 	%r45, %f133;
	shl.b32 	%r46, %r45, 23;
	mov.b32 	%f138, %r46;
	ex2.approx.ftz.f32 	%f139, %f137;
	fma.rn.f32 	%f140, %f139, %f138, %f129;
	ld.global.f32 	%f141, [%rd8+12];
	fma.rn.f32 	%f142, %f141, 0f3BBB989D, 0f3F000000;
	cvt.sat.f32.f32 	%f143, %f142;
	fma.rm.f32 	%f144, %f143, %f110, %f109;
	add.f32 	%f145, %f144, 0fCB40007F;
	neg.f32 	%f146, %f145;
	fma.rn.f32 	%f147, %f141, 0f3FB8AA3B, %f146;
	fma.rn.f32 	%f148, %f141, 0f32A57060, %f147;
	mov.b32 	%r47, %f144;
	shl.b32 	%r48, %r47, 23;
	mov.b32 	%f149, %r48;
	ex2.approx.ftz.f32 	%f150, %f148;
	fma.rn.f32 	%f208, %f150, %f149, %f140;
	add.s32 	%r65, %r65, 4;
$L__BB15_8:
	setp.eq.s32 	%p7, %r12, 0;
	@%p7 bra 	$L__BB15_13;
	setp.eq.s32 	%p8, %r12, 1;
	@%p8 bra 	$L__BB15_11;
	add.s32 	%r49, %r65, %r1;
	sub.s32 	%r50, %r49, %r2;
	mul.wide.s32 	%rd9, %r50, 4;
	add.s64 	%rd10, %rd1, %rd9;
	ld.global.f32 	%f152, [%rd10];
	fma.rn.f32 	%f153, %f152, 0f3BBB989D, 0f3F000000;
	cvt.sat.f32.f32 	%f154, %f153;
	mov.f32 	%f155, 0f4B400001;
	mov.f32 	%f156, 0f437C0000;
	fma.rm.f32 	%f157, %f154, %f156, %f155;
	add.f32 	%f158, %f157, 0fCB40007F;
	neg.f32 	%f159, %f158;
	fma.rn.f32 	%f160, %f152, 0f3FB8AA3B, %f159;
	fma.rn.f32 	%f161, %f152, 0f32A57060, %f160;
	mov.b32 	%r51, %f157;
	shl.b32 	%r52, %r51, 23;
	mov.b32 	%f162, %r52;
	ex2.approx.ftz.f32 	%f163, %f161;
	fma.rn.f32 	%f164, %f163, %f162, %f208;
	ld.global.f32 	%f165, [%rd10+4];
	fma.rn.f32 	%f166, %f165, 0f3BBB989D, 0f3F000000;
	cvt.sat.f32.f32 	%f167, %f166;
	fma.rm.f32 	%f168, %f167, %f156, %f155;
	add.f32 	%f169, %f168, 0fCB40007F;
	neg.f32 	%f170, %f169;
	fma.rn.f32 	%f171, %f165, 0f3FB8AA3B, %f170;
	fma.rn.f32 	%f172, %f165, 0f32A57060, %f171;
	mov.b32 	%r53, %f168;
	shl.b32 	%r54, %r53, 23;
	mov.b32 	%f173, %r54;
	ex2.approx.ftz.f32 	%f174, %f172;
	fma.rn.f32 	%f208, %f174, %f173, %f164;
	add.s32 	%r65, %r65, 2;
$L__BB15_11:
	and.b32  	%r55, %r17, 1;
	setp.eq.b32 	%p9, %r55, 1;
	not.pred 	%p10, %p9;
	@%p10 bra 	$L__BB15_13;
	add.s32 	%r56, %r65, %r1;
	sub.s32 	%r57, %r56, %r2;
	mul.wide.s32 	%rd11, %r57, 4;
	add.s64 	%rd12, %rd1, %rd11;
	ld.global.f32 	%f175, [%rd12];
	fma.rn.f32 	%f176, %f175, 0f3BBB989D, 0f3F000000;
	cvt.sat.f32.f32 	%f177, %f176;
	mov.f32 	%f178, 0f4B400001;
	mov.f32 	%f179, 0f437C0000;
	fma.rm.f32 	%f180, %f177, %f179, %f178;
	add.f32 	%f181, %f180, 0fCB40007F;
	neg.f32 	%f182, %f181;
	fma.rn.f32 	%f183, %f175, 0f3FB8AA3B, %f182;
	fma.rn.f32 	%f184, %f175, 0f32A57060, %f183;
	mov.b32 	%r58, %f180;
	shl.b32 	%r59, %r58, 23;
	mov.b32 	%f185, %r59;
	ex2.approx.ftz.f32 	%f186, %f184;
	fma.rn.f32 	%f208, %f186, %f185, %f208;
$L__BB15_13:
	cvt.f64.f32 	%fd4, %f208;
	add.f64 	%fd7, %fd4, 0d3EB0C6F7A0B5ED8D;
$L__BB15_14:
	mul.wide.s32 	%rd13, %r1, 4;
	add.s64 	%rd14, %rd1, %rd13;
	ld.global.f32 	%f187, [%rd14];
	fma.rn.f32 	%f188, %f187, 0f3BBB989D, 0f3F000000;
	cvt.sat.f32.f32 	%f189, %f188;
	mov.f32 	%f190, 0f4B400001;
	mov.f32 	%f191, 0f437C0000;
	fma.rm.f32 	%f192, %f189, %f191, %f190;
	add.f32 	%f193, %f192, 0fCB40007F;
	neg.f32 	%f194, %f193;
	fma.rn.f32 	%f195, %f187, 0f3FB8AA3B, %f194;
	fma.rn.f32 	%f196, %f187, 0f32A57060, %f195;
	mov.b32 	%r60, %f192;
	shl.b32 	%r61, %r60, 23;
	mov.b32 	%f197, %r61;
	ex2.approx.ftz.f32 	%f198, %f196;
	mul.f32 	%f199, %f198, %f197;
	cvt.f64.f32 	%fd5, %f199;
	div.rn.f64 	%fd6, %fd5, %fd7;
	cvt.rn.f32.f64 	%f200, %fd6;
	cvta.to.global.u64 	%rd15, %rd3;
	add.s64 	%rd16, %rd15, %rd13;
	st.global.f32 	[%rd16], %f200;
$L__BB15_15:
	ret;

}
	// .globl	_ZN7algebra12softmax_gradEPfS0_S0_ii
.visible .entry _ZN7algebra12softmax_gradEPfS0_S0_ii(
	.param .u64 .ptr .align 1 _ZN7algebra12softmax_gradEPfS0_S0_ii_param_0,
	.param .u64 .ptr .align 1 _ZN7algebra12softmax_gradEPfS0_S0_ii_param_1,
	.param .u64 .ptr .align 1 _ZN7algebra12softmax_gradEPfS0_S0_ii_param_2,
	.param .u32 _ZN7algebra12softmax_gradEPfS0_S0_ii_param_3,
	.param .u32 _ZN7algebra12softmax_gradEPfS0_S0_ii_param_4
)
{
	.reg .pred 	%p<25>;
	.reg .b32 	%r<108>;
	.reg .b32 	%f<364>;
	.reg .b64 	%rd<48>;
	.reg .b64 	%fd<73>;

	ld.param.u64 	%rd9, [_ZN7algebra12softmax_gradEPfS0_S0_ii_param_0];
	ld.param.u64 	%rd8, [_ZN7algebra12softmax_gradEPfS0_S0_ii_param_1];
	ld.param.u64 	%rd10, [_ZN7algebra12softmax_gradEPfS0_S0_ii_param_2];
	ld.param.u32 	%r31, [_ZN7algebra12softmax_gradEPfS0_S0_ii_param_3];
	ld.param.u32 	%r32, [_ZN7algebra12softmax_gradEPfS0_S0_ii_param_4];
	cvta.to.global.u64 	%rd1, %rd9;
	cvta.to.global.u64 	%rd2, %rd10;
	mov.u32 	%r33, %ctaid.x;
	mov.u32 	%r34, %ntid.x;
	mov.u32 	%r35, %tid.x;
	mad.lo.s32 	%r1, %r33, %r34, %r35;
	div.s32 	%r2, %r1, %r31;
	mul.lo.s32 	%r36, %r2, %r31;
	sub.s32 	%r3, %r1, %r36;
	setp.ge.s32 	%p1, %r1, %r32;
	@%p1 bra 	$L__BB16_44;
	mul.wide.s32 	%rd11, %r1, 4;
	add.s64 	%rd12, %rd2, %rd11;
	ld.global.f32 	%f29, [%rd12];
	fma.rn.f32 	%f30, %f29, 0f3BBB989D, 0f3F000000;
	cvt.sat.f32.f32 	%f31, %f30;
	mov.f32 	%f32, 0f4B400001;
	mov.f32 	%f33, 0f437C0000;
	fma.rm.f32 	%f34, %f31, %f33, %f32;
	add.f32 	%f35, %f34, 0fCB40007F;
	neg.f32 	%f36, %f35;
	fma.rn.f32 	%f37, %f29, 0f3FB8AA3B, %f36;
	fma.rn.f32 	%f38, %f29, 0f32A57060, %f37;
	mov.b32 	%r37, %f34;
	shl.b32 	%r38, %r37, 23;
	mov.b32 	%f39, %r38;
	ex2.approx.ftz.f32 	%f40, %f38;
	mul.f32 	%f1, %f40, %f39;
	setp.lt.s32 	%p2, %r31, 1;
	mov.f32 	%f356, 0f00000000;
	@%p2 bra 	$L__BB16_13;
	mul.lo.s32 	%r4, %r2, %r31;
	and.b32  	%r5, %r31, 7;
	setp.lt.u32 	%p3, %r31, 8;
	mov.f32 	%f356, 0f00000000;
	mov.b32 	%r98, 0;
	@%p3 bra 	$L__BB16_5;
	and.b32  	%r98, %r31, 2147483640;
	neg.s32 	%r102, %r98;
	add.s64 	%rd3, %rd2, 16;
	mov.f32 	%f356, 0f00000000;
	mov.u32 	%r101, %r4;
$L__BB16_4:
	.pragma "nounroll";
	mul.wide.s32 	%rd13, %r101, 4;
	add.s64 	%rd14, %rd3, %rd13;
	ld.global.f32 	%f44, [%rd14+-16];
	fma.rn.f32 	%f45, %f44, 0f3BBB989D, 0f3F000000;
	cvt.sat.f32.f32 	%f46, %f45;
	mov.f32 	%f47, 0f4B400001;
	mov.f32 	%f48, 0f437C0000;
	fma.rm.f32 	%f49, %f46, %f48, %f47;
	add.f32 	%f50, %f49, 0fCB40007F;
	neg.f32 	%f51, %f50;
	fma.rn.f32 	%f52, %f44, 0f3FB8AA3B, %f51;
	fma.rn.f32 	%f53, %f44, 0f32A57060, %f52;
	mov.b32 	%r40, %f49;
	shl.b32 	%r41, %r40, 23;
	mov.b32 	%f54, %r41;
	ex2.approx.ftz.f32 	%f55, %f53;
	fma.rn.f32 	%f56, %f55, %f54, %f356;
	ld.global.f32 	%f57, [%rd14+-12];
	fma.rn.f32 	%f58, %f57, 0f3BBB989D, 0f3F000000;
	cvt.sat.f32.f32 	%f59, %f58;
	fma.rm.f32 	%f60, %f59, %f48, %f47;
	add.f32 	%f61, %f60, 0fCB40007F;
	neg.f32 	%f62, %f61;
	fma.rn.f32 	%f63, %f57, 0f3FB8AA3B, %f62;
	fma.rn.f32 	%f64, %f57, 0f32A57060, %f63;
	mov.b32 	%r42, %f60;
	shl.b32 	%r43, %r42, 23;
	mov.b32 	%f65, %r43;
	ex2.approx.ftz.f32 	%f66, %f64;
	fma.rn.f32 	%f67, %f66, %f65, %f56;
	ld.global.f32 	%f68, [%rd14+-8];
	fma.rn.f32 	%f69, %f68, 0f3BBB989D, 0f3F000000;
	cvt.sat.f32.f32 	%f70, %f69;
	fma.rm.f32 	%f71, %f70, %f48, %f47;
	add.f32 	%f72, %f71, 0fCB40007F;
	neg.f32 	%f73, %f72;
	fma.rn.f32 	%f74, %f68, 0f3FB8AA3B, %f73;
	fma.rn.f32 	%f75, %f68, 0f32A57060, %f74;
	mov.b32 	%r44, %f71;
	shl.b32 	%r45, %r44, 23;
	mov.b32 	%f76, %r45;
	ex2.approx.ftz.f32 	%f77, %f75;
	fma.rn.f32 	%f78, %f77, %f76, %f67;
	ld.global.f32 	%f79, [%rd14+-4];
	fma.rn.f32 	%f80, %f79, 0f3BBB989D, 0f3F000000;
	cvt.sat.f32.f32 	%f81, %f80;
	fma.rm.f32 	%f82, %f81, %f48, %f47;
	add.f32 	%f83, %f82, 0fCB40007F;
	neg.f32 	%f84, %f83;
	fma.rn.f32 	%f85, %f79, 0f3FB8AA3B, %f84;
	fma.rn.f32 	%f86, %f79, 0f32A57060, %f85;
	mov.b32 	%r46, %f82;
	shl.b32 	%r47, %r46, 23;
	mov.b32 	%f87, %r47;
	ex2.approx.ftz.f32 	%f88, %f86;
	fma.rn.f32 	%f89, %f88, %f87, %f78;
	ld.global.f32 	%f90, [%rd14];
	fma.rn.f32 	%f91, %f90, 0f3BBB989D, 0f3F000000;
	cvt.sat.f32.f32 	%f92, %f91;
	fma.rm.f32 	%f93, %f92, %f48, %f47;
	add.f32 	%f94, %f93, 0fCB40007F;
	neg.f32 	%f95, %f94;
	fma.rn.f32 	%f96, %f90, 0f3FB8AA3B, %f95;
	fma.rn.f32 	%f97, %f90, 0f32A57060, %f96;
	mov.b32 	%r48, %f93;
	shl.b32 	%r49, %r48, 23;
	mov.b32 	%f98, %r49;
	ex2.approx.ftz.f32 	%f99, %f97;
	fma.rn.f32 	%f100, %f99, %f98, %f89;
	ld.global.f32 	%f101, [%rd14+4];
	fma.rn.f32 	%f102, %f101, 0f3BBB989D, 0f3F000000;
	cvt.sat.f32.f32 	%f103, %f102;
	fma.rm.f32 	%f104, %f103, %f48, %f47;
	add.f32 	%f105, %f104, 0fCB40007F;
	neg.f32 	%f106, %f105;
	fma.rn.f32 	%f107, %f101, 0f3FB8AA3B, %f106;
	fma.rn.f32 	%f108, %f101, 0f32A57060, %f107;
	mov.b32 	%r50, %f104;
	shl.b32 	%r51, %r50, 23;
	mov.b32 	%f109, %r51;
	ex2.approx.ftz.f32 	%f110, %f108;
	fma.rn.f32 	%f111, %f110, %f109, %f100;
	ld.global.f32 	%f112, [%rd14+8];
	fma.rn.f32 	%f113, %f112, 0f3BBB989D, 0f3F000000;
	cvt.sat.f32.f32 	%f114, %f113;
	fma.rm.f32 	%f115, %f114, %f48, %f47;
	add.f32 	%f116, %f115, 0fCB40007F;
	neg.f32 	%f117, %f116;
	fma.rn.f32 	%f118, %f112, 0f3FB8AA3B, %f117;
	fma.rn.f32 	%f119, %f112, 0f32A57060, %f118;
	mov.b32 	%r52, %f115;
	shl.b32 	%r53, %r52, 23;
	mov.b32 	%f120, %r53;
	ex2.approx.ftz.f32 	%f121, %f119;
	fma.rn.f32 	%f122, %f121, %f120, %f111;
	ld.global.f32 	%f123, [%rd14+12];
	fma.rn.f32 	%f124, %f123, 0f3BBB989D, 0f3F000000;
	cvt.sat.f32.f32 	%f125, %f124;
	fma.rm.f32 	%f126, %f125, %f48, %f47;
	add.f32 	%f127, %f126, 0fCB40007F;
	neg.f32 	%f128, %f127;
	fma.rn.f32 	%f129, %f123, 0f3FB8AA3B, %f128;
	fma.rn.f32 	%f130, %f123, 0f32A57060, %f129;
	mov.b32 	%r54, %f126;
	shl.b32 	%r55, %r54, 23;
	mov.b32 	%f131, %r55;
	ex2.approx.ftz.f32 	%f132, %f130;
	fma.rn.f32 	%f356, %f132, %f131, %f122;
	add.s32 	%r102, %r102, 8;
	add.s32 	%r101, %r101, 8;
	setp.eq.s32 	%p4, %r102, 0;
	@%p4 bra 	$L__BB16_5;
	bra.uni 	$L__BB16_4;
$L__BB16_5:
	setp.eq.s32 	%p5, %r5, 0;
	@%p5 bra 	$L__BB16_13;
	and.b32  	%r9, %r31, 3;
	setp.lt.u32 	%p6, %r5, 4;
	@%p6 bra 	$L__BB16_8;
	add.s32 	%r56, %r98, %r4;
	mul.wide.s32 	%rd15, %r56, 4;
	add.s64 	%rd16, %rd2, %rd15;
	ld.global.f32 	%f134, [%rd16];
	fma.rn.f32 	%f135, %f134, 0f3BBB989D, 0f3F000000;
	cvt.sat.f32.f32 	%f136, %f135;
	mov.f32 	%f137, 0f4B400001;
	mov.f32 	%f138, 0f437C0000;
	fma.rm.f32 	%f139, %f136, %f138, %f137;
	add.f32 	%f140, %f139, 0fCB40007F;
	neg.f32 	%f141, %f140;
	fma.rn.f32 	%f142, %f134, 0f3FB8AA3B, %f141;
	fma.rn.f32 	%f143, %f134, 0f32A57060, %f142;
	mov.b32 	%r57, %f139;
	shl.b32 	%r58, %r57, 23;
	mov.b32 	%f144, %r58;
	ex2.approx.ftz.f32 	%f145, %f143;
	fma.rn.f32 	%f146, %f145, %f144, %f356;
	ld.global.f32 	%f147, [%rd16+4];
	fma.rn.f32 	%f148, %f147, 0f3BBB989D, 0f3F000000;
	cvt.sat.f32.f32 	%f149, %f148;
	fma.rm.f32 	%f150, %f149, %f138, %f137;
	add.f32 	%f151, %f150, 0fCB40007F;
	neg.f32 	%f152, %f151;
	fma.rn.f32 	%f153, %f147, 0f3FB8AA3B, %f152;
	fma.rn.f32 	%f154, %f147, 0f32A57060, %f153;
	mov.b32 	%r59, %f150;
	shl.b32 	%r60, %r59, 23;
	mov.b32 	%f155, %r60;
	ex2.approx.ftz.f32 	%f156, %f154;
	fma.rn.f32 	%f157, %f156, %f155, %f146;
	ld.global.f32 	%f158, [%rd16+8];
	fma.rn.f32 	%f159, %f158, 0f3BBB989D, 0f3F000000;
	cvt.sat.f32.f32 	%f160, %f159;
	fma.rm.f32 	%f161, %f160, %f138, %f137;
	add.f32 	%f162, %f161, 0fCB40007F;
	neg.f32 	%f163, %f162;
	fma.rn.f32 	%f164, %f158, 0f3FB8AA3B, %f163;
	fma.rn.f32 	%f165, %f158, 0f32A57060, %f164;
	mov.b32 	%r61, %f161;
	shl.b32 	%r62, %r61, 23;
	mov.b32 	%f166, %r62;
	ex2.approx.ftz.f32 	%f167, %f165;
	fma.rn.f32 	%f168, %f167, %f166, %f157;
	ld.global.f32 	%f169, [%rd16+12];
	fma.rn.f32 	%f170, %f169, 0f3BBB989D, 0f3F000000;
	cvt.sat.f32.f32 	%f171, %f170;
	fma.rm.f32 	%f172, %f171, %f138, %f137;
	add.f32 	%f173, %f172, 0fCB40007F;
	neg.f32 	%f174, %f173;
	fma.rn.f32 	%f175, %f169, 0f3FB8AA3B, %f174;
	fma.rn.f32 	%f176, %f169, 0f32A57060, %f175;
	mov.b32 	%r63, %f172;
	shl.b32 	%r64, %r63, 23;
	mov.b32 	%f177, %r64;
	ex2.approx.ftz.f32 	%f178, %f176;
	fma.rn.f32 	%f356, %f178, %f177, %f168;
	add.s32 	%r98, %r98, 4;
$L__BB16_8:
	setp.eq.s32 	%p7, %r9, 0;
	@%p7 bra 	$L__BB16_13;
	setp.eq.s32 	%p8, %r9, 1;
	@%p8 bra 	$L__BB16_11;
	add.s32 	%r65, %r98, %r4;
	mul.wide.s32 	%rd17, %r65, 4;
	add.s64 	%rd18, %rd2, %rd17;
	ld.global.f32 	%f180, [%rd18];
	fma.rn.f32 	%f181, %f180, 0f3BBB989D, 0f3F000000;
	cvt.sat.f32.f32 	%f182, %f181;
	mov.f32 	%f183, 0f4B400001;
	mov.f32 	%f184, 0f437C0000;
	fma.rm.f32 	%f185, %f182, %f184, %f183;
	add.f32 	%f186, %f185, 0fCB40007F;
	neg.f32 	%f187, %f186;
	fma.rn.f32 	%f188, %f180, 0f3FB8AA3B, %f187;
	fma.rn.f32 	%f189, %f180, 0f32A57060, %f188;
	mov.b32 	%r66, %f185;
	shl.b32 	%r67, %r66, 23;
	mov.b32 	%f190, %r67;
	ex2.approx.ftz.f32 	%f191, %f189;
	fma.rn.f32 	%f192, %f191, %f190, %f356;
	ld.global.f32 	%f193, [%rd18+4];
	fma.rn.f32 	%f194, %f193, 0f3BBB989D, 0f3F000000;
	cvt.sat.f32.f32 	%f195, %f194;
	fma.rm.f32 	%f196, %f195, %f184, %f183;
	add.f32 	%f197, %f196, 0fCB40007F;
	neg.f32 	%f198, %f197;
	fma.rn.f32 	%f199, %f193, 0f3FB8AA3B, %f198;
	fma.rn.f32 	%f200, %f193, 0f32A57060, %f199;
	mov.b32 	%r68, %f196;
	shl.b32 	%r69, %r68, 23;
	mov.b32 	%f201, %r69;
	ex2.approx.ftz.f32 	%f202, %f200;
	fma.rn.f32 	%f356, %f202, %f201, %f192;
	add.s32 	%r98, %r98, 2;
$L__BB16_11:
	and.b32  	%r70, %r31, 1;
	setp.eq.b32 	%p9, %r70, 1;
	not.pred 	%p10, %p9;
	@%p10 bra 	$L__BB16_13;
	add.s32 	%r71, %r98, %r4;
	mul.wide.s32 	%rd19, %r71, 4;
	add.s64 	%rd20, %rd2, %rd19;
	ld.global.f32 	%f203, [%rd20];
	fma.rn.f32 	%f204, %f203, 0f3BBB989D, 0f3F000000;
	cvt.sat.f32.f32 	%f205, %f204;
	mov.f32 	%f206, 0f4B400001;
	mov.f32 	%f207, 0f437C0000;
	fma.rm.f32 	%f208, %f205, %f207, %f206;
	add.f32 	%f209, %f208, 0fCB40007F;
	neg.f32 	%f210, %f209;
	fma.rn.f32 	%f211, %f203, 0f3FB8AA3B, %f210;
	fma.rn.f32 	%f212, %f203, 0f32A57060, %f211;
	mov.b32 	%r72, %f208;
	shl.b32 	%r73, %r72, 23;
	mov.b32 	%f213, %r73;
	ex2.approx.ftz.f32 	%f214, %f212;
	fma.rn.f32 	%f356, %f214, %f213, %f356;
$L__BB16_13:
	setp.lt.s32 	%p11, %r31, 1;
	mov.f32 	%f358, 0f00000000;
	@%p11 bra 	$L__BB16_43;
	mul.f32 	%f218, %f356, %f356;
	cvt.f64.f32 	%fd23, %f218;
	add.f64 	%fd1, %fd23, 0d3EB0C6F7A0B5ED8D;
	add.s32 	%r75, %r36, %r3;
	mul.wide.s32 	%rd21, %r75, 4;
	add.s64 	%rd4, %rd1, %rd21;
	sub.f32 	%f219, %f356, %f1;
	mul.f32 	%f12, %f1, %f219;
	and.b32  	%r15, %r31, 3;
	setp.lt.u32 	%p12, %r31, 4;
	mov.f32 	%f358, 0f00000000;
	mov.b32 	%r106, 0;
	@%p12 bra 	$L__BB16_29;
	and.b32  	%r106, %r31, 2147483644;
	mul.wide.s32 	%rd22, %r36, 4;
	add.s64 	%rd47, %rd22, 12;
	neg.s32 	%r103, %r3;
	mov.f32 	%f358, 0f00000000;
	mov.b32 	%r105, 0;
	mov.u32 	%r104, %r36;
$L__BB16_16:
	.pragma "nounroll";
	setp.ne.s32 	%p13, %r103, 0;
	@%p13 bra 	$L__BB16_18;
	ld.global.f32 	%f237, [%rd4];
	mul.f32 	%f238, %f12, %f237;
	cvt.f64.f32 	%fd27, %f238;
	div.rn.f64 	%fd28, %fd27, %fd1;
	cvt.f64.f32 	%fd29, %f358;
	add.f64 	%fd66, %fd28, %fd29;
	bra.uni 	$L__BB16_19;
$L__BB16_18:
	mul.wide.s32 	%rd23, %r104, 4;
	add.s64 	%rd24, %rd1, %rd23;
	ld.global.f32 	%f221, [%rd24];
	add.s64 	%rd25, %rd2, %rd23;
	ld.global.f32 	%f222, [%rd25];
	fma.rn.f32 	%f223, %f222, 0f3BBB989D, 0f3F000000;
	cvt.sat.f32.f32 	%f224, %f223;
	mov.f32 	%f225, 0f4B400001;
	mov.f32 	%f226, 0f437C0000;
	fma.rm.f32 	%f227, %f224, %f226, %f225;
	add.f32 	%f228, %f227, 0fCB40007F;
	neg.f32 	%f229, %f228;
	fma.rn.f32 	%f230, %f222, 0f3FB8AA3B, %f229;
	fma.rn.f32 	%f231, %f222, 0f32A57060, %f230;
	mov.b32 	%r77, %f227;
	shl.b32 	%r78, %r77, 23;
	mov.b32 	%f232, %r78;
	ex2.approx.ftz.f32 	%f233, %f231;
	mul.f32 	%f234, %f233, %f232;
	mul.f32 	%f235, %f1, %f234;
	mul.f32 	%f236, %f221, %f235;
	cvt.f64.f32 	%fd24, %f236;
	div.rn.f64 	%fd25, %fd24, %fd1;
	cvt.f64.f32 	%fd26, %f358;
	sub.f64 	%fd66, %fd26, %fd25;
$L__BB16_19:
	cvt.rn.f32.f64 	%f16, %fd66;
	add.s32 	%r79, %r105, 1;
	setp.eq.s32 	%p14, %r79, %r3;
	@%p14 bra 	$L__BB16_21;
	add.s64 	%rd26, %rd1, %rd47;
	ld.global.f32 	%f239, [%rd26+-8];
	add.s64 	%rd27, %rd2, %rd47;
	ld.global.f32 	%f240, [%rd27+-8];
	fma.rn.f32 	%f241, %f240, 0f3BBB989D, 0f3F000000;
	cvt.sat.f32.f32 	%f242, %f241;
	mov.f32 	%f243, 0f4B400001;
	mov.f32 	%f244, 0f437C0000;
	fma.rm.f32 	%f245, %f242, %f244, %f243;
	add.f32 	%f246, %f245, 0fCB40007F;
	neg.f32 	%f247, %f246;
	fma.rn.f32 	%f248, %f240, 0f3FB8AA3B, %f247;
	fma.rn.f32 	%f249, %f240, 0f32A57060, %f248;
	mov.b32 	%r80, %f245;
	shl.b32 	%r81, %r80, 23;
	mov.b32 	%f250, %r81;
	ex2.approx.ftz.f32 	%f251, %f249;
	mul.f32 	%f252, %f251, %f250;
	mul.f32 	%f253, %f1, %f252;
	mul.f32 	%f254, %f239, %f253;
	cvt.f64.f32 	%fd30, %f254;
	div.rn.f64 	%fd31, %fd30, %fd1;
	cvt.f64.f32 	%fd32, %f16;
	sub.f64 	%fd67, %fd32, %fd31;
	bra.uni 	$L__BB16_22;
$L__BB16_21:
	ld.global.f32 	%f255, [%rd4];
	mul.f32 	%f256, %f12, %f255;
	cvt.f64.f32 	%fd33, %f256;
	div.rn.f64 	%fd34, %fd33, %fd1;
	cvt.f64.f32 	%fd35, %f16;
	add.f64 	%fd67, %fd34, %fd35;
$L__BB16_22:
	cvt.rn.f32.f64 	%f17, %fd67;
	add.s32 	%r82, %r105, 2;
	setp.eq.s32 	%p15, %r82, %r3;
	@%p15 bra 	$L__BB16_24;
	add.s64 	%rd28, %rd1, %rd47;
	ld.global.f32 	%f257, [%rd28+-4];
	add.s64 	%rd29, %rd2, %rd47;
	ld.global.f32 	%f258, [%rd29+-4];
	fma.rn.f32 	%f259, %f258, 0f3BBB989D, 0f3F000000;
	cvt.sat.f32.f32 	%f260, %f259;
	mov.f32 	%f261, 0f4B400001;
	mov.f32 	%f262, 0f437C0000;
	fma.rm.f32 	%f263, %f260, %f262, %f261;
	add.f32 	%f264, %f263, 0fCB40007F;
	neg.f32 	%f265, %f264;
	fma.rn.f32 	%f266, %f258, 0f3FB8AA3B, %f265;
	fma.rn.f32 	%f267, %f258, 0f32A57060, %f266;
	mov.b32 	%r83, %f263;
	shl.b32 	%r84, %r83, 23;
	mov.b32 	%f268, %r84;
	ex2.approx.ftz.f32 	%f269, %f267;
	mul.f32 	%f270, %f269, %f268;
	mul.f32 	%f271, %f1, %f270;
	mul.f32 	%f272, %f257, %f271;
	cvt.f64.f32 	%fd36, %f272;
	div.rn.f64 	%fd37, %fd36, %fd1;
	cvt.f64.f32 	%fd38, %f17;
	sub.f64 	%fd68, %fd38, %fd37;
	bra.uni 	$L__BB16_25;
$L__BB16_24:
	ld.global.f32 	%f273, [%rd4];
	mul.f32 	%f274, %f12, %f273;
	cvt.f64.f32 	%fd39, %f274;
	div.rn.f64 	%fd40, %fd39, %fd1;
	cvt.f64.f32 	%fd41, %f17;
	add.f64 	%fd68, %fd40, %fd41;
$L__BB16_25:
	cvt.rn.f32.f64 	%f18, %fd68;
	add.s32 	%r85, %r105, 3;
	setp.eq.s32 	%p16, %r85, %r3;
	@%p16 bra 	$L__BB16_27;
	add.s64 	%rd30, %rd1, %rd47;
	ld.global.f32 	%f275, [%rd30];
	add.s64 	%rd31, %rd2, %rd47;
	ld.global.f32 	%f276, [%rd31];
	fma.rn.f32 	%f277, %f276, 0f3BBB989D, 0f3F000000;
	cvt.sat.f32.f32 	%f278, %f277;
	mov.f32 	%f279, 0f4B400001;
	mov.f32 	%f280, 0f437C0000;
	fma.rm.f32 	%f281, %f278, %f280, %f279;
	add.f32 	%f282, %f281, 0fCB40007F;
	neg.f32 	%f283, %f282;
	fma.rn.f32 	%f284, %f276, 0f3FB8AA3B, %f283;
	fma.rn.f32 	%f285, %f276, 0f32A57060, %f284;
	mov.b32 	%r86, %f281;
	shl.b32 	%r87, %r86, 23;
	mov.b32 	%f286, %r87;
	ex2.approx.ftz.f32 	%f287, %f285;
	mul.f32 	%f288, %f287, %f286;
	mul.f32 	%f289, %f1, %f288;
	mul.f32 	%f290, %f275, %f289;
	cvt.f64.f32 	%fd42, %f290;
	div.rn.f64 	%fd43, %fd42, %fd1;
	cvt.f64.f32 	%fd44, %f18;
	sub.f64 	%fd69, %fd44, %fd43;
	bra.uni 	$L__BB16_28;
$L__BB16_27:
	ld.global.f32 	%f291, [%rd4];
	mul.f32 	%f292, %f12, %f291;
	cvt.f64.f32 	%fd45, %f292;
	div.rn.f64 	%fd46, %fd45, %fd1;
	cvt.f64.f32 	%fd47, %f18;
	add.f64 	%fd69, %fd46, %fd47;
$L__BB16_28:
	cvt.rn.f32.f64 	%f358, %fd69;
	add.s32 	%r105, %r105, 4;
	add.s32 	%r104, %r104, 4;
	add.s64 	%rd47, %rd47, 16;
	add.s32 	%r103, %r103, 4;
	setp.ne.s32 	%p17, %r105, %r106;
	@%p17 bra 	$L__BB16_16;
$L__BB16_29:
	setp.eq.s32 	%p18, %r15, 0;
	@%p18 bra 	$L__BB16_43;
	setp.eq.s32 	%p19, %r15, 1;
	@%p19 bra 	$L__BB16_38;
	setp.eq.s32 	%p20, %r106, %r3;
	@%p20 bra 	$L__BB16_33;
	add.s32 	%r88, %r106, %r36;
	mul.wide.s32 	%rd32, %r88, 4;
	add.s64 	%rd33, %rd1, %rd32;
	ld.global.f32 	%f294, [%rd33];
	add.s64 	%rd34, %rd2, %rd32;
	ld.global.f32 	%f295, [%rd34];
	fma.rn.f32 	%f296, %f295, 0f3BBB989D, 0f3F000000;
	cvt.sat.f32.f32 	%f297, %f296;
	mov.f32 	%f298, 0f4B400001;
	mov.f32 	%f299, 0f437C0000;
	fma.rm.f32 	%f300, %f297, %f299, %f298;
	add.f32 	%f301, %f300, 0fCB40007F;
	neg.f32 	%f302, %f301;
	fma.rn.f32 	%f303, %f295, 0f3FB8AA3B, %f302;
	fma.rn.f32 	%f304, %f295, 0f32A57060, %f303;
	mov.b32 	%r89, %f300;
	shl.b32 	%r90, %r89, 23;
	mov.b32 	%f305, %r90;
	ex2.approx.ftz.f32 	%f306, %f304;
	mul.f32 	%f307, %f306, %f305;
	mul.f32 	%f308, %f1, %f307;
	mul.f32 	%f309, %f294, %f308;
	cvt.f64.f32 	%fd48, %f309;
	div.rn.f64 	%fd49, %fd48, %fd1;
	cvt.f64.f32 	%fd50, %f358;
	sub.f64 	%fd70, %fd50, %fd49;
	bra.uni 	$L__BB16_34;
$L__BB16_33:
	ld.global.f32 	%f310, [%rd4];
	mul.f32 	%f311, %f12, %f310;
	cvt.f64.f32 	%fd51, %f311;
	div.rn.f64 	%fd52, %fd51, %fd1;
	cvt.f64.f32 	%fd53, %f358;
	add.f64 	%fd70, %fd52, %fd53;
$L__BB16_34:
	cvt.rn.f32.f64 	%f22, %fd70;
	add.s32 	%r91, %r106, 1;
	setp.eq.s32 	%p21, %r91, %r3;
	@%p21 bra 	$L__BB16_36;
	cvt.s64.s32 	%rd35, %r36;
	cvt.u64.u32 	%rd36, %r106;
	add.s64 	%rd37, %rd36, %rd35;
	shl.b64 	%rd38, %rd37, 2;
	add.s64 	%rd39, %rd1, %rd38;
	ld.global.f32 	%f312, [%rd39+4];
	add.s64 	%rd40, %rd2, %rd38;
	ld.global.f32 	%f313, [%rd40+4];
	fma.rn.f32 	%f314, %f313, 0f3BBB989D, 0f3F000000;
	cvt.sat.f32.f32 	%f315, %f314;
	mov.f32 	%f316, 0f4B400001;
	mov.f32 	%f317, 0f437C0000;
	fma.rm.f32 	%f318, %f315, %f317, %f316;
	add.f32 	%f319, %f318, 0fCB40007F;
	neg.f32 	%f320, %f319;
	fma.rn.f32 	%f321, %f313, 0f3FB8AA3B, %f320;
	fma.rn.f32 	%f322, %f313, 0f32A57060, %f321;
	mov.b32 	%r92, %f318;
	shl.b32 	%r93, %r92, 23;
	mov.b32 	%f323, %r93;
	ex2.approx.ftz.f32 	%f324, %f322;
	mul.f32 	%f325, %f324, %f323;
	mul.f32 	%f326, %f1, %f325;
	mul.f32 	%f327, %f312, %f326;
	cvt.f64.f32 	%fd54, %f327;
	div.rn.f64 	%fd55, %fd54, %fd1;
	cvt.f64.f32 	%fd56, %f22;
	sub.f64 	%fd71, %fd56, %fd55;
	bra.uni 	$L__BB16_37;
$L__BB16_36:
	ld.global.f32 	%f328, [%rd4];
	mul.f32 	%f329, %f12, %f328;
	cvt.f64.f32 	%fd57, %f329;
	div.rn.f64 	%fd58, %fd57, %fd1;
	cvt.f64.f32 	%fd59, %f22;
	add.f64 	%fd71, %fd58, %fd59;
$L__BB16_37:
	cvt.rn.f32.f64 	%f358, %fd71;
	add.s32 	%r106, %r106, 2;
$L__BB16_38:
	and.b32  	%r94, %r31, 1;
	setp.eq.b32 	%p22, %r94, 1;
	not.pred 	%p23, %p22;
	@%p23 bra 	$L__BB16_43;
	setp.eq.s32 	%p24, %r106, %r3;
	@%p24 bra 	$L__BB16_41;
	add.s32 	%r95, %r106, %r36;
	mul.wide.s32 	%rd41, %r95, 4;
	add.s64 	%rd42, %rd1, %rd41;
	ld.global.f32 	%f330, [%rd42];
	add.s64 	%rd43, %rd2, %rd41;
	ld.global.f32 	%f331, [%rd43];
	fma.rn.f32 	%f332, %f331, 0f3BBB989D, 0f3F000000;
	cvt.sat.f32.f32 	%f333, %f332;
	mov.f32 	%f334, 0f4B400001;
	mov.f32 	%f335, 0f437C0000;
	fma.rm.f32 	%f336, %f333, %f335, %f334;
	add.f32 	%f337, %f336, 0fCB40007F;
	neg.f32 	%f338, %f337;
	fma.rn.f32 	%f339, %f331, 0f3FB8AA3B, %f338;
	fma.rn.f32 	%f340, %f331, 0f32A57060, %f339;
	mov.b32 	%r96, %f336;
	shl.b32 	%r97, %r96, 23;
	mov.b32 	%f341, %r97;
	ex2.approx.ftz.f32 	%f342, %f340;
	mul.f32 	%f343, %f342, %f341;
	mul.f32 	%f344, %f1, %f343;
	mul.f32 	%f345, %f330, %f344;
	cvt.f64.f32 	%fd60, %f345;
	div.rn.f64 	%fd61, %fd60, %fd1;
	cvt.f64.f32 	%fd62, %f358;
	sub.f64 	%fd72, %fd62, %fd61;
	bra.uni 	$L__BB16_42;
$L__BB16_41:
	ld.global.f32 	%f346, [%rd4];
	mul.f32 	%f347, %f12, %f346;
	cvt.f64.f32 	%fd63, %f347;
	div.rn.f64 	%fd64, %fd63, %fd1;
	cvt.f64.f32 	%fd65, %f358;
	add.f64 	%fd72, %fd64, %fd65;
$L__BB16_42:
	cvt.rn.f32.f64 	%f358, %fd72;
$L__BB16_43:
	cvta.to.global.u64 	%rd44, %rd8;
	add.s64 	%rd46, %rd44, %rd11;
	ld.global.f32 	%f348, [%rd46];
	add.f32 	%f349, %f358, %f348;
	st.global.f32 	[%rd46], %f349;
$L__BB16_44:
	ret;

}
	// .globl	_ZN7algebra13cross_entropyEPfPiS0_ii
.visible .entry _ZN7algebra13cross_entropyEPfPiS0_ii(
	.param .u64 .ptr .align 1 _ZN7algebra13cross_entropyEPfPiS0_ii_param_0,
	.param .u64 .ptr .align 1 _ZN7algebra13cross_entropyEPfPiS0_ii_param_1,
	.param .u64 .ptr .align 1 _ZN7algebra13cross_entropyEPfPiS0_ii_param_2,
	.param .u32 _ZN7algebra13cross_entropyEPfPiS0_ii_param_3,
	.param .u32 _ZN7algebra13cross_entropyEPfPiS0_ii_param_4
)
{
	.reg .pred 	%p<14>;
	.reg .b32 	%r<69>;
	.reg .b32 	%f<232>;
	.reg .b64 	%rd<21>;

	ld.param.u64 	%rd5, [_ZN7algebra13cross_entropyEPfPiS0_ii_param_0];
	ld.param.u64 	%rd3, [_ZN7algebra13cross_entropyEPfPiS0_ii_param_1];
	ld.param.u64 	%rd4, [_ZN7algebra13cross_entropyEPfPiS0_ii_param_2];
	ld.param.u32 	%r16, [_ZN7algebra13cross_entropyEPfPiS0_ii_param_3];
	ld.param.u32 	%r17, [_ZN7algebra13cross_entropyEPfPiS0_ii_param_4];
	cvta.to.global.u64 	%rd1, %rd5;
	mov.u32 	%r18, %ctaid.x;
	mov.u32 	%r19, %ntid.x;
	mov.u32 	%r20, %tid.x;
	mad.lo.s32 	%r1, %r18, %r19, %r20;
	setp.ge.s32 	%p1, %r1, %r17;
	@%p1 bra 	$L__BB17_14;
	setp.lt.s32 	%p2, %r16, 1;
	mov.f32 	%f231, 0f00000000;
	@%p2 bra 	$L__BB17_13;
	mul.lo.s32 	%r2, %r16, %r1;
	and.b32  	%r3, %r16, 7;
	setp.lt.u32 	%p3, %r16, 8;
	mov.f32 	%f231, 0f00000000;
	mov.b32 	%r67, 0;
	@%p3 bra 	$L__BB17_5;
	and.b32  	%r67, %r16, 2147483640;
	neg.s32 	%r65, %r67;
	add.s64 	%rd2, %rd1, 16;
	mov.f32 	%f231, 0f00000000;
	mov.u32 	%r64, %r2;
$L__BB17_4:
	.pragma "nounroll";
	mul.wide.s32 	%rd6, %r64, 4;
	add.s64 	%rd7, %rd2, %rd6;
	ld.global.f32 	%f17, [%rd7+-16];
	fma.rn.f32 	%f18, %f17, 0f3BBB989D, 0f3F000000;
	cvt.sat.f32.f32 	%f19, %f18;
	mov.f32 	%f20, 0f4B400001;
	mov.f32 	%f21, 0f437C0000;
	fma.rm.f32 	%f22, %f19, %f21, %f20;
	add.f32 	%f23, %f22, 0fCB40007F;
	neg.f32 	%f24, %f23;
	fma.rn.f32 	%f25, %f17, 0f3FB8AA3B, %f24;
	fma.rn.f32 	%f26, %f17, 0f32A57060, %f25;
	mov.b32 	%r22, %f22;
	shl.b32 	%r23, %r22, 23;
	mov.b32 	%f27, %r23;
	ex2.approx.ftz.f32 	%f28, %f26;
	fma.rn.f32 	%f29, %f28, %f27, %f231;
	ld.global.f32 	%f30, [%rd7+-12];
	fma.rn.f32 	%f31, %f30, 0f3BBB989D, 0f3F000000;
	cvt.sat.f32.f32 	%f32, %f31;
	fma.rm.f32 	%f33, %f32, %f21, %f20;
	add.f32 	%f34, %f33, 0fCB40007F;
	neg.f32 	%f35, %f34;
	fma.rn.f32 	%f36, %f30, 0f3FB8AA3B, %f35;
	fma.rn.f32 	%f37, %f30, 0f32A57060, %f36;
	mov.b32 	%r24, %f33;
	shl.b32 	%r25, %r24, 23;
	mov.b32 	%f38, %r25;
	ex2.approx.ftz.f32 	%f39, %f37;
	fma.rn.f32 	%f40, %f39, %f38, %f29;
	ld.global.f32 	%f41, [%rd7+-8];
	fma.rn.f32 	%f42, %f41, 0f3BBB989D, 0f3F000000;
	cvt.sat.f32.f32 	%f43, %f42;
	fma.rm.f32 	%f44, %f43, %f21, %f20;
	add.f32 	%f45, %f44, 0fCB40007F;
	neg.f32 	%f46, %f45;
	fma.rn.f32 	%f47, %f41, 0f3FB8AA3B, %f46;
	fma.rn.f32 	%f48, %f41, 0f32A57060, %f47;
	mov.b32 	%r26, %f44;
	shl.b32 	%r27, %r26, 23;
	mov.b32 	%f49, %r27;
	ex2.approx.ftz.f32 	%f50, %f48;
	fma.rn.f32 	%f51, %f50, %f49, %f40;
	ld.global.f32 	%f52, [%rd7+-4];
	fma.rn.f32 	%f53, %f52, 0f3BBB989D, 0f3F000000;
	cvt.sat.f32.f32 	%f54, %f53;
	fma.rm.f32 	%f55, %f54, %f21, %f20;
	add.f32 	%f56, %f55, 0fCB40007F;
	neg.f32 	%f57, %f56;
	fma.rn.f32 	%f58, %f52, 0f3FB8AA3B, %f57;
	fma.rn.f32 	%f59, %f52, 0f32A57060, %f58;
	mov.b32 	%r28, %f55;
	shl.b32 	%r29, %r28, 23;
	mov.b32 	%f60, %r29;
	ex2.approx.ftz.f32 	%f61, %f59;
	fma.rn.f32 	%f62, %f61, %f60, %f51;
	ld.global.f32 	%f63, [%rd7];
	fma.rn.f32 	%f64, %f63, 0f3BBB989D, 0f3F000000;
	cvt.sat.f32.f32 	%f65, %f64;
	fma.rm.f32 	%f66, %f65, %f21, %f20;
	add.f32 	%f67, %f66, 0fCB40007F;
	neg.f32 	%f68, %f67;
	fma.rn.f32 	%f69, %f63, 0f3FB8AA3B, %f68;
	fma.rn.f32 	%f70, %f63, 0f32A57060, %f69;
	mov.b32 	%r30, %f66;
	shl.b32 	%r31, %r30, 23;
	mov.b32 	%f71, %r31;
	ex2.approx.ftz.f32 	%f72, %f70;
	fma.rn.f32 	%f73, %f72, %f71, %f62;
	ld.global.f32 	%f74, [%rd7+4];
	fma.rn.f32 	%f75, %f74, 0f3BBB989D, 0f3F000000;
	cvt.sat.f32.f32 	%f76, %f75;
	fma.rm.f32 	%f77, %f76, %f21, %f20;
	add.f32 	%f78, %f77, 0fCB40007F;
	neg.f32 	%f79, %f78;
	fma.rn.f32 	%f80, %f74, 0f3FB8AA3B, %f79;
	fma.rn.f32 	%f81, %f74, 0f32A57060, %f80;
	mov.b32 	%r32, %f77;
	shl.b32 	%r33, %r32, 23;
	mov.b32 	%f82, %r33;
	ex2.approx.ftz.f32 	%f83, %f81;
	fma.rn.f32 	%f84, %f83, %f82, %f73;
	ld.global.f32 	%f85, [%rd7+8];
	fma.rn.f32 	%f86, %f85, 0f3BBB989D, 0f3F000000;
	cvt.sat.f32.f32 	%f87, %f86;
	fma.rm.f32 	%f88, %f87, %f21, %f20;
	add.f32 	%f89, %f88, 0fCB40007F;
	neg.f32 	%f90, %f89;
	fma.rn.f32 	%f91, %f85, 0f3FB8AA3B, %f90;
	fma.rn.f32 	%f92, %f85, 0f32A57060, %f91;
	mov.b32 	%r34, %f88;
	shl.b32 	%r35, %r34, 23;
	mov.b32 	%f93, %r35;
	ex2.approx.ftz.f32 	%f94, %f92;
	fma.rn.f32 	%f95, %f94, %f93, %f84;
	ld.global.f32 	%f96, [%rd7+12];
	fma.rn.f32 	%f97, %f96, 0f3BBB989D, 0f3F000000;
	cvt.sat.f32.f32 	%f98, %f97;
	fma.rm.f32 	%f99, %f98, %f21, %f20;
	add.f32 	%f100, %f99, 0fCB40007F;
	neg.f32 	%f101, %f100;
	fma.rn.f32 	%f102, %f96, 0f3FB8AA3B, %f101;
	fma.rn.f32 	%f103, %f96, 0f32A57060, %f102;
	mov.b32 	%r36, %f99;
	shl.b32 	%r37, %r36, 23;
	mov.b32 	%f104, %r37;
	ex2.approx.ftz.f32 	%f105, %f103;
	fma.rn.f32 	%f231, %f105, %f104, %f95;
	add.s32 	%r65, %r65, 8;
	add.s32 	%r64, %r64, 8;
	setp.ne.s32 	%p4, %r65, 0;
	@%p4 bra 	$L__BB17_4;
$L__BB17_5:
	setp.eq.s32 	%p5, %r3, 0;
	@%p5 bra 	$L__BB17_13;
	and.b32  	%r11, %r16, 3;
	setp.lt.u32 	%p6, %r3, 4;
	@%p6 bra 	$L__BB17_8;
	add.s32 	%r38, %r67, %r2;
	mul.wide.s32 	%rd8, %r38, 4;
	add.s64 	%rd9, %rd1, %rd8;
	ld.global.f32 	%f107, [%rd9];
	fma.rn.f32 	%f108, %f107, 0f3BBB989D, 0f3F000000;
	cvt.sat.f32.f32 	%f109, %f108;
	mov.f32 	%f110, 0f4B400001;
	mov.f32 	%f111, 0f437C0000;
	fma.rm.f32 	%f112, %f109, %f111, %f110;
	add.f32 	%f113, %f112, 0fCB40007F;
	neg.f32 	%f114, %f113;
	fma.rn.f32 	%f115, %f107, 0f3FB8AA3B, %f114;
	fma.rn.f32 	%f116, %f107, 0f32A57060, %f115;
	mov.b32 	%r39, %f112;
	shl.b32 	%r40, %r39, 23;
	mov.b32 	%f117, %r40;
	ex2.approx.ftz.f32 	%f118, %f116;
	fma.rn.f32 	%f119, %f118, %f117, %f231;
	ld.global.f32 	%f120, [%rd9+4];
	fma.rn.f32 	%f121, %f120, 0f3BBB989D, 0f3F000000;
	cvt.sat.f32.f32 	%f122, %f121;
	fma.rm.f32 	%f123, %f122, %f111, %f110;
	add.f32 	%f124, %f123, 0fCB40007F;
	neg.f32 	%f125, %f124;
	fma.rn.f32 	%f126, %f120, 0f3FB8AA3B, %f125;
	fma.rn.f32 	%f127, %f120, 0f32A57060, %f126;
	mov.b32 	%r41, %f123;
	shl.b32 	%r42, %r41, 23;
	mov.b32 	%f128, %r42;
	ex2.approx.ftz.f32 	%f129, %f127;
	fma.rn.f32 	%f130, %f129, %f128, %f119;
	ld.global.f32 	%f131, [%rd9+8];
	fma.rn.f32 	%f132, %f131, 0f3BBB989D, 0f3F000000;
	cvt.sat.f32.f32 	%f133, %f132;
	fma.rm.f32 	%f134, %f133, %f111, %f110;
	add.f32 	%f135, %f134, 0fCB40007F;
	neg.f32 	%f136, %f135;
	fma.rn.f32 	%f137, %f131, 0f3FB8AA3B, %f136;
	fma.rn.f32 	%f138, %f131, 0f32A57060, %f137;
	mov.b32 	%r43, %f134;
	shl.b32 	%r44, %r43, 23;
	mov.b32 	%f139, %r44;
	ex2.approx.ftz.f32 	%f140, %f138;
	fma.rn.f32 	%f141, %f140, %f139, %f130;
	ld.global.f32 	%f142, [%rd9+12];
	fma.rn.f32 	%f143, %f142, 0f3BBB989D, 0f3F000000;
	cvt.sat.f32.f32 	%f144, %f143;
	fma.rm.f32 	%f145, %f144, %f111, %f110;
	add.f32 	%f146, %f145, 0fCB40007F;
	neg.f32 	%f147, %f146;
	fma.rn.f32 	%f148, %f142, 0f3FB8AA3B, %f147;
	fma.rn.f32 	%f149, %f142, 0f32A57060, %f148;
	mov.b32 	%r45, %f145;
	shl.b32 	%r46, %r45, 23;
	mov.b32 	%f150, %r46;
	ex2.approx.ftz.f32 	%f151, %f149;
	fma.rn.f32 	%f231, %f151, %f150, %f141;
	add.s32 	%r67, %r67, 4;
$L__BB17_8:
	setp.eq.s32 	%p7, %r11, 0;
	@%p7 bra 	$L__BB17_13;
	setp.eq.s32 	%p8, %r11, 1;
	@%p8 bra 	$L__BB17_11;
	add.s32 	%r47, %r67, %r2;
	mul.wide.s32 	%rd10, %r47, 4;
	add.s64 	%rd11, %rd1, %rd10;
	ld.global.f32 	%f153, [%rd11];
	fma.rn.f32 	%f154, %f153, 0f3BBB989D, 0f3F000000;
	cvt.sat.f32.f32 	%f155, %f154;
	mov.f32 	%f156, 0f4B400001;
	mov.f32 	%f157, 0f437C0000;
	fma.rm.f32 	%f158, %f155, %f157, %f156;
	add.f32 	%f159, %f158, 0fCB40007F;
	neg.f32 	%f160, %f159;
	fma.rn.f32 	%f161, %f153, 0f3FB8AA3B, %f160;
	fma.rn.f32 	%f162, %f153, 0f32A57060, %f161;
	mov.b32 	%r48, %f158;
	shl.b32 	%r49, %r48, 23;
	mov.b32 	%f163, %r49;
	ex2.approx.ftz.f32 	%f164, %f162;
	fma.rn.f32 	%f165, %f164, %f163, %f231;
	ld.global.f32 	%f166, [%rd11+4];
	fma.rn.f32 	%f167, %f166, 0f3BBB989D, 0f3F000000;
	cvt.sat.f32.f32 	%f168, %f167;
	fma.rm.f32 	%f169, %f168, %f157, %f156;
	add.f32 	%f170, %f169, 0fCB40007F;
	neg.f32 	%f171, %f170;
	fma.rn.f32 	%f172, %f166, 0f3FB8AA3B, %f171;
	fma.rn.f32 	%f173, %f166, 0f32A57060, %f172;
	mov.b32 	%r50, %f169;
	shl.b32 	%r51, %r50, 23;
	mov.b32 	%f174, %r51;
	ex2.approx.ftz.f32 	%f175, %f173;
	fma.rn.f32 	%f231, %f175, %f174, %f165;
	add.s32 	%r67, %r67, 2;
$L__BB17_11:
	and.b32  	%r52, %r16, 1;
	setp.eq.b32 	%p9, %r52, 1;
	not.pred 	%p10, %p9;
	@%p10 bra 	$L__BB17_13;
	add.s32 	%r53, %r67, %r2;
	mul.wide.s32 	%rd12, %r53, 4;
	add.s64 	%rd13, %rd1, %rd12;
	ld.global.f32 	%f176, [%rd13];
	fma.rn.f32 	%f177, %f176, 0f3BBB989D, 0f3F000000;
	cvt.sat.f32.f32 	%f178, %f177;
	mov.f32 	%f179, 0f4B400001;
	mov.f32 	%f180, 0f437C0000;
	fma.rm.f32 	%f181, %f178, %f180, %f179;
	add.f32 	%f182, %f181, 0fCB40007F;
	neg.f32 	%f183, %f182;
	fma.rn.f32 	%f184, %f176, 0f3FB8AA3B, %f183;
	fma.rn.f32 	%f185, %f176, 0f32A57060, %f184;
	mov.b32 	%r54, %f181;
	shl.b32 	%r55, %r54, 23;
	mov.b32 	%f186, %r55;
	ex2.approx.ftz.f32 	%f187, %f185;
	fma.rn.f32 	%f231, %f187, %f186, %f231;
$L__BB17_13:
	cvta.to.global.u64 	%rd14, %rd3;
	mul.wide.s32 	%rd15, %r1, 4;
	add.s64 	%rd16, %rd14, %rd15;
	ld.global.u32 	%r56, [%rd16];
	mad.lo.s32 	%r57, %r16, %r1, %r56;
	mul.wide.s32 	%rd17, %r57, 4;
	add.s64 	%rd18, %rd1, %rd17;
	ld.global.f32 	%f188, [%rd18];
	fma.rn.f32 	%f189, %f188, 0f3BBB989D, 0f3F000000;
	cvt.sat.f32.f32 	%f190, %f189;
	mov.f32 	%f191, 0f4B400001;
	mov.f32 	%f192, 0f437C0000;
	fma.rm.f32 	%f193, %f190, %f192, %f191;
	add.f32 	%f194, %f193, 0fCB40007F;
	neg.f32 	%f195, %f194;
	fma.rn.f32 	%f196, %f188, 0f3FB8AA3B, %f195;
	fma.rn.f32 	%f197, %f188, 0f32A57060, %f196;
	mov.b32 	%r58, %f193;
	shl.b32 	%r59, %r58, 23;
	mov.b32 	%f198, %r59;
	ex2.approx.ftz.f32 	%f199, %f197;
	mul.f32 	%f200, %f199, %f198;
	div.rn.f32 	%f201, %f200, %f231;
	setp.lt.f32 	%p11, %f201, 0f00800000;
	mul.f32 	%f202, %f201, 0f4B000000;
	selp.f32 	%f203, %f202, %f201, %p11;
	selp.f32 	%f204, 0fC1B80000, 0f00000000, %p11;
	mov.b32 	%r60, %f203;
	add.s32 	%r61, %r60, -1059760811;
	and.b32  	%r62, %r61, -8388608;
	sub.s32 	%r63, %r60, %r62;
	mov.b32 	%f205, %r63;
	cvt.rn.f32.s32 	%f206, %r62;
	fma.rn.f32 	%f207, %f206, 0f34000000, %f204;
	add.f32 	%f208, %f205, 0fBF800000;
	fma.rn.f32 	%f209, %f208, 0fBE055027, 0f3E1039F6;
	fma.rn.f32 	%f210, %f209, %f208, 0fBDF8CDCC;
	fma.rn.f32 	%f211, %f210, %f208, 0f3E0F2955;
	fma.rn.f32 	%f212, %f211, %f208, 0fBE2AD8B9;
	fma.rn.f32 	%f213, %f212, %f208, 0f3E4CED0B;
	fma.rn.f32 	%f214, %f213, %f208, 0fBE7FFF22;
	fma.rn.f32 	%f215, %f214, %f208, 0f3EAAAA78;
	fma.rn.f32 	%f216, %f215, %f208, 0fBF000000;
	mul.f32 	%f217, %f208, %f216;
	fma.rn.f32 	%f218, %f217, %f208, %f208;
	fma.rn.f32 	%f219, %f207, 0f3F317218, %f218;
	setp.gt.u32 	%p12, %r60, 2139095039;
	fma.rn.f32 	%f220, %f203, 0f7F800000, 0f7F800000;
	selp.f32 	%f221, %f220, %f219, %p12;
	setp.eq.f32 	%p13, %f203, 0f00000000;
	neg.f32 	%f222, %f221;
	selp.f32 	%f223, 0f7F800000, %f222, %p13;
	cvta.to.global.u64 	%rd19, %rd4;
	add.s64 	%rd20, %rd19, %rd15;
	st.global.f32 	[%rd20], %f223;
$L__BB17_14:
	ret;

}
	// .globl	_ZN7algebra18cross_entropy_gradEPfS0_S0_Piii
.visible .entry _ZN7algebra18cross_entropy_gradEPfS0_S0_Piii(
	.param .u64 .ptr .align 1 _ZN7algebra18cross_entropy_gradEPfS0_S0_Piii_param_0,
	.param .u64 .ptr .align 1 _ZN7algebra18cross_entropy_gradEPfS0_S0_Piii_param_1,
	.param .u64 .ptr .align 1 _ZN7algebra18cross_entropy_gradEPfS0_S0_Piii_param_2,
	.param .u64 .ptr .align 1 _ZN7algebra18cross_entropy_gradEPfS0_S0_Piii_param_3,
	.param .u32 _ZN7algebra18cross_entropy_gradEPfS0_S0_Piii_param_4,
	.param .u32 _ZN7algebra18cross_entropy_gradEPfS0_S0_Piii_param_5
)
{
	.reg .pred 	%p<12>;
	.reg .b32 	%r<66>;
	.reg .b32 	%f<215>;
	.reg .b64 	%rd<24>;

	ld.param.u64 	%rd3, [_ZN7algebra18cross_entropy_gradEPfS0_S0_Piii_param_0];
	ld.param.u64 	%rd4, [_ZN7algebra18cross_entropy_gradEPfS0_S0_Piii_param_1];
	ld.param.u64 	%rd6, [_ZN7algebra18cross_entropy_gradEPfS0_S0_Piii_param_2];
	ld.param.u64 	%rd5, [_ZN7algebra18cross_entropy_gradEPfS0_S0_Piii_param_3];
	ld.param.u32 	%r17, [_ZN7algebra18cross_entropy_gradEPfS0_S0_Piii_param_4];
	ld.param.u32 	%r18, [_ZN7algebra18cross_entropy_gradEPfS0_S0_Piii_param_5];
	cvta.to.global.u64 	%rd1, %rd6;
	mov.u32 	%r19, %ctaid.x;
	mov.u32 	%r20, %ntid.x;
	mov.u32 	%r21, %tid.x;
	mad.lo.s32 	%r1, %r19, %r20, %r21;
	div.s32 	%r2, %r1, %r17;
	setp.ge.s32 	%p1, %r1, %r18;
	@%p1 bra 	$L__BB18_14;
	setp.lt.s32 	%p2, %r17, 1;
	mov.f32 	%f214, 0f00000000;
	@%p2 bra 	$L__BB18_13;
	mul.lo.s32 	%r3, %r2, %r17;
	and.b32  	%r4, %r17, 7;
	setp.lt.u32 	%p3, %r17, 8;
	mov.f32 	%f214, 0f00000000;
	mov.b32 	%r64, 0;
	@%p3 bra 	$L__BB18_5;
	and.b32  	%r64, %r17, 2147483640;
	neg.s32 	%r62, %r64;
	add.s64 	%rd2, %rd1, 16;
	mov.f32 	%f214, 0f00000000;
	mov.u32 	%r61, %r3;
$L__BB18_4:
	.pragma "nounroll";
	mul.wide.s32 	%rd7, %r61, 4;
	add.s64 	%rd8, %rd2, %rd7;
	ld.global.f32 	%f17, [%rd8+-16];
	fma.rn.f32 	%f18, %f17, 0f3BBB989D, 0f3F000000;
	cvt.sat.f32.f32 	%f19, %f18;
	mov.f32 	%f20, 0f4B400001;
	mov.f32 	%f21, 0f437C0000;
	fma.rm.f32 	%f22, %f19, %f21, %f20;
	add.f32 	%f23, %f22, 0fCB40007F;
	neg.f32 	%f24, %f23;
	fma.rn.f32 	%f25, %f17, 0f3FB8AA3B, %f24;
	fma.rn.f32 	%f26, %f17, 0f32A57060, %f25;
	mov.b32 	%r23, %f22;
	shl.b32 	%r24, %r23, 23;
	mov.b32 	%f27, %r24;
	ex2.approx.ftz.f32 	%f28, %f26;
	fma.rn.f32 	%f29, %f28, %f27, %f214;
	ld.global.f32 	%f30, [%rd8+-12];
	fma.rn.f32 	%f31, %f30, 0f3BBB989D, 0f3F000000;
	cvt.sat.f32.f32 	%f32, %f31;
	fma.rm.f32 	%f33, %f32, %f21, %f20;
	add.f32 	%f34, %f33, 0fCB40007F;
	neg.f32 	%f35, %f34;
	fma.rn.f32 	%f36, %f30, 0f3FB8AA3B, %f35;
	fma.rn.f32 	%f37, %f30, 0f32A57060, %f36;
	mov.b32 	%r25, %f33;
	shl.b32 	%r26, %r25, 23;
	mov.b32 	%f38, %r26;
	ex2.approx.ftz.f32 	%f39, %f37;
	fma.rn.f32 	%f40, %f39, %f38, %f29;
	ld.global.f32 	%f41, [%rd8+-8];
	fma.rn.f32 	%f42, %f41, 0f3BBB989D, 0f3F000000;
	cvt.sat.f32.f32 	%f43, %f42;
	fma.rm.f32 	%f44, %f43, %f21, %f20;
	add.f32 	%f45, %f44, 0fCB40007F;
	neg.f32 	%f46, %f45;
	fma.rn.f32 	%f47, %f41, 0f3FB8AA3B, %f46;
	fma.rn.f32 	%f48, %f41, 0f32A57060, %f47;
	mov.b32 	%r27, %f44;
	shl.b32 	%r28, %r27, 23;
	mov.b32 	%f49, %r28;
	ex2.approx.ftz.f32 	%f50, %f48;
	fma.rn.f32 	%f51, %f50, %f49, %f40;
	ld.global.f32 	%f52, [%rd8+-4];
	fma.rn.f32 	%f53, %f52, 0f3BBB989D, 0f3F000000;
	cvt.sat.f32.f32 	%f54, %f53;
	fma.rm.f32 	%f55, %f54, %f21, %f20;
	add.f32 	%f56, %f55, 0fCB40007F;
	neg.f32 	%f57, %f56;
	fma.rn.f32 	%f58, %f52, 0f3FB8AA3B, %f57;
	fma.rn.f32 	%f59, %f52, 0f32A57060, %f58;
	mov.b32 	%r29, %f55;
	shl.b32 	%r30, %r29, 23;
	mov.b32 	%f60, %r30;
	ex2.approx.ftz.f32 	%f61, %f59;
	fma.rn.f32 	%f62, %f61, %f60, %f51;
	ld.global.f32 	%f63, [%rd8];
	fma.rn.f32 	%f64, %f63, 0f3BBB989D, 0f3F000000;
	cvt.sat.f32.f32 	%f65, %f64;
	fma.rm.f32 	%f66, %f65, %f21, %f20;
	add.f32 	%f67, %f66, 0fCB40007F;
	neg.f32 	%f68, %f67;
	fma.rn.f32 	%f69, %f63, 0f3FB8AA3B, %f68;
	fma.rn.f32 	%f70, %f63, 0f32A57060, %f69;
	mov.b32 	%r31, %f66;
	shl.b32 	%r32, %r31, 23;
	mov.b32 	%f71, %r32;
	ex2.approx.ftz.f32 	%f72, %f70;
	fma.rn.f32 	%f73, %f72, %f71, %f62;
	ld.global.f32 	%f74, [%rd8+4];
	fma.rn.f32 	%f75, %f74, 0f3BBB989D, 0f3F000000;
	cvt.sat.f32.f32 	%f76, %f75;
	fma.rm.f32 	%f77, %f76, %f21, %f20;
	add.f32 	%f78, %f77, 0fCB40007F;
	neg.f32 	%f79, %f78;
	fma.rn.f32 	%f80, %f74, 0f3FB8AA3B, %f79;
	fma.rn.f32 	%f81, %f74, 0f32A57060, %f80;
	mov.b32 	%r33, %f77;
	shl.b32 	%r34, %r33, 23;
	mov.b32 	%f82, %r34;
	ex2.approx.ftz.f32 	%f83, %f81;
	fma.rn.f32 	%f84, %f83, %f82, %f73;
	ld.global.f32 	%f85, [%rd8+8];
	fma.rn.f32 	%f86, %f85, 0f3BBB989D, 0f3F000000;
	cvt.sat.f32.f32 	%f87, %f86;
	fma.rm.f32 	%f88, %f87, %f21, %f20;
	add.f32 	%f89, %f88, 0fCB40007F;
	neg.f32 	%f90, %f89;
	fma.rn.f32 	%f91, %f85, 0f3FB8AA3B, %f90;
	fma.rn.f32 	%f92, %f85, 0f32A57060, %f91;
	mov.b32 	%r35, %f88;
	shl.b32 	%r36, %r35, 23;
	mov.b32 	%f93, %r36;
	ex2.approx.ftz.f32 	%f94, %f92;
	fma.rn.f32 	%f95, %f94, %f93, %f84;
	ld.global.f32 	%f96, [%rd8+12];
	fma.rn.f32 	%f97, %f96, 0f3BBB989D, 0f3F000000;
	cvt.sat.f32.f32 	%f98, %f97;
	fma.rm.f32 	%f99, %f98, %f21, %f20;
	add.f32 	%f100, %f99, 0fCB40007F;
	neg.f32 	%f101, %f100;
	fma.rn.f32 	%f102, %f96, 0f3FB8AA3B, %f101;
	fma.rn.f32 	%f103, %f96, 0f32A57060, %f102;
	mov.b32 	%r37, %f99;
	shl.b32 	%r38, %r37, 23;
	mov.b32 	%f104, %r38;
	ex2.approx.ftz.f32 	%f105, %f103;
	fma.rn.f32 	%f214, %f105, %f104, %f95;
	add.s32 	%r62, %r62, 8;
	add.s32 	%r61, %r61, 8;
	setp.ne.s32 	%p4, %r62, 0;
	@%p4 bra 	$L__BB18_4;
$L__BB18_5:
	setp.eq.s32 	%p5, %r4, 0;
	@%p5 bra 	$L__BB18_13;
	and.b32  	%r12, %r17, 3;
	setp.lt.u32 	%p6, %r4, 4;
	@%p6 bra 	$L__BB18_8;
	add.s32 	%r39, %r64, %r3;
	mul.wide.s32 	%rd9, %r39, 4;
	add.s64 	%rd10, %rd1, %rd9;
	ld.global.f32 	%f107, [%rd10];
	fma.rn.f32 	%f108, %f107, 0f3BBB989D, 0f3F000000;
	cvt.sat.f32.f32 	%f109, %f108;
	mov.f32 	%f110, 0f4B400001;
	mov.f32 	%f111, 0f437C0000;
	fma.rm.f32 	%f112, %f109, %f111, %f110;
	add.f32 	%f113, %f112, 0fCB40007F;
	neg.f32 	%f114, %f113;
	fma.rn.f32 	%f115, %f107, 0f3FB8AA3B, %f114;
	fma.rn.f32 	%f116, %f107, 0f32A57060, %f115;
	mov.b32 	%r40, %f112;
	shl.b32 	%r41, %r40, 23;
	mov.b32 	%f117, %r41;
	ex2.approx.ftz.f32 	%f118, %f116;
	fma.rn.f32 	%f119, %f118, %f117, %f214;
	ld.global.f32 	%f120, [%rd10+4];
	fma.rn.f32 	%f121, %f120, 0f3BBB989D, 0f3F000000;
	cvt.sat.f32.f32 	%f122, %f121;
	fma.rm.f32 	%f123, %f122, %f111, %f110;
	add.f32 	%f124, %f123, 0fCB40007F;
	neg.f32 	%f125, %f124;
	fma.rn.f32 	%f126, %f120, 0f3FB8AA3B, %f125;
	fma.rn.f32 	%f127, %f120, 0f32A57060, %f126;
	mov.b32 	%r42, %f123;
	shl.b32 	%r43, %r42, 23;
	mov.b32 	%f128, %r43;
	ex2.approx.ftz.f32 	%f129, %f127;
	fma.rn.f32 	%f130, %f129, %f128, %f119;
	ld.global.f32 	%f131, [%rd10+8];
	fma.rn.f32 	%f132, %f131, 0f3BBB989D, 0f3F000000;
	cvt.sat.f32.f32 	%f133, %f132;
	fma.rm.f32 	%f134, %f133, %f111, %f110;
	add.f32 	%f135, %f134, 0fCB40007F;
	neg.f32 	%f136, %f135;
	fma.rn.f32 	%f137, %f131, 0f3FB8AA3B, %f136;
	fma.rn.f32 	%f138, %f131, 0f32A57060, %f137;
	mov.b32 	%r44, %f134;
	shl.b32 	%r45, %r44, 23;
	mov.b32 	%f139, %r45;
	ex2.approx.ftz.f32 	%f140, %f138;
	fma.rn.f32 	%f141, %f140, %f139, %f130;
	ld.global.f32 	%f142, [%rd10+12];
	fma.rn.f32 	%f143, %f142, 0f3BBB989D, 0f3F000000;
	cvt.sat.f32.f32 	%f144, %f143;
	fma.rm.f32 	%f145, %f144, %f111, %f110;
	add.f32 	%f146, %f145, 0fCB40007F;
	neg.f32 	%f147, %f146;
	fma.rn.f32 	%f148, %f142, 0f3FB8AA3B, %f147;
	fma.rn.f32 	%f149, %f142, 0f32A57060, %f148;
	mov.b32 	%r46, %f145;
	shl.b32 	%r47, %r46, 23;
	mov.b32 	%f150, %r47;
	ex2.approx.ftz.f32 	%f151, %f149;
	fma.rn.f32 	%f214, %f151, %f150, %f141;
	add.s32 	%r64, %r64, 4;
$L__BB18_8:
	setp.eq.s32 	%p7, %r12, 0;
	@%p7 bra 	$L__BB18_13;
	setp.eq.s32 	%p8, %r12, 1;
	@%p8 bra 	$L__BB18_11;
	add.s32 	%r48, %r64, %r3;
	mul.wide.s32 	%rd11, %r48, 4;
	add.s64 	%rd12, %rd1, %rd11;
	ld.global.f32 	%f153, [%rd12];
	fma.rn.f32 	%f154, %f153, 0f3BBB989D, 0f3F000000;
	cvt.sat.f32.f32 	%f155, %f154;
	mov.f32 	%f156, 0f4B400001;
	mov.f32 	%f157, 0f437C0000;
	fma.rm.f32 	%f158, %f155, %f157, %f156;
	add.f32 	%f159, %f158, 0fCB40007F;
	neg.f32 	%f160, %f159;
	fma.rn.f32 	%f161, %f153, 0f3FB8AA3B, %f160;
	fma.rn.f32 	%f162, %f153, 0f32A57060, %f161;
	mov.b32 	%r49, %f158;
	shl.b32 	%r50, %r49, 23;
	mov.b32 	%f163, %r50;
	ex2.approx.ftz.f32 	%f164, %f162;
	fma.rn.f32 	%f165, %f164, %f163, %f214;
	ld.global.f32 	%f166, [%rd12+4];
	fma.rn.f32 	%f167, %f166, 0f3BBB989D, 0f3F000000;
	cvt.sat.f32.f32 	%f168, %f167;
	fma.rm.f32 	%f169, %f168, %f157, %f156;
	add.f32 	%f170, %f169, 0fCB40007F;
	neg.f32 	%f171, %f170;
	fma.rn.f32 	%f172, %f166, 0f3FB8AA3B, %f171;
	fma.rn.f32 	%f173, %f166, 0f32A57060, %f172;
	mov.b32 	%r51, %f169;
	shl.b32 	%r52, %r51, 23;
	mov.b32 	%f174, %r52;
	ex2.approx.ftz.f32 	%f175, %f173;
	fma.rn.f32 	%f214, %f175, %f174, %f165;
	add.s32 	%r64, %r64, 2;
$L__BB18_11:
	and.b32  	%r53, %r17, 1;
	setp.eq.b32 	%p9, %r53, 1;
	not.pred 	%p10, %p9;
	@%p10 bra 	$L__BB18_13;
	add.s32 	%r54, %r64, %r3;
	mul.wide.s32 	%rd13, %r54, 4;
	add.s64 	%rd14, %rd1, %rd13;
	ld.global.f32 	%f176, [%rd14];
	fma.rn.f32 	%f177, %f176, 0f3BBB989D, 0f3F000000;
	cvt.sat.f32.f32 	%f178, %f177;
	mov.f32 	%f179, 0f4B400001;
	mov.f32 	%f180, 0f437C0000;
	fma.rm.f32 	%f181, %f178, %f180, %f179;
	add.f32 	%f182, %f181, 0fCB40007F;
	neg.f32 	%f183, %f182;
	fma.rn.f32 	%f184, %f176, 0f3FB8AA3B, %f183;
	fma.rn.f32 	%f185, %f176, 0f32A57060, %f184;
	mov.b32 	%r55, %f181;
	shl.b32 	%r56, %r55, 23;
	mov.b32 	%f186, %r56;
	ex2.approx.ftz.f32 	%f187, %f185;
	fma.rn.f32 	%f214, %f187, %f186, %f214;
$L__BB18_13:
	mul.wide.s32 	%rd15, %r1, 4;
	add.s64 	%rd16, %rd1, %rd15;
	ld.global.f32 	%f188, [%rd16];
	fma.rn.f32 	%f189, %f188, 0f3BBB989D, 0f3F000000;
	cvt.sat.f32.f32 	%f190, %f189;
	mov.f32 	%f191, 0f4B400001;
	mov.f32 	%f192, 0f437C0000;
	fma.rm.f32 	%f193, %f190, %f192, %f191;
	add.f32 	%f194, %f193, 0fCB40007F;
	neg.f32 	%f195, %f194;
	fma.rn.f32 	%f196, %f188, 0f3FB8AA3B, %f195;
	fma.rn.f32 	%f197, %f188, 0f32A57060, %f196;
	mov.b32 	%r57, %f193;
	shl.b32 	%r58, %r57, 23;
	mov.b32 	%f198, %r58;
	ex2.approx.ftz.f32 	%f199, %f197;
	mul.f32 	%f200, %f199, %f198;
	div.rn.f32 	%f201, %f200, %f214;
	cvta.to.global.u64 	%rd17, %rd5;
	mul.wide.s32 	%rd18, %r2, 4;
	add.s64 	%rd19, %rd17, %rd18;
	ld.global.u32 	%r59, [%rd19];
	rem.s32 	%r60, %r1, %r17;
	setp.eq.s32 	%p11, %r59, %r60;
	selp.f32 	%f202, 0f3F800000, 0f00000000, %p11;
	cvta.to.global.u64 	%rd20, %rd3;
	add.s64 	%rd21, %rd20, %rd18;
	ld.global.f32 	%f203, [%rd21];
	sub.f32 	%f204, %f201, %f202;
	cvta.to.global.u64 	%rd22, %rd4;
	add.s64 	%rd23, %rd22, %rd15;
	ld.global.f32 	%f205, [%rd23];
	fma.rn.f32 	%f206, %f203, %f204, %f205;
	st.global.f32 	[%rd23], %f206;
$L__BB18_14:
	ret;

}
	// .globl	_ZN7algebra3setEPffi
.visible .entry _ZN7algebra3setEPffi(
	.param .u64 .ptr .align 1 _ZN7algebra3setEPffi_param_0,
	.param .f32 _ZN7algebra3setEPffi_param_1,
	.param .u32 _ZN7algebra3setEPffi_param_2
)
{
	.reg .pred 	%p<2>;
	.reg .b32 	%r<6>;
	.reg .b32 	%f<2>;
	.reg .b64 	%rd<5>;

	ld.param.u64 	%rd1, [_ZN7algebra3setEPffi_param_0];
	ld.param.f32 	%f1, [_ZN7algebra3setEPffi_param_1];
	ld.param.u32 	%r2, [_ZN7algebra3setEPffi_param_2];
	mov.u32 	%r3, %ctaid.x;
	mov.u32 	%r4, %ntid.x;
	mov.u32 	%r5, %tid.x;
	mad.lo.s32 	%r1, %r3, %r4, %r5;
	setp.ge.s32 	%p1, %r1, %r2;
	@%p1 bra 	$L__BB19_2;
	cvta.to.global.u64 	%rd2, %rd1;
	mul.wide.s32 	%rd3, %r1, 4;
	add.s64 	%rd4, %rd2, %rd3;
	st.global.f32 	[%rd4], %f1;
$L__BB19_2:
	ret;

}
	// .globl	_ZN7algebra4maskEPfS0_S0_ii
.visible .entry _ZN7algebra4maskEPfS0_S0_ii(
	.param .u64 .ptr .align 1 _ZN7algebra4maskEPfS0_S0_ii_param_0,
	.param .u64 .ptr .align 1 _ZN7algebra4maskEPfS0_S0_ii_param_1,
	.param .u64 .ptr .align 1 _ZN7algebra4maskEPfS0_S0_ii_param_2,
	.param .u32 _ZN7algebra4maskEPfS0_S0_ii_param_3,
	.param .u32 _ZN7algebra4maskEPfS0_S0_ii_param_4
)
{
	.reg .pred 	%p<3>;
	.reg .b32 	%r<8>;
	.reg .b32 	%f<6>;
	.reg .b64 	%rd<13>;

	ld.param.u64 	%rd1, [_ZN7algebra4maskEPfS0_S0_ii_param_0];
	ld.param.u64 	%rd2, [_ZN7algebra4maskEPfS0_S0_ii_param_1];
	ld.param.u64 	%rd3, [_ZN7algebra4maskEPfS0_S0_ii_param_2];
	ld.param.u32 	%r2, [_ZN7algebra4maskEPfS0_S0_ii_param_3];
	ld.param.u32 	%r3, [_ZN7algebra4maskEPfS0_S0_ii_param_4];
	mov.u32 	%r4, %ctaid.x;
	mov.u32 	%r5, %ntid.x;
	mov.u32 	%r6, %tid.x;
	mad.lo.s32 	%r1, %r4, %r5, %r6;
	setp.ge.s32 	%p1, %r1, %r3;
	@%p1 bra 	$L__BB20_4;
	cvta.to.global.u64 	%rd4, %rd2;
	rem.s32 	%r7, %r1, %r2;
	mul.wide.s32 	%rd5, %r7, 4;
	add.s64 	%rd6, %rd4, %rd5;
	ld.global.f32 	%f4, [%rd6];
	setp.leu.f32 	%p2, %f4, 0f00000000;
	mov.f32 	%f5, 0fFF800000;
	@%p2 bra 	$L__BB20_3;
	cvta.to.global.u64 	%rd7, %rd1;
	mul.wide.s32 	%rd8, %r1, 4;
	add.s64 	%rd9, %rd7, %rd8;
	ld.global.f32 	%f5, [%rd9];
$L__BB20_3:
	cvta.to.global.u64 	%rd10, %rd3;
	mul.wide.s32 	%rd11, %r1, 4;
	add.s64 	%rd12, %rd10, %rd11;
	st.global.f32 	[%rd12], %f5;
$L__BB20_4:
	ret;

}
	// .globl	_ZN7algebra9mask_gradEPfS0_S0_ii
.visible .entry _ZN7algebra9mask_gradEPfS0_S0_ii(
	.param .u64 .ptr .align 1 _ZN7algebra9mask_gradEPfS0_S0_ii_param_0,
	.param .u64 .ptr .align 1 _ZN7algebra9mask_gradEPfS0_S0_ii_param_1,
	.param .u64 .ptr .align 1 _ZN7algebra9mask_gradEPfS0_S0_ii_param_2,
	.param .u32 _ZN7algebra9mask_gradEPfS0_S0_ii_param_3,
	.param .u32 _ZN7algebra9mask_gradEPfS0_S0_ii_param_4
)
{
	.reg .pred 	%p<3>;
	.reg .b32 	%r<8>;
	.reg .b32 	%f<5>;
	.reg .b64 	%rd<13>;
	.reg .b64 	%fd<7>;

	ld.param.u64 	%rd1, [_ZN7algebra9mask_gradEPfS0_S0_ii_param_0];
	ld.param.u64 	%rd2, [_ZN7algebra9mask_gradEPfS0_S0_ii_param_1];
	ld.param.u64 	%rd3, [_ZN7algebra9mask_gradEPfS0_S0_ii_param_2];
	ld.param.u32 	%r2, [_ZN7algebra9mask_gradEPfS0_S0_ii_param_3];
	ld.param.u32 	%r3, [_ZN7algebra9mask_gradEPfS0_S0_ii_param_4];
	mov.u32 	%r4, %ctaid.x;
	mov.u32 	%r5, %ntid.x;
	mov.u32 	%r6, %tid.x;
	mad.lo.s32 	%r1, %r4, %r5, %r6;
	setp.ge.s32 	%p1, %r1, %r3;
	@%p1 bra 	$L__BB21_4;
	cvta.to.global.u64 	%rd4, %rd3;
	rem.s32 	%r7, %r1, %r2;
	mul.wide.s32 	%rd5, %r7, 4;
	add.s64 	%rd6, %rd4, %rd5;
	ld.global.f32 	%f1, [%rd6];
	setp.leu.f32 	%p2, %f1, 0f00000000;
	mov.f64 	%fd6, 0d0000000000000000;
	@%p2 bra 	$L__BB21_3;
	cvta.to.global.u64 	%rd7, %rd1;
	mul.wide.s32 	%rd8, %r1, 4;
	add.s64 	%rd9, %rd7, %rd8;
	ld.global.f32 	%f2, [%rd9];
	cvt.f64.f32 	%fd6, %f2;
$L__BB21_3:
	cvta.to.global.u64 	%rd10, %rd2;
	mul.wide.s32 	%rd11, %r1, 4;
	add.s64 	%rd12, %rd10, %rd11;
	ld.global.f32 	%f3, [%rd12];
	cvt.f64.f32 	%fd4, %f3;
	add.f64 	%fd5, %fd6, %fd4;
	cvt.rn.f32.f64 	%f4, %fd5;
	st.global.f32 	[%rd12], %f4;
$L__BB21_4:
	ret;

}
	// .globl	_ZN7algebra3triEPfi
.visible .entry _ZN7algebra3triEPfi(
	.param .u64 .ptr .align 1 _ZN7algebra3triEPfi_param_0,
	.param .u32 _ZN7algebra3triEPfi_param_1
)
{
	.reg .pred 	%p<3>;
	.reg .b32 	%r<10>;
	.reg .b32 	%f<2>;
	.reg .b64 	%rd<5>;

	ld.param.u64 	%rd1, [_ZN7algebra3triEPfi_param_0];
	ld.param.u32 	%r2, [_ZN7algebra3triEPfi_param_1];
	mov.u32 	%r3, %ctaid.x;
	mov.u32 	%r4, %ntid.x;
	mov.u32 	%r5, %tid.x;
	mad.lo.s32 	%r1, %r3, %r4, %r5;
	mul.lo.s32 	%r6, %r2, %r2;
	setp.ge.s32 	%p1, %r1, %r6;
	@%p1 bra 	$L__BB22_2;
	cvta.to.global.u64 	%rd2, %rd1;
	div.s32 	%r7, %r1, %r2;
	mul.lo.s32 	%r8, %r7, %r2;
	sub.s32 	%r9, %r1, %r8;
	setp.gt.s32 	%p2, %r9, %r7;
	selp.f32 	%f1, 0fBF800000, 0f3F800000, %p2;
	mul.wide.s32 	%rd3, %r1, 4;
	add.s64 	%rd4, %rd2, %rd3;
	st.global.f32 	[%rd4], %f1;
$L__BB22_2:
	ret;

}
	// .globl	_ZN7algebra7max_idxEPfPiii
.visible .entry _ZN7algebra7max_idxEPfPiii(
	.param .u64 .ptr .align 1 _ZN7algebra7max_idxEPfPiii_param_0,
	.param .u64 .ptr .align 1 _ZN7algebra7max_idxEPfPiii_param_1,
	.param .u32 _ZN7algebra7max_idxEPfPiii_param_2,
	.param .u32 _ZN7algebra7max_idxEPfPiii_param_3
)
{
	.reg .pred 	%p<40>;
	.reg .b32 	%r<112>;
	.reg .b32 	%f<70>;
	.reg .b64 	%rd<19>;

	ld.param.u64 	%rd4, [_ZN7algebra7max_idxEPfPiii_param_0];
	ld.param.u64 	%rd5, [_ZN7algebra7max_idxEPfPiii_param_1];
	ld.param.u32 	%r34, [_ZN7algebra7max_idxEPfPiii_param_2];
	ld.param.u32 	%r35, [_ZN7algebra7max_idxEPfPiii_param_3];
	mov.u32 	%r36, %ctaid.x;
	mov.u32 	%r37, %ntid.x;
	mov.u32 	%r38, %tid.x;
	mad.lo.s32 	%r1, %r36, %r37, %r38;
	setp.ge.s32 	%p1, %r1, %r35;
	@%p1 bra 	$L__BB23_16;
	cvta.to.global.u64 	%rd1, %rd4;
	mul.lo.s32 	%r2, %r34, %r1;
	setp.lt.s32 	%p2, %r34, 2;
	mov.b32 	%r111, 0;
	@%p2 bra 	$L__BB23_15;
	mul.wide.s32 	%rd6, %r2, 4;
	add.s64 	%rd2, %rd1, %rd6;
	ld.global.f32 	%f67, [%rd2];
	add.s32 	%r3, %r34, -1;
	add.s32 	%r43, %r34, -2;
	and.b32  	%r4, %r3, 15;
	setp.lt.u32 	%p3, %r43, 15;
	mov.b32 	%r111, 0;
	mov.b32 	%r103, 1;
	@%p3 bra 	$L__BB23_6;
	and.b32  	%r5, %r3, -16;
	mov.b32 	%r97, 0;
	mov.u32 	%r111, %r97;
$L__BB23_4:
	.pragma "nounroll";
	add.s32 	%r45, %r97, 1;
	mul.wide.s32 	%rd7, %r45, 4;
	add.s64 	%rd8, %rd2, %rd7;
	ld.global.f32 	%f11, [%rd8];
	setp.gt.f32 	%p4, %f11, %f67;
	selp.f32 	%f12, %f11, %f67, %p4;
	selp.b32 	%r46, %r45, %r111, %p4;
	ld.global.f32 	%f13, [%rd8+4];
	setp.gt.f32 	%p5, %f13, %f12;
	selp.f32 	%f14, %f13, %f12, %p5;
	add.s32 	%r47, %r97, 2;
	selp.b32 	%r48, %r47, %r46, %p5;
	ld.global.f32 	%f15, [%rd8+8];
	setp.gt.f32 	%p6, %f15, %f14;
	selp.f32 	%f16, %f15, %f14, %p6;
	add.s32 	%r49, %r97, 3;
	selp.b32 	%r50, %r49, %r48, %p6;
	ld.global.f32 	%f17, [%rd8+12];
	setp.gt.f32 	%p7, %f17, %f16;
	selp.f32 	%f18, %f17, %f16, %p7;
	add.s32 	%r51, %r97, 4;
	selp.b32 	%r52, %r51, %r50, %p7;
	ld.global.f32 	%f19, [%rd8+16];
	setp.gt.f32 	%p8, %f19, %f18;
	selp.f32 	%f20, %f19, %f18, %p8;
	add.s32 	%r53, %r97, 5;
	selp.b32 	%r54, %r53, %r52, %p8;
	ld.global.f32 	%f21, [%rd8+20];
	setp.gt.f32 	%p9, %f21, %f20;
	selp.f32 	%f22, %f21, %f20, %p9;
	add.s32 	%r55, %r97, 6;
	selp.b32 	%r56, %r55, %r54, %p9;
	ld.global.f32 	%f23, [%rd8+24];
	setp.gt.f32 	%p10, %f23, %f22;
	selp.f32 	%f24, %f23, %f22, %p10;
	add.s32 	%r57, %r97, 7;
	selp.b32 	%r58, %r57, %r56, %p10;
	ld.global.f32 	%f25, [%rd8+28];
	setp.gt.f32 	%p11, %f25, %f24;
	selp.f32 	%f26, %f25, %f24, %p11;
	add.s32 	%r59, %r97, 8;
	selp.b32 	%r60, %r59, %r58, %p11;
	ld.global.f32 	%f27, [%rd8+32];
	setp.gt.f32 	%p12, %f27, %f26;
	selp.f32 	%f28, %f27, %f26, %p12;
	add.s32 	%r61, %r97, 9;
	selp.b32 	%r62, %r61, %r60, %p12;
	ld.global.f32 	%f29, [%rd8+36];
	setp.gt.f32 	%p13, %f29, %f28;
	selp.f32 	%f30, %f29, %f28, %p13;
	add.s32 	%r63, %r97, 10;
	selp.b32 	%r64, %r63, %r62, %p13;
	ld.global.f32 	%f31, [%rd8+40];
	setp.gt.f32 	%p14, %f31, %f30;
	selp.f32 	%f32, %f31, %f30, %p14;
	add.s32 	%r65, %r97, 11;
	selp.b32 	%r66, %r65, %r64, %p14;
	ld.global.f32 	%f33, [%rd8+44];
	setp.gt.f32 	%p15, %f33, %f32;
	selp.f32 	%f34, %f33, %f32, %p15;
	add.s32 	%r67, %r97, 12;
	selp.b32 	%r68, %r67, %r66, %p15;
	ld.global.f32 	%f35, [%rd8+48];
	setp.gt.f32 	%p16, %f35, %f34;
	selp.f32 	%f36, %f35, %f34, %p16;
	add.s32 	%r69, %r97, 13;
	selp.b32 	%r70, %r69, %r68, %p16;
	ld.global.f32 	%f37, [%rd8+52];
	setp.gt.f32 	%p17, %f37, %f36;
	selp.f32 	%f38, %f37, %f36, %p17;
	add.s32 	%r71, %r97, 14;
	selp.b32 	%r72, %r71, %r70, %p17;
	ld.global.f32 	%f39, [%rd8+56];
	setp.gt.f32 	%p18, %f39, %f38;
	selp.f32 	%f40, %f39, %f38, %p18;
	add.s32 	%r73, %r97, 15;
	selp.b32 	%r74, %r73, %r72, %p18;
	ld.global.f32 	%f41, [%rd8+60];
	setp.gt.f32 	%p19, %f41, %f40;
	selp.f32 	%f67, %f41, %f40, %p19;
	add.s32 	%r97, %r97, 16;
	selp.b32 	%r111, %r97, %r74, %p19;
	setp.ne.s32 	%p20, %r97, %r5;
	@%p20 bra 	$L__BB23_4;
	add.s32 	%r103, %r97, 1;
$L__BB23_6:
	setp.eq.s32 	%p21, %r4, 0;
	@%p21 bra 	$L__BB23_15;
	and.b32  	%r14, %r3, 7;
	setp.lt.u32 	%p22, %r4, 8;
	@%p22 bra 	$L__BB23_9;
	mul.wide.s32 	%rd9, %r103, 4;
	add.s64 	%rd10, %rd2, %rd9;
	ld.global.f32 	%f42, [%rd10];
	setp.gt.f32 	%p23, %f42, %f67;
	selp.f32 	%f43, %f42, %f67, %p23;
	selp.b32 	%r76, %r103, %r111, %p23;
	add.s32 	%r77, %r103, 1;
	ld.global.f32 	%f44, [%rd10+4];
	setp.gt.f32 	%p24, %f44, %f43;
	selp.f32 	%f45, %f44, %f43, %p24;
	selp.b32 	%r78, %r77, %r76, %p24;
	add.s32 	%r79, %r103, 2;
	ld.global.f32 	%f46, [%rd10+8];
	setp.gt.f32 	%p25, %f46, %f45;
	selp.f32 	%f47, %f46, %f45, %p25;
	selp.b32 	%r80, %r79, %r78, %p25;
	add.s32 	%r81, %r103, 3;
	ld.global.f32 	%f48, [%rd10+12];
	setp.gt.f32 	%p26, %f48, %f47;
	selp.f32 	%f49, %f48, %f47, %p26;
	selp.b32 	%r82, %r81, %r80, %p26;
	add.s32 	%r83, %r103, 4;
	ld.global.f32 	%f50, [%rd10+16];
	setp.gt.f32 	%p27, %f50, %f49;
	selp.f32 	%f51, %f50, %f49, %p27;
	selp.b32 	%r84, %r83, %r82, %p27;
	add.s32 	%r85, %r103, 5;
	ld.global.f32 	%f52, [%rd10+20];
	setp.gt.f32 	%p28, %f52, %f51;
	selp.f32 	%f53, %f52, %f51, %p28;
	selp.b32 	%r86, %r85, %r84, %p28;
	add.s32 	%r87, %r103, 6;
	ld.global.f32 	%f54, [%rd10+24];
	setp.gt.f32 	%p29, %f54, %f53;
	selp.f32 	%f55, %f54, %f53, %p29;
	selp.b32 	%r88, %r87, %r86, %p29;
	add.s32 	%r89, %r103, 7;
	ld.global.f32 	%f56, [%rd10+28];
	setp.gt.f32 	%p30, %f56, %f55;
	selp.f32 	%f67, %f56, %f55, %p30;
	selp.b32 	%r111, %r89, %r88, %p30;
	add.s32 	%r103, %r103, 8;
$L__BB23_9:
	setp.eq.s32 	%p31, %r14, 0;
	@%p31 bra 	$L__BB23_15;
	and.b32  	%r20, %r3, 3;
	setp.lt.u32 	%p32, %r14, 4;
	@%p32 bra 	$L__BB23_12;
	mul.wide.s32 	%rd11, %r103, 4;
	add.s64 	%rd12, %rd2, %rd11;
	ld.global.f32 	%f57, [%rd12];
	setp.gt.f32 	%p33, %f57, %f67;
	selp.f32 	%f58, %f57, %f67, %p33;
	selp.b32 	%r91, %r103, %r111, %p33;
	add.s32 	%r92, %r103, 1;
	ld.global.f32 	%f59, [%rd12+4];
	setp.gt.f32 	%p34, %f59, %f58;
	selp.f32 	%f60, %f59, %f58, %p34;
	selp.b32 	%r93, %r92, %r91, %p34;
	add.s32 	%r94, %r103, 2;
	ld.global.f32 	%f61, [%rd12+8];
	setp.gt.f32 	%p35, %f61, %f60;
	selp.f32 	%f62, %f61, %f60, %p35;
	selp.b32 	%r95, %r94, %r93, %p35;
	add.s32 	%r96, %r103, 3;
	ld.global.f32 	%f63, [%rd12+12];
	setp.gt.f32 	%p36, %f63, %f62;
	selp.f32 	%f67, %f63, %f62, %p36;
	selp.b32 	%r111, %r96, %r95, %p36;
	add.s32 	%r103, %r103, 4;
$L__BB23_12:
	setp.eq.s32 	%p37, %r20, 0;
	@%p37 bra 	$L__BB23_15;
	neg.s32 	%r108, %r20;
$L__BB23_14:
	.pragma "nounroll";
	mul.wide.s32 	%rd14, %r103, 4;
	add.s64 	%rd15, %rd2, %rd14;
	ld.global.f32 	%f64, [%rd15];
	setp.gt.f32 	%p38, %f64, %f67;
	selp.f32 	%f67, %f64, %f67, %p38;
	selp.b32 	%r111, %r103, %r111, %p38;
	add.s32 	%r103, %r103, 1;
	add.s32 	%r108, %r108, 1;
	setp.ne.s32 	%p39, %r108, 0;
	@%p39 bra 	$L__BB23_14;
$L__BB23_15:
	cvta.to.global.u64 	%rd16, %rd5;
	mul.wide.s32 	%rd17, %r1, 4;
	add.s64 	%rd18, %rd16, %rd17;
	st.global.u32 	[%rd18], %r111;
$L__BB23_16:
	ret;

}
	// .globl	_ZN7algebra6onehotEPiPfii
.visible .entry _ZN7algebra6onehotEPiPfii(
	.param .u64 .ptr .align 1 _ZN7algebra6onehotEPiPfii_param_0,
	.param .u64 .ptr .align 1 _ZN7algebra6onehotEPiPfii_param_1,
	.param .u32 _ZN7algebra6onehotEPiPfii_param_2,
	.param .u32 _ZN7algebra6onehotEPiPfii_param_3
)
{
	.reg .pred 	%p<41>;
	.reg .b32 	%r<95>;
	.reg .b32 	%f<30>;
	.reg .b64 	%rd<16>;

	ld.param.u64 	%rd4, [_ZN7algebra6onehotEPiPfii_param_0];
	ld.param.u64 	%rd5, [_ZN7algebra6onehotEPiPfii_param_1];
	ld.param.u32 	%r24, [_ZN7algebra6onehotEPiPfii_param_2];
	ld.param.u32 	%r25, [_ZN7algebra6onehotEPiPfii_param_3];
	cvta.to.global.u64 	%rd1, %rd5;
	mov.u32 	%r26, %ctaid.x;
	mov.u32 	%r27, %ntid.x;
	mov.u32 	%r28, %tid.x;
	mad.lo.s32 	%r1, %r26, %r27, %r28;
	setp.ge.s32 	%p1, %r1, %r25;
	setp.lt.s32 	%p2, %r24, 1;
	or.pred  	%p3, %p1, %p2;
	@%p3 bra 	$L__BB24_13;
	cvta.to.global.u64 	%rd6, %rd4;
	mul.wide.s32 	%rd7, %r1, 4;
	add.s64 	%rd2, %rd6, %rd7;
	mul.lo.s32 	%r2, %r24, %r1;
	and.b32  	%r3, %r24, 15;
	setp.lt.u32 	%p4, %r24, 16;
	mov.b32 	%r90, 0;
	@%p4 bra 	$L__BB24_4;
	and.b32  	%r90, %r24, 2147483632;
	add.s64 	%rd3, %rd1, 32;
	mov.b32 	%r88, 0;
	mov.u32 	%r87, %r2;
$L__BB24_3:
	.pragma "nounroll";
	mul.wide.s32 	%rd8, %r87, 4;
	add.s64 	%rd9, %rd3, %rd8;
	ld.global.u32 	%r31, [%rd2];
	setp.eq.s32 	%p5, %r88, %r31;
	selp.f32 	%f1, 0f3F800000, 0f00000000, %p5;
	st.global.f32 	[%rd9+-32], %f1;
	ld.global.u32 	%r32, [%rd2];
	add.s32 	%r33, %r88, 1;
	setp.eq.s32 	%p6, %r33, %r32;
	selp.f32 	%f2, 0f3F800000, 0f00000000, %p6;
	st.global.f32 	[%rd9+-28], %f2;
	ld.global.u32 	%r34, [%rd2];
	add.s32 	%r35, %r88, 2;
	setp.eq.s32 	%p7, %r35, %r34;
	selp.f32 	%f3, 0f3F800000, 0f00000000, %p7;
	st.global.f32 	[%rd9+-24], %f3;
	ld.global.u32 	%r36, [%rd2];
	add.s32 	%r37, %r88, 3;
	setp.eq.s32 	%p8, %r37, %r36;
	selp.f32 	%f4, 0f3F800000, 0f00000000, %p8;
	st.global.f32 	[%rd9+-20], %f4;
	ld.global.u32 	%r38, [%rd2];
	add.s32 	%r39, %r88, 4;
	setp.eq.s32 	%p9, %r39, %r38;
	selp.f32 	%f5, 0f3F800000, 0f00000000, %p9;
	st.global.f32 	[%rd9+-16], %f5;
	ld.global.u32 	%r40, [%rd2];
	add.s32 	%r41, %r88, 5;
	setp.eq.s32 	%p10, %r41, %r40;
	selp.f32 	%f6, 0f3F800000, 0f00000000, %p10;
	st.global.f32 	[%rd9+-12], %f6;
	ld.global.u32 	%r42, [%rd2];
	add.s32 	%r43, %r88, 6;
	setp.eq.s32 	%p11, %r43, %r42;
	selp.f32 	%f7, 0f3F800000, 0f00000000, %p11;
	st.global.f32 	[%rd9+-8], %f7;
	ld.global.u32 	%r44, [%rd2];
	add.s32 	%r45, %r88, 7;
	setp.eq.s32 	%p12, %r45, %r44;
	selp.f32 	%f8, 0f3F800000, 0f00000000, %p12;
	st.global.f32 	[%rd9+-4], %f8;
	ld.global.u32 	%r46, [%rd2];
	add.s32 	%r47, %r88, 8;
	setp.eq.s32 	%p13, %r47, %r46;
	selp.f32 	%f9, 0f3F800000, 0f00000000, %p13;
	st.global.f32 	[%rd9], %f9;
	ld.global.u32 	%r48, [%rd2];
	add.s32 	%r49, %r88, 9;
	setp.eq.s32 	%p14, %r49, %r48;
	selp.f32 	%f10, 0f3F800000, 0f00000000, %p14;
	st.global.f32 	[%rd9+4], %f10;
	ld.global.u32 	%r50, [%rd2];
	add.s32 	%r51, %r88, 10;
	setp.eq.s32 	%p15, %r51, %r50;
	selp.f32 	%f11, 0f3F800000, 0f00000000, %p15;
	st.global.f32 	[%rd9+8], %f11;
	ld.global.u32 	%r52, [%rd2];
	add.s32 	%r53, %r88, 11;
	setp.eq.s32 	%p16, %r53, %r52;
	selp.f32 	%f12, 0f3F800000, 0f00000000, %p16;
	st.global.f32 	[%rd9+12], %f12;
	ld.global.u32 	%r54, [%rd2];
	add.s32 	%r55, %r88, 12;
	setp.eq.s32 	%p17, %r55, %r54;
	selp.f32 	%f13, 0f3F800000, 0f00000000, %p17;
	st.global.f32 	[%rd9+16], %f13;
	ld.global.u32 	%r56, [%rd2];
	add.s32 	%r57, %r88, 13;
	setp.eq.s32 	%p18, %r57, %r56;
	selp.f32 	%f14, 0f3F800000, 0f00000000, %p18;
	st.global.f32 	[%rd9+20], %f14;
	ld.global.u32 	%r58, [%rd2];
	add.s32 	%r59, %r88, 14;
	setp.eq.s32 	%p19, %r59, %r58;
	selp.f32 	%f15, 0f3F800000, 0f00000000, %p19;
	st.global.f32 	[%rd9+24], %f15;
	ld.global.u32 	%r60, [%rd2];
	add.s32 	%r61, %r88, 15;
	setp.eq.s32 	%p20, %r61, %r60;
	selp.f32 	%f16, 0f3F800000, 0f00000000, %p20;
	st.global.f32 	[%rd9+28], %f16;
	add.s32 	%r87, %r87, 16;
	add.s32 	%r88, %r88, 16;
	setp.ne.s32 	%p21, %r88, %r90;
	@%p21 bra 	$L__BB24_3;
$L__BB24_4:
	setp.eq.s32 	%p22, %r3, 0;
	@%p22 bra 	$L__BB24_13;
	and.b32  	%r10, %r24, 7;
	setp.lt.u32 	%p23, %r3, 8;
	@%p23 bra 	$L__BB24_7;
	ld.global.u32 	%r62, [%rd2];
	setp.eq.s32 	%p24, %r90, %r62;
	selp.f32 	%f17, 0f3F800000, 0f00000000, %p24;
	add.s32 	%r63, %r90, %r2;
	mul.wide.s32 	%rd10, %r63, 4;
	add.s64 	%rd11, %rd1, %rd10;
	st.global.f32 	[%rd11], %f17;
	add.s32 	%r64, %r90, 1;
	ld.global.u32 	%r65, [%rd2];
	setp.eq.s32 	%p25, %r64, %r65;
	selp.f32 	%f18, 0f3F800000, 0f00000000, %p25;
	st.global.f32 	[%rd11+4], %f18;
	add.s32 	%r66, %r90, 2;
	ld.global.u32 	%r67, [%rd2];
	setp.eq.s32 	%p26, %r66, %r67;
	selp.f32 	%f19, 0f3F800000, 0f00000000, %p26;
	st.global.f32 	[%rd11+8], %f19;
	add.s32 	%r68, %r90, 3;
	ld.global.u32 	%r69, [%rd2];
	setp.eq.s32 	%p27, %r68, %r69;
	selp.f32 	%f20, 0f3F800000, 0f00000000, %p27;
	st.global.f32 	[%rd11+12], %f20;
	add.s32 	%r70, %r90, 4;
	ld.global.u32 	%r71, [%rd2];
	setp.eq.s32 	%p28, %r70, %r71;
	selp.f32 	%f21, 0f3F800000, 0f00000000, %p28;
	st.global.f32 	[%rd11+16], %f21;
	add.s32 	%r72, %r90, 5;
	ld.global.u32 	%r73, [%rd2];
	setp.eq.s32 	%p29, %r72, %r73;
	selp.f32 	%f22, 0f3F800000, 0f00000000, %p29;
	st.global.f32 	[%rd11+20], %f22;
	add.s32 	%r74, %r90, 6;
	ld.global.u32 	%r75, [%rd2];
	setp.eq.s32 	%p30, %r74, %r75;
	selp.f32 	%f23, 0f3F800000, 0f00000000, %p30;
	st.global.f32 	[%rd11+24], %f23;
	add.s32 	%r76, %r90, 7;
	ld.global.u32 	%r77, [%rd2];
	setp.eq.s32 	%p31, %r76, %r77;
	selp.f32 	%f24, 0f3F800000, 0f00000000, %p31;
	st.global.f32 	[%rd11+28], %f24;
	add.s32 	%r90, %r90, 8;
$L__BB24_7:
	setp.eq.s32 	%p32, %r10, 0;
	@%p32 bra 	$L__BB24_13;
	and.b32  	%r13, %r24, 3;
	setp.lt.u32 	%p33, %r10, 4;
	@%p33 bra 	$L__BB24_10;
	ld.global.u32 	%r78, [%rd2];
	setp.eq.s32 	%p34, %r90, %r78;
	selp.f32 	%f25, 0f3F800000, 0f00000000, %p34;
	add.s32 	%r79, %r90, %r2;
	mul.wide.s32 	%rd12, %r79, 4;
	add.s64 	%rd13, %rd1, %rd12;
	st.global.f32 	[%rd13], %f25;
	add.s32 	%r80, %r90, 1;
	ld.global.u32 	%r81, [%rd2];
	setp.eq.s32 	%p35, %r80, %r81;
	selp.f32 	%f26, 0f3F800000, 0f00000000, %p35;
	st.global.f32 	[%rd13+4], %f26;
	add.s32 	%r82, %r90, 2;
	ld.global.u32 	%r83, [%rd2];
	setp.eq.s32 	%p36, %r82, %r83;
	selp.f32 	%f27, 0f3F800000, 0f00000000, %p36;
	st.global.f32 	[%rd13+8], %f27;
	add.s32 	%r84, %r90, 3;
	ld.global.u32 	%r85, [%rd2];
	setp.eq.s32 	%p37, %r84, %r85;
	selp.f32 	%f28, 0f3F800000, 0f00000000, %p37;
	st.global.f32 	[%rd13+12], %f28;
	add.s32 	%r90, %r90, 4;
$L__BB24_10:
	setp.eq.s32 	%p38, %r13, 0;
	@%p38 bra 	$L__BB24_13;
	add.s32 	%r93, %r90, %r2;
	neg.s32 	%r92, %r13;
$L__BB24_12:
	.pragma "nounroll";
	mul.wide.s32 	%rd14, %r93, 4;
	add.s64 	%rd15, %rd1, %rd14;
	ld.global.u32 	%r86, [%rd2];
	setp.eq.s32 	%p39, %r90, %r86;
	selp.f32 	%f29, 0f3F800000, 0f00000000, %p39;
	st.global.f32 	[%rd15], %f29;
	add.s32 	%r90, %r90, 1;
	add.s32 	%r93, %r93, 1;
	add.s32 	%r92, %r92, 1;
	setp.ne.s32 	%p40, %r92, 0;
	@%p40 bra 	$L__BB24_12;
$L__BB24_13:
	ret;

}
	// .globl	_ZN7algebra9layernormEPfS0_ii
.visible .entry _ZN7algebra9layernormEPfS0_ii(
	.param .u64 .ptr .align 1 _ZN7algebra9layernormEPfS0_ii_param_0,
	.param .u64 .ptr .align 1 _ZN7algebra9layernormEPfS0_ii_param_1,
	.param .u32 _ZN7algebra9layernormEPfS0_ii_param_2,
	.param .u32 _ZN7algebra9layernormEPfS0_ii_param_3
)
{
	.reg .pred 	%p<20>;
	.reg .b32 	%r<70>;
	.reg .b32 	%f<202>;
	.reg .b64 	%rd<26>;
	.reg .b64 	%fd<3>;

	ld.param.u64 	%rd5, [_ZN7algebra9layernormEPfS0_ii_param_0];
	ld.param.u64 	%rd4, [_ZN7algebra9layernormEPfS0_ii_param_1];
	ld.param.u32 	%r45, [_ZN7algebra9layernormEPfS0_ii_param_2];
	ld.param.u32 	%r46, [_ZN7algebra9layernormEPfS0_ii_param_3];
	cvta.to.global.u64 	%rd1, %rd5;
	mov.u32 	%r47, %ctaid.x;
	mov.u32 	%r48, %ntid.x;
	mov.u32 	%r49, %tid.x;
	mad.lo.s32 	%r1, %r47, %r48, %r49;
	div.s32 	%r2, %r1, %r45;
	setp.ge.s32 	%p1, %r1, %r46;
	@%p1 bra 	$L__BB25_28;
	setp.lt.s32 	%p2, %r45, 1;
	mov.f32 	%f192, 0f00000000;
	@%p2 bra 	$L__BB25_14;
	mul.lo.s32 	%r3, %r2, %r45;
	and.b32  	%r4, %r45, 15;
	setp.lt.u32 	%p3, %r45, 16;
	mov.f32 	%f192, 0f00000000;
	mov.b32 	%r59, 0;
	@%p3 bra 	$L__BB25_5;
	and.b32  	%r59, %r45, 2147483632;
	neg.s32 	%r57, %r59;
	add.s64 	%rd2, %rd1, 32;
	mov.f32 	%f192, 0f00000000;
	mov.u32 	%r56, %r3;
$L__BB25_4:
	.pragma "nounroll";
	mul.wide.s32 	%rd6, %r56, 4;
	add.s64 	%rd7, %rd2, %rd6;
	ld.global.f32 	%f33, [%rd7+-32];
	add.f32 	%f34, %f192, %f33;
	ld.global.f32 	%f35, [%rd7+-28];
	add.f32 	%f36, %f34, %f35;
	ld.global.f32 	%f37, [%rd7+-24];
	add.f32 	%f38, %f36, %f37;
	ld.global.f32 	%f39, [%rd7+-20];
	add.f32 	%f40, %f38, %f39;
	ld.global.f32 	%f41, [%rd7+-16];
	add.f32 	%f42, %f40, %f41;
	ld.global.f32 	%f43, [%rd7+-12];
	add.f32 	%f44, %f42, %f43;
	ld.global.f32 	%f45, [%rd7+-8];
	add.f32 	%f46, %f44, %f45;
	ld.global.f32 	%f47, [%rd7+-4];
	add.f32 	%f48, %f46, %f47;
	ld.global.f32 	%f49, [%rd7];
	add.f32 	%f50, %f48, %f49;
	ld.global.f32 	%f51, [%rd7+4];
	add.f32 	%f52, %f50, %f51;
	ld.global.f32 	%f53, [%rd7+8];
	add.f32 	%f54, %f52, %f53;
	ld.global.f32 	%f55, [%rd7+12];
	add.f32 	%f56, %f54, %f55;
	ld.global.f32 	%f57, [%rd7+16];
	add.f32 	%f58, %f56, %f57;
	ld.global.f32 	%f59, [%rd7+20];
	add.f32 	%f60, %f58, %f59;
	ld.global.f32 	%f61, [%rd7+24];
	add.f32 	%f62, %f60, %f61;
	ld.global.f32 	%f63, [%rd7+28];
	add.f32 	%f192, %f62, %f63;
	add.s32 	%r57, %r57, 16;
	add.s32 	%r56, %r56, 16;
	setp.ne.s32 	%p4, %r57, 0;
	@%p4 bra 	$L__BB25_4;
$L__BB25_5:
	setp.eq.s32 	%p5, %r4, 0;
	@%p5 bra 	$L__BB25_14;
	and.b32  	%r12, %r45, 7;
	setp.lt.u32 	%p6, %r4, 8;
	@%p6 bra 	$L__BB25_8;
	add.s32 	%r51, %r59, %r3;
	mul.wide.s32 	%rd8, %r51, 4;
	add.s64 	%rd9, %rd1, %rd8;
	ld.global.f32 	%f65, [%rd9];
	add.f32 	%f66, %f192, %f65;
	ld.global.f32 	%f67, [%rd9+4];
	add.f32 	%f68, %f66, %f67;
	ld.global.f32 	%f69, [%rd9+8];
	add.f32 	%f70, %f68, %f69;
	ld.global.f32 	%f71, [%rd9+12];
	add.f32 	%f72, %f70, %f71;
	ld.global.f32 	%f73, [%rd9+16];
	add.f32 	%f74, %f72, %f73;
	ld.global.f32 	%f75, [%rd9+20];
	add.f32 	%f76, %f74, %f75;
	ld.global.f32 	%f77, [%rd9+24];
	add.f32 	%f78, %f76, %f77;
	ld.global.f32 	%f79, [%rd9+28];
	add.f32 	%f192, %f78, %f79;
	add.s32 	%r59, %r59, 8;
$L__BB25_8:
	setp.eq.s32 	%p7, %r12, 0;
	@%p7 bra 	$L__BB25_14;
	and.b32  	%r15, %r45, 3;
	setp.lt.u32 	%p8, %r12, 4;
	@%p8 bra 	$L__BB25_11;
	add.s32 	%r52, %r59, %r3;
	mul.wide.s32 	%rd10, %r52, 4;
	add.s64 	%rd11, %rd1, %rd10;
	ld.global.f32 	%f81, [%rd11];
	add.f32 	%f82, %f192, %f81;
	ld.global.f32 	%f83, [%rd11+4];
	add.f32 	%f84, %f82, %f83;
	ld.global.f32 	%f85, [%rd11+8];
	add.f32 	%f86, %f84, %f85;
	ld.global.f32 	%f87, [%rd11+12];
	add.f32 	%f192, %f86, %f87;
	add.s32 	%r59, %r59, 4;
$L__BB25_11:
	setp.eq.s32 	%p9, %r15, 0;
	@%p9 bra 	$L__BB25_14;
	add.s32 	%r62, %r59, %r3;
	neg.s32 	%r61, %r15;
$L__BB25_13:
	.pragma "nounroll";
	mul.wide.s32 	%rd12, %r62, 4;
	add.s64 	%rd13, %rd1, %rd12;
	ld.global.f32 	%f88, [%rd13];
	add.f32 	%f192, %f192, %f88;
	add.s32 	%r62, %r62, 1;
	add.s32 	%r61, %r61, 1;
	setp.ne.s32 	%p10, %r61, 0;
	@%p10 bra 	$L__BB25_13;
$L__BB25_14:
	setp.lt.s32 	%p11, %r45, 1;
	cvt.rn.f32.s32 	%f14, %r45;
	div.rn.f32 	%f15, %f192, %f14;
	mov.f32 	%f201, 0f00000000;
	@%p11 bra 	$L__BB25_27;
	mul.lo.s32 	%r24, %r2, %r45;
	and.b32  	%r25, %r45, 15;
	setp.lt.u32 	%p12, %r45, 16;
	mov.f32 	%f201, 0f00000000;
	mov.b32 	%r66, 0;
	@%p12 bra 	$L__BB25_18;
	and.b32  	%r66, %r45, 2147483632;
	neg.s32 	%r64, %r66;
	add.s64 	%rd3, %rd1, 32;
	mov.f32 	%f201, 0f00000000;
	mov.u32 	%r63, %r24;
$L__BB25_17:
	.pragma "nounroll";
	mul.wide.s32 	%rd14, %r63, 4;
	add.s64 	%rd15, %rd3, %rd14;
	ld.global.f32 	%f93, [%rd15+-32];
	sub.f32 	%f94, %f93, %f15;
	fma.rn.f32 	%f95, %f94, %f94, %f201;
	ld.global.f32 	%f96, [%rd15+-28];
	sub.f32 	%f97, %f96, %f15;
	fma.rn.f32 	%f98, %f97, %f97, %f95;
	ld.global.f32 	%f99, [%rd15+-24];
	sub.f32 	%f100, %f99, %f15;
	fma.rn.f32 	%f101, %f100, %f100, %f98;
	ld.global.f32 	%f102, [%rd15+-20];
	sub.f32 	%f103, %f102, %f15;
	fma.rn.f32 	%f104, %f103, %f103, %f101;
	ld.global.f32 	%f105, [%rd15+-16];
	sub.f32 	%f106, %f105, %f15;
	fma.rn.f32 	%f107, %f106, %f106, %f104;
	ld.global.f32 	%f108, [%rd15+-12];
	sub.f32 	%f109, %f108, %f15;
	fma.rn.f32 	%f110, %f109, %f109, %f107;
	ld.global.f32 	%f111, [%rd15+-8];
	sub.f32 	%f112, %f111, %f15;
	fma.rn.f32 	%f113, %f112, %f112, %f110;
	ld.global.f32 	%f114, [%rd15+-4];
	sub.f32 	%f115, %f114, %f15;
	fma.rn.f32 	%f116, %f115, %f115, %f113;
	ld.global.f32 	%f117, [%rd15];
	sub.f32 	%f118, %f117, %f15;
	fma.rn.f32 	%f119, %f118, %f118, %f116;
	ld.global.f32 	%f120, [%rd15+4];
	sub.f32 	%f121, %f120, %f15;
	fma.rn.f32 	%f122, %f121, %f121, %f119;
	ld.global.f32 	%f123, [%rd15+8];
	sub.f32 	%f124, %f123, %f15;
	fma.rn.f32 	%f125, %f124, %f124, %f122;
	ld.global.f32 	%f126, [%rd15+12];
	sub.f32 	%f127, %f126, %f15;
	fma.rn.f32 	%f128, %f127, %f127, %f125;
	ld.global.f32 	%f129, [%rd15+16];
	sub.f32 	%f130, %f129, %f15;
	fma.rn.f32 	%f131, %f130, %f130, %f128;
	ld.global.f32 	%f132, [%rd15+20];
	sub.f32 	%f133, %f132, %f15;
	fma.rn.f32 	%f134, %f133, %f133, %f131;
	ld.global.f32 	%f135, [%rd15+24];
	sub.f32 	%f136, %f135, %f15;
	fma.rn.f32 	%f137, %f136, %f136, %f134;
	ld.global.f32 	%f138, [%rd15+28];
	sub.f32 	%f139, %f138, %f15;
	fma.rn.f32 	%f201, %f139, %f139, %f137;
	add.s32 	%r64, %r64, 16;
	add.s32 	%r63, %r63, 16;
	setp.ne.s32 	%p13, %r64, 0;
	@%p13 bra 	$L__BB25_17;
$L__BB25_18:
	setp.eq.s32 	%p14, %r25, 0;
	@%p14 bra 	$L__BB25_27;
	and.b32  	%r33, %r45, 7;
	setp.lt.u32 	%p15, %r25, 8;
	@%p15 bra 	$L__BB25_21;
	add.s32 	%r54, %r66, %r24;
	mul.wide.s32 	%rd16, %r54, 4;
	add.s64 	%rd17, %rd1, %rd16;
	ld.global.f32 	%f141, [%rd17];
	sub.f32 	%f142, %f141, %f15;
	fma.rn.f32 	%f143, %f142, %f142, %f201;
	ld.global.f32 	%f144, [%rd17+4];
	sub.f32 	%f145, %f144, %f15;
	fma.rn.f32 	%f146, %f145, %f145, %f143;
	ld.global.f32 	%f147, [%rd17+8];
	sub.f32 	%f148, %f147, %f15;
	fma.rn.f32 	%f149, %f148, %f148, %f146;
	ld.global.f32 	%f150, [%rd17+12];
	sub.f32 	%f151, %f150, %f15;
	fma.rn.f32 	%f152, %f151, %f151, %f149;
	ld.global.f32 	%f153, [%rd17+16];
	sub.f32 	%f154, %f153, %f15;
	fma.rn.f32 	%f155, %f154, %f154, %f152;
	ld.global.f32 	%f156, [%rd17+20];
	sub.f32 	%f157, %f156, %f15;
	fma.rn.f32 	%f158, %f157, %f157, %f155;
	ld.global.f32 	%f159, [%rd17+24];
	sub.f32 	%f160, %f159, %f15;
	fma.rn.f32 	%f161, %f160, %f160, %f158;
	ld.global.f32 	%f162, [%rd17+28];
	sub.f32 	%f163, %f162, %f15;
	fma.rn.f32 	%f201, %f163, %f163, %f161;
	add.s32 	%r66, %r66, 8;
$L__BB25_21:
	setp.eq.s32 	%p16, %r33, 0;
	@%p16 bra 	$L__BB25_27;
	and.b32  	%r36, %r45, 3;
	setp.lt.u32 	%p17, %r33, 4;
	@%p17 bra 	$L__BB25_24;
	add.s32 	%r55, %r66, %r24;
	mul.wide.s32 	%rd18, %r55, 4;
	add.s64 	%rd19, %rd1, %rd18;
	ld.global.f32 	%f165, [%rd19];
	sub.f32 	%f166, %f165, %f15;
	fma.rn.f32 	%f167, %f166, %f166, %f201;
	ld.global.f32 	%f168, [%rd19+4];
	sub.f32 	%f169, %f168, %f15;
	fma.rn.f32 	%f170, %f169, %f169, %f167;
	ld.global.f32 	%f171, [%rd19+8];
	sub.f32 	%f172, %f171, %f15;
	fma.rn.f32 	%f173, %f172, %f172, %f170;
	ld.global.f32 	%f174, [%rd19+12];
	sub.f32 	%f175, %f174, %f15;
	fma.rn.f32 	%f201, %f175, %f175, %f173;
	add.s32 	%r66, %r66, 4;
$L__BB25_24:
	setp.eq.s32 	%p18, %r36, 0;
	@%p18 bra 	$L__BB25_27;
	add.s32 	%r69, %r66, %r24;
	neg.s32 	%r68, %r36;
$L__BB25_26:
	.pragma "nounroll";
	mul.wide.s32 	%rd20, %r69, 4;
	add.s64 	%rd21, %rd1, %rd20;
	ld.global.f32 	%f176, [%rd21];
	sub.f32 	%f177, %f176, %f15;
	fma.rn.f32 	%f201, %f177, %f177, %f201;
	add.s32 	%r69, %r69, 1;
	add.s32 	%r68, %r68, 1;
	setp.ne.s32 	%p19, %r68, 0;
	@%p19 bra 	$L__BB25_26;
$L__BB25_27:
	div.rn.f32 	%f178, %f201, %f14;
	mul.wide.s32 	%rd22, %r1, 4;
	add.s64 	%rd23, %rd1, %rd22;
	ld.global.f32 	%f179, [%rd23];
	sub.f32 	%f180, %f179, %f15;
	cvt.f64.f32 	%fd1, %f178;
	add.f64 	%fd2, %fd1, 0d3EE4F8B588E368F1;
	cvt.rn.f32.f64 	%f181, %fd2;
	sqrt.rn.f32 	%f182, %f181;
	div.rn.f32 	%f183, %f180, %f182;
	cvta.to.global.u64 	%rd24, %rd4;
	add.s64 	%rd25, %rd24, %rd22;
	st.global.f32 	[%rd25], %f183;
$L__BB25_28:
	ret;

}
	// .globl	_ZN7algebra14layernorm_gradEPfS0_S0_S0_ii
.visible .entry _ZN7algebra14layernorm_gradEPfS0_S0_S0_ii(
	.param .u64 .ptr .align 1 _ZN7algebra14layernorm_gradEPfS0_S0_S0_ii_param_0,
	.param .u64 .ptr .align 1 _ZN7algebra14layernorm_gradEPfS0_S0_S0_ii_param_1,
	.param .u64 .ptr .align 1 _ZN7algebra14layernorm_gradEPfS0_S0_S0_ii_param_2,
	.param .u64 .ptr .align 1 _ZN7algebra14layernorm_gradEPfS0_S0_S0_ii_param_3,
	.param .u32 _ZN7algebra14layernorm_gradEPfS0_S0_S0_ii_param_4,
	.param .u32 _ZN7algebra14layernorm_gradEPfS0_S0_S0_ii_param_5
)
{
	.reg .pred 	%p<44>;
	.reg .b32 	%r<111>;
	.reg .b32 	%f<285>;
	.reg .b64 	%rd<43>;
	.reg .b64 	%fd<109>;

	ld.param.u64 	%rd7, [_ZN7algebra14layernorm_gradEPfS0_S0_S0_ii_param_0];
	ld.param.u64 	%rd6, [_ZN7algebra14layernorm_gradEPfS0_S0_S0_ii_param_1];
	ld.param.u64 	%rd8, [_ZN7algebra14layernorm_gradEPfS0_S0_S0_ii_param_2];
	ld.param.u64 	%rd9, [_ZN7algebra14layernorm_gradEPfS0_S0_S0_ii_param_3];
	ld.param.u32 	%r62, [_ZN7algebra14layernorm_gradEPfS0_S0_S0_ii_param_4];
	ld.param.u32 	%r63, [_ZN7algebra14layernorm_gradEPfS0_S0_S0_ii_param_5];
	cvta.to.global.u64 	%rd1, %rd8;
	cvta.to.global.u64 	%rd2, %rd7;
	cvta.to.global.u64 	%rd3, %rd9;
	mov.u32 	%r64, %ctaid.x;
	mov.u32 	%r65, %ntid.x;
	mov.u32 	%r66, %tid.x;
	mad.lo.s32 	%r1, %r64, %r65, %r66;
	div.s32 	%r2, %r1, %r62;
	mul.lo.s32 	%r67, %r2, %r62;
	sub.s32 	%r3, %r1, %r67;
	setp.ge.s32 	%p1, %r1, %r63;
	@%p1 bra 	$L__BB26_40;
	setp.lt.s32 	%p2, %r62, 1;
	mov.f32 	%f267, 0f00000000;
	@%p2 bra 	$L__BB26_14;
	mul.lo.s32 	%r4, %r2, %r62;
	and.b32  	%r5, %r62, 15;
	setp.lt.u32 	%p3, %r62, 16;
	mov.f32 	%f267, 0f00000000;
	mov.b32 	%r94, 0;
	@%p3 bra 	$L__BB26_5;
	and.b32  	%r94, %r62, 2147483632;
	neg.s32 	%r92, %r94;
	add.s64 	%rd4, %rd1, 32;
	mov.f32 	%f267, 0f00000000;
	mov.u32 	%r91, %r4;
$L__BB26_4:
	.pragma "nounroll";
	mul.wide.s32 	%rd10, %r91, 4;
	add.s64 	%rd11, %rd4, %rd10;
	ld.global.f32 	%f46, [%rd11+-32];
	add.f32 	%f47, %f267, %f46;
	ld.global.f32 	%f48, [%rd11+-28];
	add.f32 	%f49, %f47, %f48;
	ld.global.f32 	%f50, [%rd11+-24];
	add.f32 	%f51, %f49, %f50;
	ld.global.f32 	%f52, [%rd11+-20];
	add.f32 	%f53, %f51, %f52;
	ld.global.f32 	%f54, [%rd11+-16];
	add.f32 	%f55, %f53, %f54;
	ld.global.f32 	%f56, [%rd11+-12];
	add.f32 	%f57, %f55, %f56;
	ld.global.f32 	%f58, [%rd11+-8];
	add.f32 	%f59, %f57, %f58;
	ld.global.f32 	%f60, [%rd11+-4];
	add.f32 	%f61, %f59, %f60;
	ld.global.f32 	%f62, [%rd11];
	add.f32 	%f63, %f61, %f62;
	ld.global.f32 	%f64, [%rd11+4];
	add.f32 	%f65, %f63, %f64;
	ld.global.f32 	%f66, [%rd11+8];
	add.f32 	%f67, %f65, %f66;
	ld.global.f32 	%f68, [%rd11+12];
	add.f32 	%f69, %f67, %f68;
	ld.global.f32 	%f70, [%rd11+16];
	add.f32 	%f71, %f69, %f70;
	ld.global.f32 	%f72, [%rd11+20];
	add.f32 	%f73, %f71, %f72;
	ld.global.f32 	%f74, [%rd11+24];
	add.f32 	%f75, %f73, %f74;
	ld.global.f32 	%f76, [%rd11+28];
	add.f32 	%f267, %f75, %f76;
	add.s32 	%r92, %r92, 16;
	add.s32 	%r91, %r91, 16;
	setp.ne.s32 	%p4, %r92, 0;
	@%p4 bra 	$L__BB26_4;
$L__BB26_5:
	setp.eq.s32 	%p5, %r5, 0;
	@%p5 bra 	$L__BB26_14;
	and.b32  	%r13, %r62, 7;
	setp.lt.u32 	%p6, %r5, 8;
	@%p6 bra 	$L__BB26_8;
	add.s32 	%r69, %r94, %r4;
	mul.wide.s32 	%rd12, %r69, 4;
	add.s64 	%rd13, %rd1, %rd12;
	ld.global.f32 	%f78, [%rd13];
	add.f32 	%f79, %f267, %f78;
	ld.global.f32 	%f80, [%rd13+4];
	add.f32 	%f81, %f79, %f80;
	ld.global.f32 	%f82, [%rd13+8];
	add.f32 	%f83, %f81, %f82;
	ld.global.f32 	%f84, [%rd13+12];
	add.f32 	%f85, %f83, %f84;
	ld.global.f32 	%f86, [%rd13+16];
	add.f32 	%f87, %f85, %f86;
	ld.global.f32 	%f88, [%rd13+20];
	add.f32 	%f89, %f87, %f88;
	ld.global.f32 	%f90, [%rd13+24];
	add.f32 	%f91, %f89, %f90;
	ld.global.f32 	%f92, [%rd13+28];
	add.f32 	%f267, %f91, %f92;
	add.s32 	%r94, %r94, 8;
$L__BB26_8:
	setp.eq.s32 	%p7, %r13, 0;
	@%p7 bra 	$L__BB26_14;
	and.b32  	%r16, %r62, 3;
	setp.lt.u32 	%p8, %r13, 4;
	@%p8 bra 	$L__BB26_11;
	add.s32 	%r70, %r94, %r4;
	mul.wide.s32 	%rd14, %r70, 4;
	add.s64 	%rd15, %rd1, %rd14;
	ld.global.f32 	%f94, [%rd15];
	add.f32 	%f95, %f267, %f94;
	ld.global.f32 	%f96, [%rd15+4];
	add.f32 	%f97, %f95, %f96;
	ld.global.f32 	%f98, [%rd15+8];
	add.f32 	%f99, %f97, %f98;
	ld.global.f32 	%f100, [%rd15+12];
	add.f32 	%f267, %f99, %f100;
	add.s32 	%r94, %r94, 4;
$L__BB26_11:
	setp.eq.s32 	%p9, %r16, 0;
	@%p9 bra 	$L__BB26_14;
	add.s32 	%r97, %r94, %r4;
	neg.s32 	%r96, %r16;
$L__BB26_13:
	.pragma "nounroll";
	mul.wide.s32 	%rd16, %r97, 4;
	add.s64 	%rd17, %rd1, %rd16;
	ld.global.f32 	%f101, [%rd17];
	add.f32 	%f267, %f267, %f101;
	add.s32 	%r97, %r97, 1;
	add.s32 	%r96, %r96, 1;
	setp.ne.s32 	%p10, %r96, 0;
	@%p10 bra 	$L__BB26_13;
$L__BB26_14:
	setp.lt.s32 	%p11, %r62, 1;
	cvt.rn.f32.s32 	%f14, %r62;
	div.rn.f32 	%f15, %f267, %f14;
	mov.f32 	%f276, 0f00000000;
	@%p11 bra 	$L__BB26_27;
	mul.lo.s32 	%r25, %r2, %r62;
	and.b32  	%r26, %r62, 15;
	setp.lt.u32 	%p12, %r62, 16;
	mov.f32 	%f276, 0f00000000;
	mov.b32 	%r101, 0;
	@%p12 bra 	$L__BB26_18;
	and.b32  	%r101, %r62, 2147483632;
	neg.s32 	%r99, %r101;
	add.s64 	%rd5, %rd1, 32;
	mov.f32 	%f276, 0f00000000;
	mov.u32 	%r98, %r25;
$L__BB26_17:
	.pragma "nounroll";
	mul.wide.s32 	%rd18, %r98, 4;
	add.s64 	%rd19, %rd5, %rd18;
	ld.global.f32 	%f106, [%rd19+-32];
	sub.f32 	%f107, %f106, %f15;
	fma.rn.f32 	%f108, %f107, %f107, %f276;
	ld.global.f32 	%f109, [%rd19+-28];
	sub.f32 	%f110, %f109, %f15;
	fma.rn.f32 	%f111, %f110, %f110, %f108;
	ld.global.f32 	%f112, [%rd19+-24];
	sub.f32 	%f113, %f112, %f15;
	fma.rn.f32 	%f114, %f113, %f113, %f111;
	ld.global.f32 	%f115, [%rd19+-20];
	sub.f32 	%f116, %f115, %f15;
	fma.rn.f32 	%f117, %f116, %f116, %f114;
	ld.global.f32 	%f118, [%rd19+-16];
	sub.f32 	%f119, %f118, %f15;
	fma.rn.f32 	%f120, %f119, %f119, %f117;
	ld.global.f32 	%f121, [%rd19+-12];
	sub.f32 	%f122, %f121, %f15;
	fma.rn.f32 	%f123, %f122, %f122, %f120;
	ld.global.f32 	%f124, [%rd19+-8];
	sub.f32 	%f125, %f124, %f15;
	fma.rn.f32 	%f126, %f125, %f125, %f123;
	ld.global.f32 	%f127, [%rd19+-4];
	sub.f32 	%f128, %f127, %f15;
	fma.rn.f32 	%f129, %f128, %f128, %f126;
	ld.global.f32 	%f130, [%rd19];
	sub.f32 	%f131, %f130, %f15;
	fma.rn.f32 	%f132, %f131, %f131, %f129;
	ld.global.f32 	%f133, [%rd19+4];
	sub.f32 	%f134, %f133, %f15;
	fma.rn.f32 	%f135, %f134, %f134, %f132;
	ld.global.f32 	%f136, [%rd19+8];
	sub.f32 	%f137, %f136, %f15;
	fma.rn.f32 	%f138, %f137, %f137, %f135;
	ld.global.f32 	%f139, [%rd19+12];
	sub.f32 	%f140, %f139, %f15;
	fma.rn.f32 	%f141, %f140, %f140, %f138;
	ld.global.f32 	%f142, [%rd19+16];
	sub.f32 	%f143, %f142, %f15;
	fma.rn.f32 	%f144, %f143, %f143, %f141;
	ld.global.f32 	%f145, [%rd19+20];
	sub.f32 	%f146, %f145, %f15;
	fma.rn.f32 	%f147, %f146, %f146, %f144;
	ld.global.f32 	%f148, [%rd19+24];
	sub.f32 	%f149, %f148, %f15;
	fma.rn.f32 	%f150, %f149, %f149, %f147;
	ld.global.f32 	%f151, [%rd19+28];
	sub.f32 	%f152, %f151, %f15;
	fma.rn.f32 	%f276, %f152, %f152, %f150;
	add.s32 	%r99, %r99, 16;
	add.s32 	%r98, %r98, 16;
	setp.ne.s32 	%p13, %r99, 0;
	@%p13 bra 	$L__BB26_17;
$L__BB26_18:
	setp.eq.s32 	%p14, %r26, 0;
	@%p14 bra 	$L__BB26_27;
	and.b32  	%r34, %r62, 7;
	setp.lt.u32 	%p15, %r26, 8;
	@%p15 bra 	$L__BB26_21;
	add.s32 	%r72, %r101, %r25;
	mul.wide.s32 	%rd20, %r72, 4;
	add.s64 	%rd21, %rd1, %rd20;
	ld.global.f32 	%f154, [%rd21];
	sub.f32 	%f155, %f154, %f15;
	fma.rn.f32 	%f156, %f155, %f155, %f276;
	ld.global.f32 	%f157, [%rd21+4];
	sub.f32 	%f158, %f157, %f15;
	fma.rn.f32 	%f159, %f158, %f158, %f156;
	ld.global.f32 	%f160, [%rd21+8];
	sub.f32 	%f161, %f160, %f15;
	fma.rn.f32 	%f162, %f161, %f161, %f159;
	ld.global.f32 	%f163, [%rd21+12];
	sub.f32 	%f164, %f163, %f15;
	fma.rn.f32 	%f165, %f164, %f164, %f162;
	ld.global.f32 	%f166, [%rd21+16];
	sub.f32 	%f167, %f166, %f15;
	fma.rn.f32 	%f168, %f167, %f167, %f165;
	ld.global.f32 	%f169, [%rd21+20];
	sub.f32 	%f170, %f169, %f15;
	fma.rn.f32 	%f171, %f170, %f170, %f168;
	ld.global.f32 	%f172, [%rd21+24];
	sub.f32 	%f173, %f172, %f15;
	fma.rn.f32 	%f174, %f173, %f173, %f171;
	ld.global.f32 	%f175, [%rd21+28];
	sub.f32 	%f176, %f175, %f15;
	fma.rn.f32 	%f276, %f176, %f176, %f174;
	add.s32 	%r101, %r101, 8;
$L__BB26_21:
	setp.eq.s32 	%p16, %r34, 0;
	@%p16 bra 	$L__BB26_27;
	and.b32  	%r37, %r62, 3;
	setp.lt.u32 	%p17, %r34, 4;
	@%p17 bra 	$L__BB26_24;
	add.s32 	%r73, %r101, %r25;
	mul.wide.s32 	%rd22, %r73, 4;
	add.s64 	%rd23, %rd1, %rd22;
	ld.global.f32 	%f178, [%rd23];
	sub.f32 	%f179, %f178, %f15;
	fma.rn.f32 	%f180, %f179, %f179, %f276;
	ld.global.f32 	%f181, [%rd23+4];
	sub.f32 	%f182, %f181, %f15;
	fma.rn.f32 	%f183, %f182, %f182, %f180;
	ld.global.f32 	%f184, [%rd23+8];
	sub.f32 	%f185, %f184, %f15;
	fma.rn.f32 	%f186, %f185, %f185, %f183;
	ld.global.f32 	%f187, [%rd23+12];
	sub.f32 	%f188, %f187, %f15;
	fma.rn.f32 	%f276, %f188, %f188, %f186;
	add.s32 	%r101, %r101, 4;
$L__BB26_24:
	setp.eq.s32 	%p18, %r37, 0;
	@%p18 bra 	$L__BB26_27;
	add.s32 	%r104, %r101, %r25;
	neg.s32 	%r103, %r37;
$L__BB26_26:
	.pragma "nounroll";
	mul.wide.s32 	%rd24, %r104, 4;
	add.s64 	%rd25, %rd1, %rd24;
	ld.global.f32 	%f189, [%rd25];
	sub.f32 	%f190, %f189, %f15;
	fma.rn.f32 	%f276, %f190, %f190, %f276;
	add.s32 	%r104, %r104, 1;
	add.s32 	%r103, %r103, 1;
	setp.ne.s32 	%p19, %r103, 0;
	@%p19 bra 	$L__BB26_26;
$L__BB26_27:
	setp.lt.s32 	%p20, %r62, 1;
	mov.f32 	%f284, 0f00000000;
	@%p20 bra 	$L__BB26_39;
	div.rn.f32 	%f194, %f276, %f14;
	sqrt.rn.f32 	%f195, %f194;
	add.f32 	%f196, %f195, %f14;
	rcp.rn.f32 	%f197, %f196;
	cvt.f64.f32 	%fd1, %f197;
	cvt.f64.f32 	%fd3, %f14;
	add.f64 	%fd2, %fd3, 0dBFF0000000000000;
	mul.wide.s32 	%rd26, %r1, 4;
	add.s64 	%rd27, %rd3, %rd26;
	ld.global.f32 	%f29, [%rd27];
	and.b32  	%r47, %r62, 7;
	setp.lt.u32 	%p21, %r62, 8;
	mov.f32 	%f284, 0f00000000;
	mov.b32 	%r109, 0;
	@%p21 bra 	$L__BB26_31;
	and.b32  	%r109, %r62, 2147483640;
	neg.s32 	%r106, %r3;
	mov.f32 	%f284, 0f00000000;
	mov.b32 	%r107, 0;
	mov.u32 	%r105, %r67;
$L__BB26_30:
	.pragma "nounroll";
	mul.wide.s32 	%rd28, %r105, 4;
	add.s64 	%rd29, %rd3, %rd28;
	add.s64 	%rd30, %rd2, %rd28;
	setp.eq.s32 	%p22, %r106, 0;
	selp.f64 	%fd4, %fd2, 0dBFF0000000000000, %p22;
	ld.global.f32 	%f199, [%rd29];
	mul.f32 	%f200, %f199, %f29;
	cvt.f64.f32 	%fd5, %f200;
	sub.f64 	%fd6, %fd4, %fd5;
	mul.f64 	%fd7, %fd6, %fd1;
	ld.global.f32 	%f201, [%rd30];
	cvt.f64.f32 	%fd8, %f201;
	cvt.f64.f32 	%fd9, %f284;
	fma.rn.f64 	%fd10, %fd7, %fd8, %fd9;
	cvt.rn.f32.f64 	%f202, %fd10;
	add.s32 	%r76, %r107, 1;
	setp.eq.s32 	%p23, %r76, %r3;
	selp.f64 	%fd11, %fd2, 0dBFF0000000000000, %p23;
	ld.global.f32 	%f203, [%rd29+4];
	mul.f32 	%f204, %f203, %f29;
	cvt.f64.f32 	%fd12, %f204;
	sub.f64 	%fd13, %fd11, %fd12;
	mul.f64 	%fd14, %fd13, %fd1;
	ld.global.f32 	%f205, [%rd30+4];
	cvt.f64.f32 	%fd15, %f205;
	cvt.f64.f32 	%fd16, %f202;
	fma.rn.f64 	%fd17, %fd14, %fd15, %fd16;
	cvt.rn.f32.f64 	%f206, %fd17;
	add.s32 	%r77, %r107, 2;
	setp.eq.s32 	%p24, %r77, %r3;
	selp.f64 	%fd18, %fd2, 0dBFF0000000000000, %p24;
	ld.global.f32 	%f207, [%rd29+8];
	mul.f32 	%f208, %f207, %f29;
	cvt.f64.f32 	%fd19, %f208;
	sub.f64 	%fd20, %fd18, %fd19;
	mul.f64 	%fd21, %fd20, %fd1;
	ld.global.f32 	%f209, [%rd30+8];
	cvt.f64.f32 	%fd22, %f209;
	cvt.f64.f32 	%fd23, %f206;
	fma.rn.f64 	%fd24, %fd21, %fd22, %fd23;
	cvt.rn.f32.f64 	%f210, %fd24;
	add.s32 	%r78, %r107, 3;
	setp.eq.s32 	%p25, %r78, %r3;
	selp.f64 	%fd25, %fd2, 0dBFF0000000000000, %p25;
	ld.global.f32 	%f211, [%rd29+12];
	mul.f32 	%f212, %f211, %f29;
	cvt.f64.f32 	%fd26, %f212;
	sub.f64 	%fd27, %fd25, %fd26;
	mul.f64 	%fd28, %fd27, %fd1;
	ld.global.f32 	%f213, [%rd30+12];
	cvt.f64.f32 	%fd29, %f213;
	cvt.f64.f32 	%fd30, %f210;
	fma.rn.f64 	%fd31, %fd28, %fd29, %fd30;
	cvt.rn.f32.f64 	%f214, %fd31;
	add.s32 	%r79, %r107, 4;
	setp.eq.s32 	%p26, %r79, %r3;
	selp.f64 	%fd32, %fd2, 0dBFF0000000000000, %p26;
	ld.global.f32 	%f215, [%rd29+16];
	mul.f32 	%f216, %f215, %f29;
	cvt.f64.f32 	%fd33, %f216;
	sub.f64 	%fd34, %fd32, %fd33;
	mul.f64 	%fd35, %fd34, %fd1;
	ld.global.f32 	%f217, [%rd30+16];
	cvt.f64.f32 	%fd36, %f217;
	cvt.f64.f32 	%fd37, %f214;
	fma.rn.f64 	%fd38, %fd35, %fd36, %fd37;
	cvt.rn.f32.f64 	%f218, %fd38;
	add.s32 	%r80, %r107, 5;
	setp.eq.s32 	%p27, %r80, %r3;
	selp.f64 	%fd39, %fd2, 0dBFF0000000000000, %p27;
	ld.global.f32 	%f219, [%rd29+20];
	mul.f32 	%f220, %f219, %f29;
	cvt.f64.f32 	%fd40, %f220;
	sub.f64 	%fd41, %fd39, %fd40;
	mul.f64 	%fd42, %fd41, %fd1;
	ld.global.f32 	%f221, [%rd30+20];
	cvt.f64.f32 	%fd43, %f221;
	cvt.f64.f32 	%fd44, %f218;
	fma.rn.f64 	%fd45, %fd42, %fd43, %fd44;
	cvt.rn.f32.f64 	%f222, %fd45;
	add.s32 	%r81, %r107, 6;
	setp.eq.s32 	%p28, %r81, %r3;
	selp.f64 	%fd46, %fd2, 0dBFF0000000000000, %p28;
	ld.global.f32 	%f223, [%rd29+24];
	mul.f32 	%f224, %f223, %f29;
	cvt.f64.f32 	%fd47, %f224;
	sub.f64 	%fd48, %fd46, %fd47;
	mul.f64 	%fd49, %fd48, %fd1;
	ld.global.f32 	%f225, [%rd30+24];
	cvt.f64.f32 	%fd50, %f225;
	cvt.f64.f32 	%fd51, %f222;
	fma.rn.f64 	%fd52, %fd49, %fd50, %fd51;
	cvt.rn.f32.f64 	%f226, %fd52;
	add.s32 	%r82, %r107, 7;
	setp.eq.s32 	%p29, %r82, %r3;
	selp.f64 	%fd53, %fd2, 0dBFF0000000000000, %p29;
	ld.global.f32 	%f227, [%rd29+28];
	mul.f32 	%f228, %f227, %f29;
	cvt.f64.f32 	%fd54, %f228;
	sub.f64 	%fd55, %fd53, %fd54;
	mul.f64 	%fd56, %fd55, %fd1;
	ld.global.f32 	%f229, [%rd30+28];
	cvt.f64.f32 	%fd57, %f229;
	cvt.f64.f32 	%fd58, %f226;
	fma.rn.f64 	%fd59, %fd56, %fd57, %fd58;
	cvt.rn.f32.f64 	%f284, %fd59;
	add.s32 	%r107, %r107, 8;
	add.s32 	%r106, %r106, 8;
	add.s32 	%r105, %r105, 8;
	setp.ne.s32 	%p30, %r107, %r109;
	@%p30 bra 	$L__BB26_30;
$L__BB26_31:
	setp.eq.s32 	%p31, %r47, 0;
	@%p31 bra 	$L__BB26_39;
	and.b32  	%r57, %r62, 3;
	setp.lt.u32 	%p32, %r47, 4;
	@%p32 bra 	$L__BB26_34;
	setp.eq.s32 	%p33, %r109, %r3;
	selp.f64 	%fd60, %fd2, 0dBFF0000000000000, %p33;
	add.s32 	%r83, %r109, %r67;
	mul.wide.s32 	%rd31, %r83, 4;
	add.s64 	%rd32, %rd3, %rd31;
	ld.global.f32 	%f231, [%rd32];
	mul.f32 	%f232, %f231, %f29;
	cvt.f64.f32 	%fd61, %f232;
	sub.f64 	%fd62, %fd60, %fd61;
	mul.f64 	%fd63, %fd62, %fd1;
	add.s64 	%rd33, %rd2, %rd31;
	ld.global.f32 	%f233, [%rd33];
	cvt.f64.f32 	%fd64, %f233;
	cvt.f64.f32 	%fd65, %f284;
	fma.rn.f64 	%fd66, %fd63, %fd64, %fd65;
	cvt.rn.f32.f64 	%f234, %fd66;
	add.s32 	%r84, %r109, 1;
	setp.eq.s32 	%p34, %r84, %r3;
	selp.f64 	%fd67, %fd2, 0dBFF0000000000000, %p34;
	ld.global.f32 	%f235, [%rd32+4];
	mul.f32 	%f236, %f235, %f29;
	cvt.f64.f32 	%fd68, %f236;
	sub.f64 	%fd69, %fd67, %fd68;
	mul.f64 	%fd70, %fd69, %fd1;
	ld.global.f32 	%f237, [%rd33+4];
	cvt.f64.f32 	%fd71, %f237;
	cvt.f64.f32 	%fd72, %f234;
	fma.rn.f64 	%fd73, %fd70, %fd71, %fd72;
	cvt.rn.f32.f64 	%f238, %fd73;
	add.s32 	%r85, %r109, 2;
	setp.eq.s32 	%p35, %r85, %r3;
	selp.f64 	%fd74, %fd2, 0dBFF0000000000000, %p35;
	ld.global.f32 	%f239, [%rd32+8];
	mul.f32 	%f240, %f239, %f29;
	cvt.f64.f32 	%fd75, %f240;
	sub.f64 	%fd76, %fd74, %fd75;
	mul.f64 	%fd77, %fd76, %fd1;
	ld.global.f32 	%f241, [%rd33+8];
	cvt.f64.f32 	%fd78, %f241;
	cvt.f64.f32 	%fd79, %f238;
	fma.rn.f64 	%fd80, %fd77, %fd78, %fd79;
	cvt.rn.f32.f64 	%f242, %fd80;
	add.s32 	%r86, %r109, 3;
	setp.eq.s32 	%p36, %r86, %r3;
	selp.f64 	%fd81, %fd2, 0dBFF0000000000000, %p36;
	ld.global.f32 	%f243, [%rd32+12];
	mul.f32 	%f244, %f243, %f29;
	cvt.f64.f32 	%fd82, %f244;
	sub.f64 	%fd83, %fd81, %fd82;
	mul.f64 	%fd84, %fd83, %fd1;
	ld.global.f32 	%f245, [%rd33+12];
	cvt.f64.f32 	%fd85, %f245;
	cvt.f64.f32 	%fd86, %f242;
	fma.rn.f64 	%fd87, %fd84, %fd85, %fd86;
	cvt.rn.f32.f64 	%f284, %fd87;
	add.s32 	%r109, %r109, 4;
$L__BB26_34:
	setp.eq.s32 	%p37, %r57, 0;
	@%p37 bra 	$L__BB26_39;
	setp.eq.s32 	%p38, %r57, 1;
	@%p38 bra 	$L__BB26_37;
	setp.eq.s32 	%p39, %r109, %r3;
	selp.f64 	%fd88, %fd2, 0dBFF0000000000000, %p39;
	add.s32 	%r87, %r109, %r67;
	mul.wide.s32 	%rd34, %r87, 4;
	add.s64 	%rd35, %rd3, %rd34;
	ld.global.f32 	%f247, [%rd35];
	mul.f32 	%f248, %f247, %f29;
	cvt.f64.f32 	%fd89, %f248;
	sub.f64 	%fd90, %fd88, %fd89;
	mul.f64 	%fd91, %fd90, %fd1;
	add.s64 	%rd36, %rd2, %rd34;
	ld.global.f32 	%f249, [%rd36];
	cvt.f64.f32 	%fd92, %f249;
	cvt.f64.f32 	%fd93, %f284;
	fma.rn.f64 	%fd94, %fd91, %fd92, %fd93;
	cvt.rn.f32.f64 	%f250, %fd94;
	add.s32 	%r88, %r109, 1;
	setp.eq.s32 	%p40, %r88, %r3;
	selp.f64 	%fd95, %fd2, 0dBFF0000000000000, %p40;
	ld.global.f32 	%f251, [%rd35+4];
	mul.f32 	%f252, %f251, %f29;
	cvt.f64.f32 	%fd96, %f252;
	sub.f64 	%fd97, %fd95, %fd96;
	mul.f64 	%fd98, %fd97, %fd1;
	ld.global.f32 	%f253, [%rd36+4];
	cvt.f64.f32 	%fd99, %f253;
	cvt.f64.f32 	%fd100, %f250;
	fma.rn.f64 	%fd101, %fd98, %fd99, %fd100;
	cvt.rn.f32.f64 	%f284, %fd101;
	add.s32 	%r109, %r109, 2;
$L__BB26_37:
	and.b32  	%r89, %r62, 1;
	setp.eq.b32 	%p41, %r89, 1;
	not.pred 	%p42, %p41;
	@%p42 bra 	$L__BB26_39;
	setp.eq.s32 	%p43, %r109, %r3;
	selp.f64 	%fd102, %fd2, 0dBFF0000000000000, %p43;
	add.s32 	%r90, %r109, %r67;
	mul.wide.s32 	%rd37, %r90, 4;
	add.s64 	%rd38, %rd3, %rd37;
	ld.global.f32 	%f254, [%rd38];
	mul.f32 	%f255, %f254, %f29;
	cvt.f64.f32 	%fd103, %f255;
	sub.f64 	%fd104, %fd102, %fd103;
	mul.f64 	%fd105, %fd104, %fd1;
	add.s64 	%rd39, %rd2, %rd37;
	ld.global.f32 	%f256, [%rd39];
	cvt.f64.f32 	%fd106, %f256;
	cvt.f64.f32 	%fd107, %f284;
	fma.rn.f64 	%fd108, %fd105, %fd106, %fd107;
	cvt.rn.f32.f64 	%f284, %fd108;
$L__BB26_39:
	cvta.to.global.u64 	%rd40, %rd6;
	mul.wide.s32 	%rd41, %r1, 4;
	add.s64 	%rd42, %rd40, %rd41;
	ld.global.f32 	%f257, [%rd42];
	add.f32 	%f258, %f284, %f257;
	st.global.f32 	[%rd42], %f258;
$L__BB26_40:
	ret;

}
	// .globl	_ZN7algebra4reluEPfS0_i
.visible .entry _ZN7algebra4reluEPfS0_i(
	.param .u64 .ptr .align 1 _ZN7algebra4reluEPfS0_i_param_0,
	.param .u64 .ptr .align 1 _ZN7algebra4reluEPfS0_i_param_1,
	.param .u32 _ZN7algebra4reluEPfS0_i_param_2
)
{
	.reg .pred 	%p<2>;
	.reg .b32 	%r<6>;
	.reg .b32 	%f<3>;
	.reg .b64 	%rd<8>;

	ld.param.u64 	%rd1, [_ZN7algebra4reluEPfS0_i_param_0];
	ld.param.u64 	%rd2, [_ZN7algebra4reluEPfS0_i_param_1];
	ld.param.u32 	%r2, [_ZN7algebra4reluEPfS0_i_param_2];
	mov.u32 	%r3, %ctaid.x;
	mov.u32 	%r4, %ntid.x;
	mov.u32 	%r5, %tid.x;
	mad.lo.s32 	%r1, %r3, %r4, %r5;
	setp.ge.s32 	%p1, %r1, %r2;
	@%p1 bra 	$L__BB27_2;
	cvta.to.global.u64 	%rd3, %rd2;
	cvta.to.global.u64 	%rd4, %rd1;
	mul.wide.s32 	%rd5, %r1, 4;
	add.s64 	%rd6, %rd4, %rd5;
	ld.global.f32 	%f1, [%rd6];
	max.f32 	%f2, %f1, 0f00000000;
	add.s64 	%rd7, %rd3, %rd5;
	st.global.f32 	[%rd7], %f2;
$L__BB27_2:
	ret;

}
	// .globl	_ZN7algebra9relu_gradEPfS0_S0_i
.visible .entry _ZN7algebra9relu_gradEPfS0_S0_i(
	.param .u64 .ptr .align 1 _ZN7algebra9relu_gradEPfS0_S0_i_param_0,
	.param .u64 .ptr .align 1 _ZN7algebra9relu_gradEPfS0_S0_i_param_1,
	.param .u64 .ptr .align 1 _ZN7algebra9relu_gradEPfS0_S0_i_param_2,
	.param .u32 _ZN7algebra9relu_gradEPfS0_S0_i_param_3
)
{
	.reg .pred 	%p<3>;
	.reg .b32 	%r<6>;
	.reg .b32 	%f<6>;
	.reg .b64 	%rd<13>;

	ld.param.u64 	%rd1, [_ZN7algebra9relu_gradEPfS0_S0_i_param_0];
	ld.param.u64 	%rd2, [_ZN7algebra9relu_gradEPfS0_S0_i_param_1];
	ld.param.u64 	%rd3, [_ZN7algebra9relu_gradEPfS0_S0_i_param_2];
	ld.param.u32 	%r2, [_ZN7algebra9relu_gradEPfS0_S0_i_param_3];
	mov.u32 	%r3, %ctaid.x;
	mov.u32 	%r4, %ntid.x;
	mov.u32 	%r5, %tid.x;
	mad.lo.s32 	%r1, %r3, %r4, %r5;
	setp.ge.s32 	%p1, %r1, %r2;
	@%p1 bra 	$L__BB28_4;
	cvta.to.global.u64 	%rd4, %rd3;
	mul.wide.s32 	%rd5, %r1, 4;
	add.s64 	%rd6, %rd4, %rd5;
	ld.global.f32 	%f4, [%rd6];
	setp.leu.f32 	%p2, %f4, 0f00000000;
	mov.f32 	%f5, 0f00000000;
	@%p2 bra 	$L__BB28_3;
	cvta.to.global.u64 	%rd7, %rd1;
	add.s64 	%rd9, %rd7, %rd5;
	ld.global.f32 	%f5, [%rd9];
$L__BB28_3:
	cvta.to.global.u64 	%rd10, %rd2;
	add.s64 	%rd12, %rd10, %rd5;
	st.global.f32 	[%rd12], %f5;
$L__BB28_4:
	ret;

}


// ===== COMPILED SASS (sm_100) =====

	.target	sm_100

	.elftype	@"ET_EXEC"


//--------------------- .note.nv.tkinfo           --------------------------
	.section	.note.nv.tkinfo,"",@"SHT_NOTE"
	.sectionflags	@"SHF_NOTE_NV_TKINFO"
	.tkinfo
        /*0018*/ 	.word	0x00000002
        /*0030*/ 	.string	""
        /*0030*/ 	.string	"ptxas"
        /*0030*/ 	.string	"Cuda compilation tools, release 13.0, V13.0.88"
        /*0030*/ 	.string	"Build cuda_13.0.r13.0/compiler.36424714_0"
        /*0030*/ 	.string	"-arch sm_100 -m 64 "



//--------------------- .note.nv.cuinfo           --------------------------
	.section	.note.nv.cuinfo,"",@"SHT_NOTE"
	.sectionflags	@"SHF_NOTE_NV_CUINFO"
        /*0018*/ 	.short	0x0002
        /*001a*/ 	.short	0x0064
        /*001c*/ 	.short	0x0082
	.zero		2


//--------------------- .nv.info                  --------------------------
	.section	.nv.info,"",@"SHT_CUDA_INFO"
	.align	4


	//----- nvinfo : EIATTR_REGCOUNT
	.align		4
        /*0000*/ 	.byte	0x04, 0x2f
        /*0002*/ 	.short	(.L_1 - .L_0)
	.align		4
.L_0:
        /*0004*/ 	.word	index@(_ZN7algebra3addEPfS0_S0_ii)
        /*0008*/ 	.word	0x0000000c


	//----- nvinfo : EIATTR_FRAME_SIZE
	.align		4
.L_1:
        /*000c*/ 	.byte	0x04, 0x11
        /*000e*/ 	.short	(.L_3 - .L_2)
	.align		4
.L_2:
        /*0010*/ 	.word	index@(_ZN7algebra3addEPfS0_S0_ii)
        /*0014*/ 	.word	0x00000000


	//----- nvinfo : EIATTR_REGCOUNT
	.align		4
.L_3:
        /*0018*/ 	.byte	0x04, 0x2f
        /*001a*/ 	.short	(.L_5 - .L_4)
	.align		4
.L_4:
        /*001c*/ 	.word	index@(_ZN7algebra8add_gradEPfS0_ii)
        /*0020*/ 	.word	0x00000020


	//----- nvinfo : EIATTR_FRAME_SIZE
	.align		4
.L_5:
        /*0024*/ 	.byte	0x04, 0x11
        /*0026*/ 	.short	(.L_7 - .L_6)
	.align		4
.L_6:
        /*0028*/ 	.word	index@(_ZN7algebra8add_gradEPfS0_ii)
        /*002c*/ 	.word	0x00000000


	//----- nvinfo : EIATTR_REGCOUNT
	.align		4
.L_7:
        /*0030*/ 	.byte	0x04, 0x2f
        /*0032*/ 	.short	(.L_9 - .L_8)
	.align		4
.L_8:
        /*0034*/ 	.word	index@(_ZN7algebra3subEPfS0_ii)
        /*0038*/ 	.word	0x0000000c


	//----- nvinfo : EIATTR_FRAME_SIZE
	.align		4
.L_9:
        /*003c*/ 	.byte	0x04, 0x11
        /*003e*/ 	.short	(.L_11 - .L_10)
	.align		4
.L_10:
        /*0040*/ 	.word	index@(_ZN7algebra3subEPfS0_ii)
        /*0044*/ 	.word	0x00000000


	//----- nvinfo : EIATTR_REGCOUNT
	.align		4
.L_11:
        /*0048*/ 	.byte	0x04, 0x2f
        /*004a*/ 	.short	(.L_13 - .L_12)
	.align		4
.L_12:
        /*004c*/ 	.word	index@(_ZN7algebra3mulEPfS0_S0_ii)
        /*0050*/ 	.word	0x0000000c


	//----- nvinfo : EIATTR_FRAME_SIZE
	.align		4
.L_13:
        /*0054*/ 	.byte	0x04, 0x11
        /*0056*/ 	.short	(.L_15 - .L_14)
	.align		4
.L_14:
        /*0058*/ 	.word	index@(_ZN7algebra3mulEPfS0_S0_ii)
        /*005c*/ 	.word	0x00000000


	//----- nvinfo : EIATTR_REGCOUNT
	.align		4
.L_15:
        /*0060*/ 	.byte	0x04, 0x2f
        /*0062*/ 	.short	(.L_17 - .L_16)
	.align		4
.L_16:
        /*0064*/ 	.word	index@(_ZN7algebra8mul_gradEPfS0_S0_ii)
        /*0068*/ 	.word	0x00000020


	//----- nvinfo : EIATTR_FRAME_SIZE
	.align		4
.L_17:
        /*006c*/ 	.byte	0x04, 0x11
        /*006e*/ 	.short	(.L_19 - .L_18)
	.align		4
.L_18:
        /*0070*/ 	.word	index@(_ZN7algebra8mul_gradEPfS0_S0_ii)
        /*0074*/ 	.word	0x00000000


	//----- nvinfo : EIATTR_REGCOUNT
	.align		4
.L_19:
        /*0078*/ 	.byte	0x04, 0x2f
        /*007a*/ 	.short	(.L_21 - .L_20)
	.align		4
.L_20:
        /*007c*/ 	.word	index@(_ZN7algebra3mulEPffS0_i)
        /*0080*/ 	.word	0x0000000a


	//----- nvinfo : EIATTR_FRAME_SIZE
	.align		4
.L_21:
        /*0084*/ 	.byte	0x04, 0x11
        /*0086*/ 	.short	(.L_23 - .L_22)
	.align		4
.L_22:
        /*0088*/ 	.word	index@(_ZN7algebra3mulEPffS0_i)
        /*008c*/ 	.word	0x00000000


	//----- nvinfo : EIATTR_REGCOUNT
	.align		4
.L_23:
        /*0090*/ 	.byte	0x04, 0x2f
        /*0092*/ 	.short	(.L_25 - .L_24)
	.align		4
.L_24:
        /*0094*/ 	.word	index@(_ZN7algebra8mul_gradEPfS0_fi)
        /*0098*/ 	.word	0x0000000a


	//----- nvinfo : EIATTR_FRAME_SIZE
	.align		4
.L_25:
        /*009c*/ 	.byte	0x04, 0x11
        /*009e*/ 	.short	(.L_27 - .L_26)
	.align		4
.L_26:
        /*00a0*/ 	.word	index@(_ZN7algebra8mul_gradEPfS0_fi)
        /*00a4*/ 	.word	0x00000000


	//----- nvinfo : EIATTR_REGCOUNT
	.align		4
.L_27:
        /*00a8*/ 	.byte	0x04, 0x2f
        /*00aa*/ 	.short	(.L_29 - .L_28)
	.align		4
.L_28:
        /*00ac*/ 	.word	index@(_ZN7algebra3divEPffS0_i)
        /*00b0*/ 	.word	0x00000010


	//----- nvinfo : EIATTR_FRAME_SIZE
	.align		4
.L_29:
        /*00b4*/ 	.byte	0x04, 0x11
        /*00b6*/ 	.short	(.L_31 - .L_30)
	.align		4
.L_30:
        /*00b8*/ 	.word	index@($__internal_10_$__cuda_sm3x_div_rn_noftz_f32_slowpath)
        /*00bc*/ 	.word	0x00000000


	//----- nvinfo : EIATTR_FRAME_SIZE
	.align		4
.L_31:
        /*00c0*/ 	.byte	0x04, 0x11
        /*00c2*/ 	.short	(.L_33 - .L_32)
	.align		4
.L_32:
        /*00c4*/ 	.word	index@(_ZN7algebra3divEPffS0_i)
        /*00c8*/ 	.word	0x00000000


	//----- nvinfo : EIATTR_REGCOUNT
	.align		4
.L_33:
        /*00cc*/ 	.byte	0x04, 0x2f
        /*00ce*/ 	.short	(.L_35 - .L_34)
	.align		4
.L_34:
        /*00d0*/ 	.word	index@(_ZN7algebra18div_numerator_gradEPfS0_fi)
        /*00d4*/ 	.word	0x00000010


	//----- nvinfo : EIATTR_FRAME_SIZE
	.align		4
.L_35:
        /*00d8*/ 	.byte	0x04, 0x11
        /*00da*/ 	.short	(.L_37 - .L_36)
	.align		4
.L_36:
        /*00dc*/ 	.word	index@($__internal_9_$__cuda_sm3x_div_rn_noftz_f32_slowpath)
        /*00e0*/ 	.word	0x00000000


	//----- nvinfo : EIATTR_FRAME_SIZE
	.align		4
.L_37:
        /*00e4*/ 	.byte	0x04, 0x11
        /*00e6*/ 	.short	(.L_39 - .L_38)
	.align		4
.L_38:
        /*00e8*/ 	.word	index@(_ZN7algebra18div_numerator_gradEPfS0_fi)
        /*00ec*/ 	.word	0x00000000


	//----- nvinfo : EIATTR_REGCOUNT
	.align		4
.L_39:
        /*00f0*/ 	.byte	0x04, 0x2f
        /*00f2*/ 	.short	(.L_41 - .L_40)
	.align		4
.L_40:
        /*00f4*/ 	.word	index@(_ZN7algebra2mmEPfS0_S0_iiiiib)
        /*00f8*/ 	.word	0x00000020


	//----- nvinfo : EIATTR_FRAME_SIZE
	.align		4
.L_41:
        /*00fc*/ 	.byte	0x04, 0x11
        /*00fe*/ 	.short	(.L_43 - .L_42)
	.align		4
.L_42:
        /*0100*/ 	.word	index@(_ZN7algebra2mmEPfS0_S0_iiiiib)
        /*0104*/ 	.word	0x00000000


	//----- nvinfo : EIATTR_REGCOUNT
	.align		4
.L_43:
        /*0108*/ 	.byte	0x04, 0x2f
        /*010a*/ 	.short	(.L_45 - .L_44)
	.align		4
.L_44:
        /*010c*/ 	.word	index@(_ZN7algebra10mm_in_gradEPfS0_S0_iiiiib)
        /*0110*/ 	.word	0x00000020


	//----- nvinfo : EIATTR_FRAME_SIZE
	.align		4
.L_45:
        /*0114*/ 	.byte	0x04, 0x11
        /*0116*/ 	.short	(.L_47 - .L_46)
	.align		4
.L_46:
        /*0118*/ 	.word	index@(_ZN7algebra10mm_in_gradEPfS0_S0_iiiiib)
        /*011c*/ 	.word	0x00000000


	//----- nvinfo : EIATTR_REGCOUNT
	.align		4
.L_47:
        /*0120*/ 	.byte	0x04, 0x2f
        /*0122*/ 	.short	(.L_49 - .L_48)
	.align		4
.L_48:
        /*0124*/ 	.word	index@(_ZN7algebra11mm_out_gradEPfS0_S0_iiiiib)
        /*0128*/ 	.word	0x00000020


	//----- nvinfo : EIATTR_FRAME_SIZE
	.align		4
.L_49:
        /*012c*/ 	.byte	0x04, 0x11
        /*012e*/ 	.short	(.L_51 - .L_50)
	.align		4
.L_50:
        /*0130*/ 	.word	index@(_ZN7algebra11mm_out_gradEPfS0_S0_iiiiib)
        /*0134*/ 	.word	0x00000000


	//----- nvinfo : EIATTR_REGCOUNT
	.align		4
.L_51:
        /*0138*/ 	.byte	0x04, 0x2f
        /*013a*/ 	.short	(.L_53 - .L_52)
	.align		4
.L_52:
        /*013c*/ 	.word	index@(_ZN7algebra9transposeEPfS0_iiii)
        /*0140*/ 	.word	0x00000014


	//----- nvinfo : EIATTR_FRAME_SIZE
	.align		4
.L_53:
        /*0144*/ 	.byte	0x04, 0x11
        /*0146*/ 	.short	(.L_55 - .L_54)
	.align		4
.L_54:
        /*0148*/ 	.word	index@(_ZN7algebra9transposeEPfS0_iiii)
        /*014c*/ 	.word	0x00000000


	//----- nvinfo : EIATTR_REGCOUNT
	.align		4
.L_55:
        /*0150*/ 	.byte	0x04, 0x2f
        /*0152*/ 	.short	(.L_57 - .L_56)
	.align		4
.L_56:
        /*0154*/ 	.word	index@(_ZN7algebra5splitEPfS0_iii)
        /*0158*/ 	.word	0x00000014


	//----- nvinfo : EIATTR_FRAME_SIZE
	.align		4
.L_57:
        /*015c*/ 	.byte	0x04, 0x11
        /*015e*/ 	.short	(.L_59 - .L_58)
	.align		4
.L_58:
        /*0160*/ 	.word	index@(_ZN7algebra5splitEPfS0_iii)
        /*0164*/ 	.word	0x00000000


	//----- nvinfo : EIATTR_REGCOUNT
	.align		4
.L_59:
        /*0168*/ 	.byte	0x04, 0x2f
        /*016a*/ 	.short	(.L_61 - .L_60)
	.align		4
.L_60:
        /*016c*/ 	.word	index@(_ZN7algebra10split_gradEPfS0_iiii)
        /*0170*/ 	.word	0x00000013


	//----- nvinfo : EIATTR_FRAME_SIZE
	.align		4
.L_61:
        /*0174*/ 	.byte	0x04, 0x11
        /*0176*/ 	.short	(.L_63 - .L_62)
	.align		4
.L_62:
        /*0178*/ 	.word	index@(_ZN7algebra10split_gradEPfS0_iiii)
        /*017c*/ 	.word	0x00000000


	//----- nvinfo : EIATTR_REGCOUNT
	.align		4
.L_63:
        /*0180*/ 	.byte	0x04, 0x2f
        /*0182*/ 	.short	(.L_65 - .L_64)
	.align		4
.L_64:
        /*0184*/ 	.word	index@(_ZN7algebra7softmaxEPfS0_ii)
        /*0188*/ 	.word	0x0000001f


	//----- nvinfo : EIATTR_FRAME_SIZE
	.align		4
.L_65:
        /*018c*/ 	.byte	0x04, 0x11
        /*018e*/ 	.short	(.L_67 - .L_66)
	.align		4
.L_66:
        /*0190*/ 	.word	index@($__internal_8_$__cuda_sm20_div_rn_f64_full)
        /*0194*/ 	.word	0x00000000


	//----- nvinfo : EIATTR_FRAME_SIZE
	.align		4
.L_67:
        /*0198*/ 	.byte	0x04, 0x11
        /*019a*/ 	.short	(.L_69 - .L_68)
	.align		4
.L_68:
        /*019c*/ 	.word	index@(_ZN7algebra7softmaxEPfS0_ii)
        /*01a0*/ 	.word	0x00000000


	//----- nvinfo : EIATTR_REGCOUNT
	.align		4
.L_69:
        /*01a4*/ 	.byte	0x04, 0x2f
        /*01a6*/ 	.short	(.L_71 - .L_70)
	.align		4
.L_70:
        /*01a8*/ 	.word	index@(_ZN7algebra12softmax_gradEPfS0_S0_ii)
        /*01ac*/ 	.word	0x00000027


	//----- nvinfo : EIATTR_FRAME_SIZE
	.align		4
.L_71:
        /*01b0*/ 	.byte	0x04, 0x11
        /*01b2*/ 	.short	(.L_73 - .L_72)
	.align		4
.L_72:
        /*01b4*/ 	.word	index@($__internal_7_$__cuda_sm20_div_rn_f64_full)
        /*01b8*/ 	.word	0x00000000


	//----- nvinfo : EIATTR_FRAME_SIZE
	.align		4
.L_73:
        /*01bc*/ 	.byte	0x04, 0x11
        /*01be*/ 	.short	(.L_75 - .L_74)
	.align		4
.L_74:
        /*01c0*/ 	.word	index@(_ZN7algebra12softmax_gradEPfS0_S0_ii)
        /*01c4*/ 	.word	0x00000000


	//----- nvinfo : EIATTR_REGCOUNT
	.align		4
.L_75:
        /*01c8*/ 	.byte	0x04, 0x2f
        /*01ca*/ 	.short	(.L_77 - .L_76)
	.align		4
.L_76:
        /*01cc*/ 	.word	index@(_ZN7algebra13cross_entropyEPfPiS0_ii)
        /*01d0*/ 	.word	0x0000001d


	//----- nvinfo : EIATTR_FRAME_SIZE
	.align		4
.L_77:
        /*01d4*/ 	.byte	0x04, 0x11
        /*01d6*/ 	.short	(.L_79 - .L_78)
	.align		4
.L_78:
        /*01d8*/ 	.word	index@($__internal_6_$__cuda_sm3x_div_rn_noftz_f32_slowpath)
        /*01dc*/ 	.word	0x00000000


	//----- nvinfo : EIATTR_FRAME_SIZE
	.align		4
.L_79:
        /*01e0*/ 	.byte	0x04, 0x11
        /*01e2*/ 	.short	(.L_81 - .L_80)
	.align		4
.L_80:
        /*01e4*/ 	.word	index@(_ZN7algebra13cross_entropyEPfPiS0_ii)
        /*01e8*/ 	.word	0x00000000


	//----- nvinfo : EIATTR_REGCOUNT
	.align		4
.L_81:
        /*01ec*/ 	.byte	0x04, 0x2f
        /*01ee*/ 	.short	(.L_83 - .L_82)
	.align		4
.L_82:
        /*01f0*/ 	.word	index@(_ZN7algebra18cross_entropy_gradEPfS0_S0_Piii)
        /*01f4*/ 	.word	0x00000020


	//----- nvinfo : EIATTR_FRAME_SIZE
	.align		4
.L_83:
        /*01f8*/ 	.byte	0x04, 0x11
        /*01fa*/ 	.short	(.L_85 - .L_84)
	.align		4
.L_84:
        /*01fc*/ 	.word	index@($__internal_5_$__cuda_sm3x_div_rn_noftz_f32_slowpath)
        /*0200*/ 	.word	0x00000000


	//----- nvinfo : EIATTR_FRAME_SIZE
	.align		4
.L_85:
        /*0204*/ 	.byte	0x04, 0x11
        /*0206*/ 	.short	(.L_87 - .L_86)
	.align		4
.L_86:
        /*0208*/ 	.word	index@(_ZN7algebra18cross_entropy_gradEPfS0_S0_Piii)
        /*020c*/ 	.word	0x00000000


	//----- nvinfo : EIATTR_REGCOUNT
	.align		4
.L_87:
        /*0210*/ 	.byte	0x04, 0x2f
        /*0212*/ 	.short	(.L_89 - .L_88)
	.align		4
.L_88:
        /*0214*/ 	.word	index@(_ZN7algebra3setEPffi)
        /*0218*/ 	.word	0x0000000a


	//----- nvinfo : EIATTR_FRAME_SIZE
	.align		4
.L_89:
        /*021c*/ 	.byte	0x04, 0x11
        /*021e*/ 	.short	(.L_91 - .L_90)
	.align		4
.L_90:
        /*0220*/ 	.word	index@(_ZN7algebra3setEPffi)
        /*0224*/ 	.word	0x00000000


	//----- nvinfo : EIATTR_REGCOUNT
	.align		4
.L_91:
        /*0228*/ 	.byte	0x04, 0x2f
        /*022a*/ 	.short	(.L_93 - .L_92)
	.align		4
.L_92:
        /*022c*/ 	.word	index@(_ZN7algebra4maskEPfS0_S0_ii)
        /*0230*/ 	.word	0x0000000b


	//----- nvinfo : EIATTR_FRAME_SIZE
	.align		4
.L_93:
        /*0234*/ 	.byte	0x04, 0x11
        /*0236*/ 	.short	(.L_95 - .L_94)
	.align		4
.L_94:
        /*0238*/ 	.word	index@(_ZN7algebra4maskEPfS0_S0_ii)
        /*023c*/ 	.word	0x00000000


	//----- nvinfo : EIATTR_REGCOUNT
	.align		4
.L_95:
        /*0240*/ 	.byte	0x04, 0x2f
        /*0242*/ 	.short	(.L_97 - .L_96)
	.align		4
.L_96:
        /*0244*/ 	.word	index@(_ZN7algebra9mask_gradEPfS0_S0_ii)
        /*0248*/ 	.word	0x0000000e


	//----- nvinfo : EIATTR_FRAME_SIZE
	.align		4
.L_97:
        /*024c*/ 	.byte	0x04, 0x11
        /*024e*/ 	.short	(.L_99 - .L_98)
	.align		4
.L_98:
        /*0250*/ 	.word	index@(_ZN7algebra9mask_gradEPfS0_S0_ii)
        /*0254*/ 	.word	0x00000000


	//----- nvinfo : EIATTR_REGCOUNT
	.align		4
.L_99:
        /*0258*/ 	.byte	0x04, 0x2f
        /*025a*/ 	.short	(.L_101 - .L_100)
	.align		4
.L_100:
        /*025c*/ 	.word	index@(_ZN7algebra3triEPfi)
        /*0260*/ 	.word	0x0000000c


	//----- nvinfo : EIATTR_FRAME_SIZE
	.align		4
.L_101:
        /*0264*/ 	.byte	0x04, 0x11
        /*0266*/ 	.short	(.L_103 - .L_102)
	.align		4
.L_102:
        /*0268*/ 	.word	index@(_ZN7algebra3triEPfi)
        /*026c*/ 	.word	0x00000000


	//----- nvinfo : EIATTR_REGCOUNT
	.align		4
.L_103:
        /*0270*/ 	.byte	0x04, 0x2f
        /*0272*/ 	.short	(.L_105 - .L_104)
	.align		4
.L_104:
        /*0274*/ 	.word	index@(_ZN7algebra7max_idxEPfPiii)
        /*0278*/ 	.word	0x0000001f


	//----- nvinfo : EIATTR_FRAME_SIZE
	.align		4
.L_105:
        /*027c*/ 	.byte	0x04, 0x11
        /*027e*/ 	.short	(.L_107 - .L_106)
	.align		4
.L_106:
        /*0280*/ 	.word	index@(_ZN7algebra7max_idxEPfPiii)
        /*0284*/ 	.word	0x00000000


	//----- nvinfo : EIATTR_REGCOUNT
	.align		4
.L_107:
        /*0288*/ 	.byte	0x04, 0x2f
        /*028a*/ 	.short	(.L_109 - .L_108)
	.align		4
.L_108:
        /*028c*/ 	.word	index@(_ZN7algebra6onehotEPiPfii)
        /*0290*/ 	.word	0x00000010


	//----- nvinfo : EIATTR_FRAME_SIZE
	.align		4
.L_109:
        /*0294*/ 	.byte	0x04, 0x11
        /*0296*/ 	.short	(.L_111 - .L_110)
	.align		4
.L_110:
        /*0298*/ 	.word	index@(_ZN7algebra6onehotEPiPfii)
        /*029c*/ 	.word	0x00000000


	//----- nvinfo : EIATTR_REGCOUNT
	.align		4
.L_111:
        /*02a0*/ 	.byte	0x04, 0x2f
        /*02a2*/ 	.short	(.L_113 - .L_112)
	.align		4
.L_112:
        /*02a4*/ 	.word	index@(_ZN7algebra9layernormEPfS0_ii)
        /*02a8*/ 	.word	0x0000001f


	//----- nvinfo : EIATTR_FRAME_SIZE
	.align		4
.L_113:
        /*02ac*/ 	.byte	0x04, 0x11
        /*02ae*/ 	.short	(.L_115 - .L_114)
	.align		4
.L_114:
        /*02b0*/ 	.word	index@($__internal_4_$__cuda_sm3x_div_rn_noftz_f32_slowpath)
        /*02b4*/ 	.word	0x00000000


	//----- nvinfo : EIATTR_FRAME_SIZE
	.align		4
.L_115:
        /*02b8*/ 	.byte	0x04, 0x11
        /*02ba*/ 	.short	(.L_117 - .L_116)
	.align		4
.L_116:
        /*02bc*/ 	.word	index@($__internal_3_$__cuda_sm20_sqrt_rn_f32_slowpath)
        /*02c0*/ 	.word	0x00000000


	//----- nvinfo : EIATTR_FRAME_SIZE
	.align		4
.L_117:
        /*02c4*/ 	.byte	0x04, 0x11
        /*02c6*/ 	.short	(.L_119 - .L_118)
	.align		4
.L_118:
        /*02c8*/ 	.word	index@(_ZN7algebra9layernormEPfS0_ii)
        /*02cc*/ 	.word	0x00000000


	//----- nvinfo : EIATTR_REGCOUNT
	.align		4
.L_119:
        /*02d0*/ 	.byte	0x04, 0x2f
        /*02d2*/ 	.short	(.L_121 - .L_120)
	.align		4
.L_120:
        /*02d4*/ 	.word	index@(_ZN7algebra14layernorm_gradEPfS0_S0_S0_ii)
        /*02d8*/ 	.word	0x00000020


	//----- nvinfo : EIATTR_FRAME_SIZE
	.align		4
.L_121:
        /*02dc*/ 	.byte	0x04, 0x11
        /*02de*/ 	.short	(.L_123 - .L_122)
	.align		4
.L_122:
        /*02e0*/ 	.word	index@($__internal_2_$__cuda_sm3x_div_rn_noftz_f32_slowpath)
        /*02e4*/ 	.word	0x00000000


	//----- nvinfo : EIATTR_FRAME_SIZE
	.align		4
.L_123:
        /*02e8*/ 	.byte	0x04, 0x11
        /*02ea*/ 	.short	(.L_125 - .L_124)
	.align		4
.L_124:
        /*02ec*/ 	.word	index@($__internal_1_$__cuda_sm20_sqrt_rn_f32_slowpath)
        /*02f0*/ 	.word	0x00000000


	//----- nvinfo : EIATTR_FRAME_SIZE
	.align		4
.L_125:
        /*02f4*/ 	.byte	0x04, 0x11
        /*02f6*/ 	.short	(.L_127 - .L_126)
	.align		4
.L_126:
        /*02f8*/ 	.word	index@($__internal_0_$__cuda_sm20_rcp_rn_f32_slowpath)
        /*02fc*/ 	.word	0x00000000


	//----- nvinfo : EIATTR_FRAME_SIZE
	.align		4
.L_127:
        /*0300*/ 	.byte	0x04, 0x11
        /*0302*/ 	.short	(.L_129 - .L_128)
	.align		4
.L_128:
        /*0304*/ 	.word	index@(_ZN7algebra14layernorm_gradEPfS0_S0_S0_ii)
        /*0308*/ 	.word	0x00000000


	//----- nvinfo : EIATTR_REGCOUNT
	.align		4
.L_129:
        /*030c*/ 	.byte	0x04, 0x2f
        /*030e*/ 	.short	(.L_131 - .L_130)
	.align		4
.L_130:
        /*0310*/ 	.word	index@(_ZN7algebra4reluEPfS0_i)
        /*0314*/ 	.word	0x0000000a


	//----- nvinfo : EIATTR_FRAME_SIZE
	.align		4
.L_131:
        /*0318*/ 	.byte	0x04, 0x11
        /*031a*/ 	.short	(.L_133 - .L_132)
	.align		4
.L_132:
        /*031c*/ 	.word	index@(_ZN7algebra4reluEPfS0_i)
        /*0320*/ 	.word	0x00000000


	//----- nvinfo : EIATTR_REGCOUNT
	.align		4
.L_133:
        /*0324*/ 	.byte	0x04, 0x2f
        /*0326*/ 	.short	(.L_135 - .L_134)
	.align		4
.L_134:
        /*0328*/ 	.word	index@(_ZN7algebra9relu_gradEPfS0_S0_i)
        /*032c*/ 	.word	0x0000000c


	//----- nvinfo : EIATTR_FRAME_SIZE
	.align		4
.L_135:
        /*0330*/ 	.byte	0x04, 0x11
        /*0332*/ 	.short	(.L_137 - .L_136)
	.align		4
.L_136:
        /*0334*/ 	.word	index@(_ZN7algebra9relu_gradEPfS0_S0_i)
        /*0338*/ 	.word	0x00000000


	//----- nvinfo : EIATTR_MIN_STACK_SIZE
	.align		4
.L_137:
        /*033c*/ 	.byte	0x04, 0x12
        /*033e*/ 	.short	(.L_139 - .L_138)
	.align		4
.L_138:
        /*0340*/ 	.word	index@(_ZN7algebra9relu_gradEPfS0_S0_i)
        /*0344*/ 	.word	0x00000000


	//----- nvinfo : EIATTR_MIN_STACK_SIZE
	.align		4
.L_139:
        /*0348*/ 	.byte	0x04, 0x12
        /*034a*/ 	.short	(.L_141 - .L_140)
	.align		4
.L_140:
        /*034c*/ 	.word	index@(_ZN7algebra4reluEPfS0_i)
        /*0350*/ 	.word	0x00000000


	//----- nvinfo : EIATTR_MIN_STACK_SIZE
	.align		4
.L_141:
        /*0354*/ 	.byte	0x04, 0x12
        /*0356*/ 	.short	(.L_143 - .L_142)
	.align		4
.L_142:
        /*0358*/ 	.word	index@(_ZN7algebra14layernorm_gradEPfS0_S0_S0_ii)
        /*035c*/ 	.word	0x00000000


	//----- nvinfo : EIATTR_MIN_STACK_SIZE
	.align		4
.L_143:
        /*0360*/ 	.byte	0x04, 0x12
        /*0362*/ 	.short	(.L_145 - .L_144)
	.align		4
.L_144:
        /*0364*/ 	.word	index@(_ZN7algebra9layernormEPfS0_ii)
        /*0368*/ 	.word	0x00000000


	//----- nvinfo : EIATTR_MIN_STACK_SIZE
	.align		4
.L_145:
        /*036c*/ 	.byte	0x04, 0x12
        /*036e*/ 	.short	(.L_147 - .L_146)
	.align		4
.L_146:
        /*0370*/ 	.word	index@(_ZN7algebra6onehotEPiPfii)
        /*0374*/ 	.word	0x00000000


	//----- nvinfo : EIATTR_MIN_STACK_SIZE
	.align		4
.L_147:
        /*0378*/ 	.byte	0x04, 0x12
        /*037a*/ 	.short	(.L_149 - .L_148)
	.align		4
.L_148:
        /*037c*/ 	.word	index@(_ZN7algebra7max_idxEPfPiii)
        /*0380*/ 	.word	0x00000000


	//----- nvinfo : EIATTR_MIN_STACK_SIZE
	.align		4
.L_149:
        /*0384*/ 	.byte	0x04, 0x12
        /*0386*/ 	.short	(.L_151 - .L_150)
	.align		4
.L_150:
        /*0388*/ 	.word	index@(_ZN7algebra3triEPfi)
        /*038c*/ 	.word	0x00000000


	//----- nvinfo : EIATTR_MIN_STACK_SIZE
	.align		4
.L_151:
        /*0390*/ 	.byte	0x04, 0x12
        /*0392*/ 	.short	(.L_153 - .L_152)
	.align		4
.L_152:
        /*0394*/ 	.word	index@(_ZN7algebra9mask_gradEPfS0_S0_ii)
        /*0398*/ 	.word	0x00000000


	//----- nvinfo : EIATTR_MIN_STACK_SIZE
	.align		4
.L_153:
        /*039c*/ 	.byte	0x04, 0x12
        /*039e*/ 	.short	(.L_155 - .L_154)
	.align		4
.L_154:
        /*03a0*/ 	.word	index@(_ZN7algebra4maskEPfS0_S0_ii)
        /*03a4*/ 	.word	0x00000000


	//----- nvinfo : EIATTR_MIN_STACK_SIZE
	.align		4
.L_155:
        /*03a8*/ 	.byte	0x04, 0x12
        /*03aa*/ 	.short	(.L_157 - .L_156)
	.align		4
.L_156:
        /*03ac*/ 	.word	index@(_ZN7algebra3setEPffi)
        /*03b0*/ 	.word	0x00000000


	//----- nvinfo : EIATTR_MIN_STACK_SIZE
	.align		4
.L_157:
        /*03b4*/ 	.byte	0x04, 0x12
        /*03b6*/ 	.short	(.L_159 - .L_158)
	.align		4
.L_158:
        /*03b8*/ 	.word	index@(_ZN7algebra18cross_entropy_gradEPfS0_S0_Piii)
        /*03bc*/ 	.word	0x00000000


	//----- nvinfo : EIATTR_MIN_STACK_SIZE
	.align		4
.L_159:
        /*03c0*/ 	.byte	0x04, 0x12
        /*03c2*/ 	.short	(.L_161 - .L_160)
	.align		4
.L_160:
        /*03c4*/ 	.word	index@(_ZN7algebra13cross_entropyEPfPiS0_ii)
        /*03c8*/ 	.word	0x00000000


	//----- nvinfo : EIATTR_MIN_STACK_SIZE
	.align		4
.L_161:
        /*03cc*/ 	.byte	0x04, 0x12
        /*03ce*/ 	.short	(.L_163 - .L_162)
	.align		4
.L_162:
        /*03d0*/ 	.word	index@(_ZN7algebra12softmax_gradEPfS0_S0_ii)
        /*03d4*/ 	.word	0x00000000


	//----- nvinfo : EIATTR_MIN_STACK_SIZE
	.align		4
.L_163:
        /*03d8*/ 	.byte	0x04, 0x12
        /*03da*/ 	.short	(.L_165 - .L_164)
	.align		4
.L_164:
        /*03dc*/ 	.word	index@(_ZN7algebra7softmaxEPfS0_ii)
        /*03e0*/ 	.word	0x00000000


	//----- nvinfo : EIATTR_MIN_STACK_SIZE
	.align		4
.L_165:
        /*03e4*/ 	.byte	0x04, 0x12
        /*03e6*/ 	.short	(.L_167 - .L_166)
	.align		4
.L_166:
        /*03e8*/ 	.word	index@(_ZN7algebra10split_gradEPfS0_iiii)
        /*03ec*/ 	.word	0x00000000


	//----- nvinfo : EIATTR_MIN_STACK_SIZE
	.align		4
.L_167:
        /*03f0*/ 	.byte	0x04, 0x12
        /*03f2*/ 	.short	(.L_169 - .L_168)
	.align		4
.L_168:
        /*03f4*/ 	.word	index@(_ZN7algebra5splitEPfS0_iii)
        /*03f8*/ 	.word	0x00000000


	//----- nvinfo : EIATTR_MIN_STACK_SIZE
	.align		4
.L_169:
        /*03fc*/ 	.byte	0x04, 0x12
        /*03fe*/ 	.short	(.L_171 - .L_170)
	.align		4
.L_170:
        /*0400*/ 	.word	index@(_ZN7algebra9transposeEPfS0_iiii)
        /*0404*/ 	.word	0x00000000


	//----- nvinfo : EIATTR_MIN_STACK_SIZE
	.align		4
.L_171:
        /*0408*/ 	.byte	0x04, 0x12
        /*040a*/ 	.short	(.L_173 - .L_172)
	.align		4
.L_172:
        /*040c*/ 	.word	index@(_ZN7algebra11mm_out_gradEPfS0_S0_iiiiib)
        /*0410*/ 	.word	0x00000000


	//----- nvinfo : EIATTR_MIN_STACK_SIZE
	.align		4
.L_173:
        /*0414*/ 	.byte	0x04, 0x12
        /*0416*/ 	.short	(.L_175 - .L_174)
	.align		4
.L_174:
        /*0418*/ 	.word	index@(_ZN7algebra10mm_in_gradEPfS0_S0_iiiiib)
        /*041c*/ 	.word	0x00000000


	//----- nvinfo : EIATTR_MIN_STACK_SIZE
	.align		4
.L_175:
        /*0420*/ 	.byte	0x04, 0x12
        /*0422*/ 	.short	(.L_177 - .L_176)
	.align		4
.L_176:
        /*0424*/ 	.word	index@(_ZN7algebra2mmEPfS0_S0_iiiiib)
        /*0428*/ 	.word	0x00000000


	//----- nvinfo : EIATTR_MIN_STACK_SIZE
	.align		4
.L_177:
        /*042c*/ 	.byte	0x04, 0x12
        /*042e*/ 	.short	(.L_179 - .L_178)
	.align		4
.L_178:
        /*0430*/ 	.word	index@(_ZN7algebra18div_numerator_gradEPfS0_fi)
        /*0434*/ 	.word	0x00000000


	//----- nvinfo : EIATTR_MIN_STACK_SIZE
	.align		4
.L_179:
        /*0438*/ 	.byte	0x04, 0x12
        /*043a*/ 	.short	(.L_181 - .L_180)
	.align		4
.L_180:
        /*043c*/ 	.word	index@(_ZN7algebra3divEPffS0_i)
        /*0440*/ 	.word	0x00000000


	//----- nvinfo : EIATTR_MIN_STACK_SIZE
	.align		4
.L_181:
        /*0444*/ 	.byte	0x04, 0x12
        /*0446*/ 	.short	(.L_183 - .L_182)
	.align		4
.L_182:
        /*0448*/ 	.word	index@(_ZN7algebra8mul_gradEPfS0_fi)
        /*044c*/ 	.word	0x00000000


	//----- nvinfo : EIATTR_MIN_STACK_SIZE
	.align		4
.L_183:
        /*0450*/ 	.byte	0x04, 0x12
        /*0452*/ 	.short	(.L_185 - .L_184)
	.align		4
.L_184:
        /*0454*/ 	.word	index@(_ZN7algebra3mulEPffS0_i)
        /*0458*/ 	.word	0x00000000


	//----- nvinfo : EIATTR_MIN_STACK_SIZE
	.align		4
.L_185:
        /*045c*/ 	.byte	0x04, 0x12
        /*045e*/ 	.short	(.L_187 - .L_186)
	.align		4
.L_186:
        /*0460*/ 	.word	index@(_ZN7algebra8mul_gradEPfS0_S0_ii)
        /*0464*/ 	.word	0x00000000


	//----- nvinfo : EIATTR_MIN_STACK_SIZE
	.align		4
.L_187:
        /*0468*/ 	.byte	0x04, 0x12
        /*046a*/ 	.short	(.L_189 - .L_188)
	.align		4
.L_188:
        /*046c*/ 	.word	index@(_ZN7algebra3mulEPfS0_S0_ii)
        /*0470*/ 	.word	0x00000000


	//----- nvinfo : EIATTR_MIN_STACK_SIZE
	.align		4
.L_189:
        /*0474*/ 	.byte	0x04, 0x12
        /*0476*/ 	.short	(.L_191 - .L_190)
	.align		4
.L_190:
        /*0478*/ 	.word	index@(_ZN7algebra3subEPfS0_ii)
        /*047c*/ 	.word	0x00000000


	//----- nvinfo : EIATTR_MIN_STACK_SIZE
	.align		4
.L_191:
        /*0480*/ 	.byte	0x04, 0x12
        /*0482*/ 	.short	(.L_193 - .L_192)
	.align		4
.L_192:
        /*0484*/ 	.word	index@(_ZN7algebra8add_gradEPfS0_ii)
        /*0488*/ 	.word	0x00000000


	//----- nvinfo : EIATTR_MIN_STACK_SIZE
	.align		4
.L_193:
        /*048c*/ 	.byte	0x04, 0x12
        /*048e*/ 	.short	(.L_195 - .L_194)
	.align		4
.L_194:
        /*0490*/ 	.word	index@(_ZN7algebra3addEPfS0_S0_ii)
        /*0494*/ 	.word	0x00000000
.L_195:


//--------------------- .nv.compat                --------------------------
	.section	.nv.compat,"",@"SHT_CUDA_COMPAT_INFO"
	.align	4
        /*0000*/ 	.byte	0x02, 0x09, 0x00, 0x00, 0x02, 0x02, 0x01, 0x00, 0x02, 0x05, 0x05, 0x00, 0x03, 0x07, 0x01, 0x01
        /*0010*/ 	.byte	0x02, 0x03, 0x00, 0x00, 0x02, 0x06, 0x01, 0x00, 0x04, 0x0b, 0x08, 0x00, 0x01, 0x00, 0x00, 0x00
        /*0020*/ 	.byte	0x00, 0x00, 0x00, 0x00


//--------------------- .nv.info._ZN7algebra9relu_gradEPfS0_S0_i --------------------------
	.section	.nv.info._ZN7algebra9relu_gradEPfS0_S0_i,"",@"SHT_CUDA_INFO"
	.sectionflags	@""
	.align	4


	//----- nvinfo : EIATTR_CUDA_API_VERSION
	.align		4
        /*0000*/ 	.byte	0x04, 0x37
        /*0002*/ 	.short	(.L_197 - .L_196)
.L_196:
        /*0004*/ 	.word	0x00000082


	//----- nvinfo : EIATTR_KPARAM_INFO
	.align		4
.L_197:
        /*0008*/ 	.byte	0x04, 0x17
        /*000a*/ 	.short	(.L_199 - .L_198)
.L_198:
        /*000c*/ 	.word	0x00000000
        /*0010*/ 	.short	0x0003
        /*0012*/ 	.short	0x0018
        /*0014*/ 	.byte	0x00, 0xf0, 0x11, 0x00


	//----- nvinfo : EIATTR_KPARAM_INFO
	.align		4
.L_199:
        /*0018*/ 	.byte	0x04, 0x17
        /*001a*/ 	.short	(.L_201 - .L_200)
.L_200:
        /*001c*/ 	.word	0x00000000
        /*0020*/ 	.short	0x0002
        /*0022*/ 	.short	0x0010
        /*0024*/ 	.byte	0x00, 0xf5, 0x21, 0x00


	//----- nvinfo : EIATTR_KPARAM_INFO
	.align		4
.L_201:
        /*0028*/ 	.byte	0x04, 0x17
        /*002a*/ 	.short	(.L_203 - .L_202)
.L_202:
        /*002c*/ 	.word	0x00000000
        /*0030*/ 	.short	0x0001
        /*0032*/ 	.short	0x0008
        /*0034*/ 	.byte	0x00, 0xf5, 0x21, 0x00


	//----- nvinfo : EIATTR_KPARAM_INFO
	.align		4
.L_203:
        /*0038*/ 	.byte	0x04, 0x17
        /*003a*/ 	.short	(.L_205 - .L_204)
.L_204:
        /*003c*/ 	.word	0x00000000
        /*0040*/ 	.short	0x0000
        /*0042*/ 	.short	0x0000
        /*0044*/ 	.byte	0x00, 0xf5, 0x21, 0x00


	//----- nvinfo : EIATTR_SPARSE_MMA_MASK
	.align		4
.L_205:
        /*0048*/ 	.byte	0x03, 0x50
        /*004a*/ 	.short	0x0000


	//----- nvinfo : EIATTR_MAXREG_COUNT
	.align		4
        /*004c*/ 	.byte	0x03, 0x1b
        /*004e*/ 	.short	0x00ff


	//----- nvinfo : EIATTR_MERCURY_ISA_VERSION
	.align		4
        /*0050*/ 	.byte	0x03, 0x5f
        /*0052*/ 	.short	0x0101


	//----- nvinfo : EIATTR_VRC_CTA_INIT_COUNT
	.align		4
        /*0054*/ 	.byte	0x02, 0x4a
	.zero		1
	.zero		1


	//----- nvinfo : EIATTR_EXIT_INSTR_OFFSETS
	.align		4
        /*0058*/ 	.byte	0x04, 0x1c
        /*005a*/ 	.short	(.L_207 - .L_206)


	//   ....[0]....
.L_206:
        /*005c*/ 	.word	0x00000070


	//   ....[1]....
        /*0060*/ 	.word	0x00000170


	//----- nvinfo : EIATTR_CRS_STACK_SIZE
	.align		4
.L_207:
        /*0064*/ 	.byte	0x04, 0x1e
        /*0066*/ 	.short	(.L_209 - .L_208)
.L_208:
        /*0068*/ 	.word	0x00000000


	//----- nvinfo : EIATTR_CBANK_PARAM_SIZE
	.align		4
.L_209:
        /*006c*/ 	.byte	0x03, 0x19
        /*006e*/ 	.short	0x001c


	//----- nvinfo : EIATTR_PARAM_CBANK
	.align		4
        /*0070*/ 	.byte	0x04, 0x0a
        /*0072*/ 	.short	(.L_211 - .L_210)
	.align		4
.L_210:
        /*0074*/ 	.word	index@(.nv.constant0._ZN7algebra9relu_gradEPfS0_S0_i)
        /*0078*/ 	.short	0x0380
        /*007a*/ 	.short	0x001c


	//----- nvinfo : EIATTR_SW_WAR
	.align		4
.L_211:
        /*007c*/ 	.byte	0x04, 0x36
        /*007e*/ 	.short	(.L_213 - .L_212)
.L_212:
        /*0080*/ 	.word	0x00000008
.L_213:


//--------------------- .nv.info._ZN7algebra4reluEPfS0_i --------------------------
	.section	.nv.info._ZN7algebra4reluEPfS0_i,"",@"SHT_CUDA_INFO"
	.sectionflags	@""
	.align	4


	//----- nvinfo : EIATTR_CUDA_API_VERSION
	.align		4
        /*0000*/ 	.byte	0x04, 0x37
        /*0002*/ 	.short	(.L_215 - .L_214)
.L_214:
        /*0004*/ 	.word	0x00000082


	//----- nvinfo : EIATTR_KPARAM_INFO
	.align		4
.L_215:
        /*0008*/ 	.byte	0x04, 0x17
        /*000a*/ 	.short	(.L_217 - .L_216)
.L_216:
        /*000c*/ 	.word	0x00000000
        /*0010*/ 	.short	0x0002
        /*0012*/ 	.short	0x0010
        /*0014*/ 	.byte	0x00, 0xf0, 0x11, 0x00


	//----- nvinfo : EIATTR_KPARAM_INFO
	.align		4
.L_217:
        /*0018*/ 	.byte	0x04, 0x17
        /*001a*/ 	.short	(.L_219 - .L_218)
.L_218:
        /*001c*/ 	.word	0x00000000
        /*0020*/ 	.short	0x0001
        /*0022*/ 	.short	0x0008
        /*0024*/ 	.byte	0x00, 0xf5, 0x21, 0x00


	//----- nvinfo : EIATTR_KPARAM_INFO
	.align		4
.L_219:
        /*0028*/ 	.byte	0x04, 0x17
        /*002a*/ 	.short	(.L_221 - .L_220)
.L_220:
        /*002c*/ 	.word	0x00000000
        /*0030*/ 	.short	0x0000
        /*0032*/ 	.short	0x0000
        /*0034*/ 	.byte	0x00, 0xf5, 0x21, 0x00


	//----- nvinfo : EIATTR_SPARSE_MMA_MASK
	.align		4
.L_221:
        /*0038*/ 	.byte	0x03, 0x50
        /*003a*/ 	.short	0x0000


	//----- nvinfo : EIATTR_MAXREG_COUNT
	.align		4
        /*003c*/ 	.byte	0x03, 0x1b
        /*003e*/ 	.short	0x00ff


	//----- nvinfo : EIATTR_MERCURY_ISA_VERSION
	.align		4
        /*0040*/ 	.byte	0x03, 0x5f
        /*0042*/ 	.short	0x0101


	//----- nvinfo : EIATTR_VRC_CTA_INIT_COUNT
	.align		4
        /*0044*/ 	.byte	0x02, 0x4a
	.zero		1
	.zero		1


	//----- nvinfo : EIATTR_EXIT_INSTR_OFFSETS
	.align		4
        /*0048*/ 	.byte	0x04, 0x1c
        /*004a*/ 	.short	(.L_223 - .L_222)


	//   ....[0]....
.L_222:
        /*004c*/ 	.word	0x00000070


	//   ....[1]....
        /*0050*/ 	.word	0x00000100


	//----- nvinfo : EIATTR_CBANK_PARAM_SIZE
	.align		4
.L_223:
        /*0054*/ 	.byte	0x03, 0x19
        /*0056*/ 	.short	0x0014


	//----- nvinfo : EIATTR_PARAM_CBANK
	.align		4
        /*0058*/ 	.byte	0x04, 0x0a
        /*005a*/ 	.short	(.L_225 - .L_224)
	.align		4
.L_224:
        /*005c*/ 	.word	index@(.nv.constant0._ZN7algebra4reluEPfS0_i)
        /*0060*/ 	.short	0x0380
        /*0062*/ 	.short	0x0014


	//----- nvinfo : EIATTR_SW_WAR
	.align		4
.L_225:
        /*0064*/ 	.byte	0x04, 0x36
        /*0066*/ 	.short	(.L_227 - .L_226)
.L_226:
        /*0068*/ 	.word	0x00000008
.L_227:


//--------------------- .nv.info._ZN7algebra14layernorm_gradEPfS0_S0_S0_ii --------------------------
	.section	.nv.info._ZN7algebra14layernorm_gradEPfS0_S0_S0_ii,"",@"SHT_CUDA_INFO"
	.sectionflags	@""
	.align	4


	//----- nvinfo : EIATTR_CUDA_API_VERSION
	.align		4
        /*0000*/ 	.byte	0x04, 0x37
        /*0002*/ 	.short	(.L_229 - .L_228)
.L_228:
        /*0004*/ 	.word	0x00000082


	//----- nvinfo : EIATTR_KPARAM_INFO
	.align		4
.L_229:
        /*0008*/ 	.byte	0x04, 0x17
        /*000a*/ 	.short	(.L_231 - .L_230)
.L_230:
        /*000c*/ 	.word	0x00000000
        /*0010*/ 	.short	0x0005
        /*0012*/ 	.short	0x0024
        /*0014*/ 	.byte	0x00, 0xf0, 0x11, 0x00


	//----- nvinfo : EIATTR_KPARAM_INFO
	.align		4
.L_231:
        /*0018*/ 	.byte	0x04, 0x17
        /*001a*/ 	.short	(.L_233 - .L_232)
.L_232:
        /*001c*/ 	.word	0x00000000
        /*0020*/ 	.short	0x0004
        /*0022*/ 	.short	0x0020
        /*0024*/ 	.byte	0x00, 0xf0, 0x11, 0x00


	//----- nvinfo : EIATTR_KPARAM_INFO
	.align		4
.L_233:
        /*0028*/ 	.byte	0x04, 0x17
        /*002a*/ 	.short	(.L_235 - .L_234)
.L_234:
        /*002c*/ 	.word	0x00000000
        /*0030*/ 	.short	0x0003
        /*0032*/ 	.short	0x0018
        /*0034*/ 	.byte	0x00, 0xf5, 0x21, 0x00


	//----- nvinfo : EIATTR_KPARAM_INFO
	.align		4
.L_235:
        /*0038*/ 	.byte	0x04, 0x17
        /*003a*/ 	.short	(.L_237 - .L_236)
.L_236:
        /*003c*/ 	.word	0x00000000
        /*0040*/ 	.short	0x0002
        /*0042*/ 	.short	0x0010
        /*0044*/ 	.byte	0x00, 0xf5, 0x21, 0x00


	//----- nvinfo : EIATTR_KPARAM_INFO
	.align		4
.L_237:
        /*0048*/ 	.byte	0x04, 0x17
        /*004a*/ 	.short	(.L_239 - .L_238)
.L_238:
        /*004c*/ 	.word	0x00000000
        /*0050*/ 	.short	0x0001
        /*0052*/ 	.short	0x0008
        /*0054*/ 	.byte	0x00, 0xf5, 0x21, 0x00


	//----- nvinfo : EIATTR_KPARAM_INFO
	.align		4
.L_239:
        /*0058*/ 	.byte	0x04, 0x17
        /*005a*/ 	.short	(.L_241 - .L_240)
.L_240:
        /*005c*/ 	.word	0x00000000
        /*0060*/ 	.short	0x0000
        /*0062*/ 	.short	0x0000
        /*0064*/ 	.byte	0x00, 0xf5, 0x21, 0x00


	//----- nvinfo : EIATTR_SPARSE_MMA_MASK
	.align		4
.L_241:
        /*0068*/ 	.byte	0x03, 0x50
        /*006a*/ 	.short	0x0000


	//----- nvinfo : EIATTR_MAXREG_COUNT
	.align		4
        /*006c*/ 	.byte	0x03, 0x1b
        /*006e*/ 	.short	0x00ff


	//----- nvinfo : EIATTR_MERCURY_ISA_VERSION
	.align		4
        /*0070*/ 	.byte	0x03, 0x5f
        /*0072*/ 	.short	0x0101


	//----- nvinfo : EIATTR_VRC_CTA_INIT_COUNT
	.align		4
        /*0074*/ 	.byte	0x02, 0x4a
	.zero		1
	.zero		1


	//----- nvinfo : EIATTR_EXIT_INSTR_OFFSETS
	.align		4
        /*0078*/ 	.byte	0x04, 0x1c
        /*007a*/ 	.short	(.L_243 - .L_242)


	//   ....[0]....
.L_242:
        /*007c*/ 	.word	0x000001e0


	//   ....[1]....
        /*0080*/ 	.word	0x000025e0


	//----- nvinfo : EIATTR_CRS_STACK_SIZE
	.align		4
.L_243:
        /*0084*/ 	.byte	0x04, 0x1e
        /*0086*/ 	.short	(.L_245 - .L_244)
.L_244:
        /*0088*/ 	.word	0x00000000


	//----- nvinfo : EIATTR_CBANK_PARAM_SIZE
	.align		4
.L_245:
        /*008c*/ 	.byte	0x03, 0x19
        /*008e*/ 	.short	0x0028


	//----- nvinfo : EIATTR_PARAM_CBANK
	.align		4
        /*0090*/ 	.byte	0x04, 0x0a
        /*0092*/ 	.short	(.L_247 - .L_246)
	.align		4
.L_246:
        /*0094*/ 	.word	index@(.nv.constant0._ZN7algebra14layernorm_gradEPfS0_S0_S0_ii)
        /*0098*/ 	.short	0x0380
        /*009a*/ 	.short	0x0028


	//----- nvinfo : EIATTR_SW_WAR
	.align		4
.L_247:
        /*009c*/ 	.byte	0x04, 0x36
        /*009e*/ 	.short	(.L_249 - .L_248)
.L_248:
        /*00a0*/ 	.word	0x00000008
.L_249:


//--------------------- .nv.info._ZN7algebra9layernormEPfS0_ii --------------------------
	.section	.nv.info._ZN7algebra9layernormEPfS0_ii,"",@"SHT_CUDA_INFO"
	.sectionflags	@""
	.align	4


	//----- nvinfo : EIATTR_CUDA_API_VERSION
	.align		4
        /*0000*/ 	.byte	0x04, 0x37
        /*0002*/ 	.short	(.L_251 - .L_250)
.L_250:
        /*0004*/ 	.word	0x00000082


	//----- nvinfo : EIATTR_KPARAM_INFO
	.align		4
.L_251:
        /*0008*/ 	.byte	0x04, 0x17
        /*000a*/ 	.short	(.L_253 - .L_252)
.L_252:
        /*000c*/ 	.word	0x00000000
        /*0010*/ 	.short	0x0003
        /*0012*/ 	.short	0x0014
        /*0014*/ 	.byte	0x00, 0xf0, 0x11, 0x00


	//----- nvinfo : EIATTR_KPARAM_INFO
	.align		4
.L_253:
        /*0018*/ 	.byte	0x04, 0x17
        /*001a*/ 	.short	(.L_255 - .L_254)
.L_254:
        /*001c*/ 	.word	0x00000000
        /*0020*/ 	.short	0x0002
        /*0022*/ 	.short	0x0010
        /*0024*/ 	.byte	0x00, 0xf0, 0x11, 0x00


	//----- nvinfo : EIATTR_KPARAM_INFO
	.align		4
.L_255:
        /*0028*/ 	.byte	0x04, 0x17
        /*002a*/ 	.short	(.L_257 - .L_256)
.L_256:
        /*002c*/ 	.word	0x00000000
        /*0030*/ 	.short	0x0001
        /*0032*/ 	.short	0x0008
        /*0034*/ 	.byte	0x00, 0xf5, 0x21, 0x00


	//----- nvinfo : EIATTR_KPARAM_INFO
	.align		4
.L_257:
        /*0038*/ 	.byte	0x04, 0x17
        /*003a*/ 	.short	(.L_259 - .L_258)
.L_258:
        /*003c*/ 	.word	0x00000000
        /*0040*/ 	.short	0x0000
        /*0042*/ 	.short	0x0000
        /*0044*/ 	.byte	0x00, 0xf5, 0x21, 0x00


	//----- nvinfo : EIATTR_SPARSE_MMA_MASK
	.align		4
.L_259:
        /*0048*/ 	.byte	0x03, 0x50
        /*004a*/ 	.short	0x0000


	//----- nvinfo : EIATTR_MAXREG_COUNT
	.align		4
        /*004c*/ 	.byte	0x03, 0x1b
        /*004e*/ 	.short	0x00ff


	//----- nvinfo : EIATTR_MERCURY_ISA_VERSION
	.align		4
        /*0050*/ 	.byte	0x03, 0x5f
        /*0052*/ 	.short	0x0101


	//----- nvinfo : EIATTR_VRC_CTA_INIT_COUNT
	.align		4
        /*0054*/ 	.byte	0x02, 0x4a
	.zero		1
	.zero		1


	//----- nvinfo : EIATTR_EXIT_INSTR_OFFSETS
	.align		4
        /*0058*/ 	.byte	0x04, 0x1c
        /*005a*/ 	.short	(.L_261 - .L_260)


	//   ....[0]....
.L_260:
        /*005c*/ 	.word	0x000001c0


	//   ....[1]....
        /*0060*/ 	.word	0x000015e0


	//----- nvinfo : EIATTR_CRS_STACK_SIZE
	.align		4
.L_261:
        /*0064*/ 	.byte	0x04, 0x1e
        /*0066*/ 	.short	(.L_263 - .L_262)
.L_262:
        /*0068*/ 	.word	0x00000000


	//----- nvinfo : EIATTR_CBANK_PARAM_SIZE
	.align		4
.L_263:
        /*006c*/ 	.byte	0x03, 0x19
        /*006e*/ 	.short	0x0018


	//----- nvinfo : EIATTR_PARAM_CBANK
	.align		4
        /*0070*/ 	.byte	0x04, 0x0a
        /*0072*/ 	.short	(.L_265 - .L_264)
	.align		4
.L_264:
        /*0074*/ 	.word	index@(.nv.constant0._ZN7algebra9layernormEPfS0_ii)
        /*0078*/ 	.short	0x0380
        /*007a*/ 	.short	0x0018


	//----- nvinfo : EIATTR_SW_WAR
	.align		4
.L_265:
        /*007c*/ 	.byte	0x04, 0x36
        /*007e*/ 	.short	(.L_267 - .L_266)
.L_266:
        /*0080*/ 	.word	0x00000008
.L_267:


//--------------------- .nv.info._ZN7algebra6onehotEPiPfii --------------------------
	.section	.nv.info._ZN7algebra6onehotEPiPfii,"",@"SHT_CUDA_INFO"
	.sectionflags	@""
	.align	4


	//----- nvinfo : EIATTR_CUDA_API_VERSION
	.align		4
        /*0000*/ 	.byte	0x04, 0x37
        /*0002*/ 	.short	(.L_269 - .L_268)
.L_268:
        /*0004*/ 	.word	0x00000082


	//----- nvinfo : EIATTR_KPARAM_INFO
	.align		4
.L_269:
        /*0008*/ 	.byte	0x04, 0x17
        /*000a*/ 	.short	(.L_271 - .L_270)
.L_270:
        /*000c*/ 	.word	0x00000000
        /*0010*/ 	.short	0x0003
        /*0012*/ 	.short	0x0014
        /*0014*/ 	.byte	0x00, 0xf0, 0x11, 0x00


	//----- nvinfo : EIATTR_KPARAM_INFO
	.align		4
.L_271:
        /*0018*/ 	.byte	0x04, 0x17
        /*001a*/ 	.short	(.L_273 - .L_272)
.L_272:
        /*001c*/ 	.word	0x00000000
        /*0020*/ 	.short	0x0002
        /*0022*/ 	.short	0x0010
        /*0024*/ 	.byte	0x00, 0xf0, 0x11, 0x00


	//----- nvinfo : EIATTR_KPARAM_INFO
	.align		4
.L_273:
        /*0028*/ 	.byte	0x04, 0x17
        /*002a*/ 	.short	(.L_275 - .L_274)
.L_274:
        /*002c*/ 	.word	0x00000000
        /*0030*/ 	.short	0x0001
        /*0032*/ 	.short	0x0008
        /*0034*/ 	.byte	0x00, 0xf5, 0x21, 0x00


	//----- nvinfo : EIATTR_KPARAM_INFO
	.align		4
.L_275:
        /*0038*/ 	.byte	0x04, 0x17
        /*003a*/ 	.short	(.L_277 - .L_276)
.L_276:
        /*003c*/ 	.word	0x00000000
        /*0040*/ 	.short	0x0000
        /*0042*/ 	.short	0x0000
        /*0044*/ 	.byte	0x00, 0xf5, 0x21, 0x00


	//----- nvinfo : EIATTR_SPARSE_MMA_MASK
	.align		4
.L_277:
        /*0048*/ 	.byte	0x03, 0x50
        /*004a*/ 	.short	0x0000


	//----- nvinfo : EIATTR_MAXREG_COUNT
	.align		4
        /*004c*/ 	.byte	0x03, 0x1b
        /*004e*/ 	.short	0x00ff


	//----- nvinfo : EIATTR_MERCURY_ISA_VERSION
	.align		4
        /*0050*/ 	.byte	0x03, 0x5f
        /*0052*/ 	.short	0x0101


	//----- nvinfo : EIATTR_VRC_CTA_INIT_COUNT
	.align		4
        /*0054*/ 	.byte	0x02, 0x4a
	.zero		1
	.zero		1


	//----- nvinfo : EIATTR_EXIT_INSTR_OFFSETS
	.align		4
        /*0058*/ 	.byte	0x04, 0x1c
        /*005a*/ 	.short	(.L_279 - .L_278)


	//   ....[0]....
.L_278:
        /*005c*/ 	.word	0x00000080


	//   ....[1]....
        /*0060*/ 	.word	0x000006e0


	//   ....[2]....
        /*0064*/ 	.word	0x000009e0


	//   ....[3]....
        /*0068*/ 	.word	0x00000ba0


	//   ....[4]....
        /*006c*/ 	.word	0x00000c80


	//----- nvinfo : EIATTR_CBANK_PARAM_SIZE
	.align		4
.L_279:
        /*0070*/ 	.byte	0x03, 0x19
        /*0072*/ 	.short	0x0018


	//----- nvinfo : EIATTR_PARAM_CBANK
	.align		4
        /*0074*/ 	.byte	0x04, 0x0a
        /*0076*/ 	.short	(.L_281 - .L_280)
	.align		4
.L_280:
        /*0078*/ 	.word	index@(.nv.constant0._ZN7algebra6onehotEPiPfii)
        /*007c*/ 	.short	0x0380
        /*007e*/ 	.short	0x0018


	//----- nvinfo : EIATTR_SW_WAR
	.align		4
.L_281:
        /*0080*/ 	.byte	0x04, 0x36
        /*0082*/ 	.short	(.L_283 - .L_282)
.L_282:
        /*0084*/ 	.word	0x00000008
.L_283:


//--------------------- .nv.info._ZN7algebra7max_idxEPfPiii --------------------------
	.section	.nv.info._ZN7algebra7max_idxEPfPiii,"",@"SHT_CUDA_INFO"
	.sectionflags	@""
	.align	4


	//----- nvinfo : EIATTR_CUDA_API_VERSION
	.align		4
        /*0000*/ 	.byte	0x04, 0x37
        /*0002*/ 	.short	(.L_285 - .L_284)
.L_284:
        /*0004*/ 	.word	0x00000082


	//----- nvinfo : EIATTR_KPARAM_INFO
	.align		4
.L_285:
        /*0008*/ 	.byte	0x04, 0x17
        /*000a*/ 	.short	(.L_287 - .L_286)
.L_286:
        /*000c*/ 	.word	0x00000000
        /*0010*/ 	.short	0x0003
        /*0012*/ 	.short	0x0014
        /*0014*/ 	.byte	0x00, 0xf0, 0x11, 0x00


	//----- nvinfo : EIATTR_KPARAM_INFO
	.align		4
.L_287:
        /*0018*/ 	.byte	0x04, 0x17
        /*001a*/ 	.short	(.L_289 - .L_288)
.L_288:
        /*001c*/ 	.word	0x00000000
        /*0020*/ 	.short	0x0002
        /*0022*/ 	.short	0x0010
        /*0024*/ 	.byte	0x00, 0xf0, 0x11, 0x00


	//----- nvinfo : EIATTR_KPARAM_INFO
	.align		4
.L_289:
        /*0028*/ 	.byte	0x04, 0x17
        /*002a*/ 	.short	(.L_291 - .L_290)
.L_290:
        /*002c*/ 	.word	0x00000000
        /*0030*/ 	.short	0x0001
        /*0032*/ 	.short	0x0008
        /*0034*/ 	.byte	0x00, 0xf5, 0x21, 0x00


	//----- nvinfo : EIATTR_KPARAM_INFO
	.align		4
.L_291:
        /*0038*/ 	.byte	0x04, 0x17
        /*003a*/ 	.short	(.L_293 - .L_292)
.L_292:
        /*003c*/ 	.word	0x00000000
        /*0040*/ 	.short	0x0000
        /*0042*/ 	.short	0x0000
        /*0044*/ 	.byte	0x00, 0xf5, 0x21, 0x00


	//----- nvinfo : EIATTR_SPARSE_MMA_MASK
	.align		4
.L_293:
        /*0048*/ 	.byte	0x03, 0x50
        /*004a*/ 	.short	0x0000


	//----- nvinfo : EIATTR_MAXREG_COUNT
	.align		4
        /*004c*/ 	.byte	0x03, 0x1b
        /*004e*/ 	.short	0x00ff


	//----- nvinfo : EIATTR_MERCURY_ISA_VERSION
	.align		4
        /*0050*/ 	.byte	0x03, 0x5f
        /*0052*/ 	.short	0x0101


	//----- nvinfo : EIATTR_VRC_CTA_INIT_COUNT
	.align		4
        /*0054*/ 	.byte	0x02, 0x4a
	.zero		1
	.zero		1


	//----- nvinfo : EIATTR_EXIT_INSTR_OFFSETS
	.align		4
        /*0058*/ 	.byte	0x04, 0x1c
        /*005a*/ 	.short	(.L_295 - .L_294)


	//   ....[0]....
.L_294:
        /*005c*/ 	.word	0x00000070


	//   ....[1]....
        /*0060*/ 	.word	0x00000ae0


	//----- nvinfo : EIATTR_CBANK_PARAM_SIZE
	.align		4
.L_295:
        /*0064*/ 	.byte	0x03, 0x19
        /*0066*/ 	.short	0x0018


	//----- nvinfo : EIATTR_PARAM_CBANK
	.align		4
        /*0068*/ 	.byte	0x04, 0x0a
        /*006a*/ 	.short	(.L_297 - .L_296)
	.align		4
.L_296:
        /*006c*/ 	.word	index@(.nv.constant0._ZN7algebra7max_idxEPfPiii)
        /*0070*/ 	.short	0x0380
        /*0072*/ 	.short	0x0018


	//----- nvinfo : EIATTR_SW_WAR
	.align		4
.L_297:
        /*0074*/ 	.byte	0x04, 0x36
        /*0076*/ 	.short	(.L_299 - .L_298)
.L_298:
        /*0078*/ 	.word	0x00000008
.L_299:


//--------------------- .nv.info._ZN7algebra3triEPfi --------------------------
	.section	.nv.info._ZN7algebra3triEPfi,"",@"SHT_CUDA_INFO"
	.sectionflags	@""
	.align	4


	//----- nvinfo : EIATTR_CUDA_API_VERSION
	.align		4
        /*0000*/ 	.byte	0x04, 0x37
        /*0002*/ 	.short	(.L_301 - .L_300)
.L_300:
        /*0004*/ 	.word	0x00000082


	//----- nvinfo : EIATTR_KPARAM_INFO
	.align		4
.L_301:
        /*0008*/ 	.byte	0x04, 0x17
        /*000a*/ 	.short	(.L_303 - .L_302)
.L_302:
        /*000c*/ 	.word	0x00000000
        /*0010*/ 	.short	0x0001
        /*0012*/ 	.short	0x0008
        /*0014*/ 	.byte	0x00, 0xf0, 0x11, 0x00


	//----- nvinfo : EIATTR_KPARAM_INFO
	.align		4
.L_303:
        /*0018*/ 	.byte	0x04, 0x17
        /*001a*/ 	.short	(.L_305 - .L_304)
.L_304:
        /*001c*/ 	.word	0x00000000
        /*0020*/ 	.short	0x0000
        /*0022*/ 	.short	0x0000
        /*0024*/ 	.byte	0x00, 0xf5, 0x21, 0x00


	//----- nvinfo : EIATTR_SPARSE_MMA_MASK
	.align		4
.L_305:
        /*0028*/ 	.byte	0x03, 0x50
        /*002a*/ 	.short	0x0000


	//----- nvinfo : EIATTR_MAXREG_COUNT
	.align		4
        /*002c*/ 	.byte	0x03, 0x1b
        /*002e*/ 	.short	0x00ff


	//----- nvinfo : EIATTR_MERCURY_ISA_VERSION
	.align		4
        /*0030*/ 	.byte	0x03, 0x5f
        /*0032*/ 	.short	0x0101


	//----- nvinfo : EIATTR_VRC_CTA_INIT_COUNT
	.align		4
        /*0034*/ 	.byte	0x02, 0x4a
	.zero		1
	.zero		1


	//----- nvinfo : EIATTR_EXIT_INSTR_OFFSETS
	.align		4
        /*0038*/ 	.byte	0x04, 0x1c
        /*003a*/ 	.short	(.L_307 - .L_306)


	//   ....[0]....
.L_306:
        /*003c*/ 	.word	0x00000080


	//   ....[1]....
        /*0040*/ 	.word	0x000002a0


	//----- nvinfo : EIATTR_CBANK_PARAM_SIZE
	.align		4
.L_307:
        /*0044*/ 	.byte	0x03, 0x19
        /*0046*/ 	.short	0x000c


	//----- nvinfo : EIATTR_PARAM_CBANK
	.align		4
        /*0048*/ 	.byte	0x04, 0x0a
        /*004a*/ 	.short	(.L_309 - .L_308)
	.align		4
.L_308:
        /*004c*/ 	.word	index@(.nv.constant0._ZN7algebra3triEPfi)
        /*0050*/ 	.short	0x0380
        /*0052*/ 	.short	0x000c


	//----- nvinfo : EIATTR_SW_WAR
	.align		4
.L_309:
        /*0054*/ 	.byte	0x04, 0x36
        /*0056*/ 	.short	(.L_311 - .L_310)
.L_310:
        /*0058*/ 	.word	0x00000008
.L_311:


//--------------------- .nv.info._ZN7algebra9mask_gradEPfS0_S0_ii --------------------------
	.section	.nv.info._ZN7algebra9mask_gradEPfS0_S0_ii,"",@"SHT_CUDA_INFO"
	.sectionflags	@""
	.align	4


	//----- nvinfo : EIATTR_CUDA_API_VERSION
	.align		4
        /*0000*/ 	.byte	0x04, 0x37
        /*0002*/ 	.short	(.L_313 - .L_312)
.L_312:
        /*0004*/ 	.word	0x00000082


	//----- nvinfo : EIATTR_KPARAM_INFO
	.align		4
.L_313:
        /*0008*/ 	.byte	0x04, 0x17
        /*000a*/ 	.short	(.L_315 - .L_314)
.L_314:
        /*000c*/ 	.word	0x00000000
        /*0010*/ 	.short	0x0004
        /*0012*/ 	.short	0x001c
        /*0014*/ 	.byte	0x00, 0xf0, 0x11, 0x00


	//----- nvinfo : EIATTR_KPARAM_INFO
	.align		4
.L_315:
        /*0018*/ 	.byte	0x04, 0x17
        /*001a*/ 	.short	(.L_317 - .L_316)
.L_316:
        /*001c*/ 	.word	0x00000000
        /*0020*/ 	.short	0x0003
        /*0022*/ 	.short	0x0018
        /*0024*/ 	.byte	0x00, 0xf0, 0x11, 0x00


	//----- nvinfo : EIATTR_KPARAM_INFO
	.align		4
.L_317:
        /*0028*/ 	.byte	0x04, 0x17
        /*002a*/ 	.short	(.L_319 - .L_318)
.L_318:
        /*002c*/ 	.word	0x00000000
        /*0030*/ 	.short	0x0002
        /*0032*/ 	.short	0x0010
        /*0034*/ 	.byte	0x00, 0xf5, 0x21, 0x00


	//----- nvinfo : EIATTR_KPARAM_INFO
	.align		4
.L_319:
        /*0038*/ 	.byte	0x04, 0x17
        /*003a*/ 	.short	(.L_321 - .L_320)
.L_320:
        /*003c*/ 	.word	0x00000000
        /*0040*/ 	.short	0x0001
        /*0042*/ 	.short	0x0008
        /*0044*/ 	.byte	0x00, 0xf5, 0x21, 0x00


	//----- nvinfo : EIATTR_KPARAM_INFO
	.align		4
.L_321:
        /*0048*/ 	.byte	0x04, 0x17
        /*004a*/ 	.short	(.L_323 - .L_322)
.L_322:
        /*004c*/ 	.word	0x00000000
        /*0050*/ 	.short	0x0000
        /*0052*/ 	.short	0x0000
        /*0054*/ 	.byte	0x00, 0xf5, 0x21, 0x00


	//----- nvinfo : EIATTR_SPARSE_MMA_MASK
	.align		4
.L_323:
        /*0058*/ 	.byte	0x03, 0x50
        /*005a*/ 	.short	0x0000


	//----- nvinfo : EIATTR_MAXREG_COUNT
	.align		4
        /*005c*/ 	.byte	0x03, 0x1b
        /*005e*/ 	.short	0x00ff


	//----- nvinfo : EIATTR_MERCURY_ISA_VERSION
	.align		4
        /*0060*/ 	.byte	0x03, 0x5f
        /*0062*/ 	.short	0x0101


	//----- nvinfo : EIATTR_VRC_CTA_INIT_COUNT
	.align		4
        /*0064*/ 	.byte	0x02, 0x4a
	.zero		1
	.zero		1


	//----- nvinfo : EIATTR_EXIT_INSTR_OFFSETS
	.align		4
        /*0068*/ 	.byte	0x04, 0x1c
        /*006a*/ 	.short	(.L_325 - .L_324)


	//   ....[0]....
.L_324:
        /*006c*/ 	.word	0x00000070


	//   ....[1]....
        /*0070*/ 	.word	0x000002f0


	//----- nvinfo : EIATTR_CBANK_PARAM_SIZE
	.align		4
.L_325:
        /*0074*/ 	.byte	0x03, 0x19
        /*0076*/ 	.short	0x0020


	//----- nvinfo : EIATTR_PARAM_CBANK
	.align		4
        /*0078*/ 	.byte	0x04, 0x0a
        /*007a*/ 	.short	(.L_327 - .L_326)
	.align		4
.L_326:
        /*007c*/ 	.word	index@(.nv.constant0._ZN7algebra9mask_gradEPfS0_S0_ii)
        /*0080*/ 	.short	0x0380
        /*0082*/ 	.short	0x0020


	//----- nvinfo : EIATTR_SW_WAR
	.align		4
.L_327:
        /*0084*/ 	.byte	0x04, 0x36
        /*0086*/ 	.short	(.L_329 - .L_328)
.L_328:
        /*0088*/ 	.word	0x00000008
.L_329:


//--------------------- .nv.info._ZN7algebra4maskEPfS0_S0_ii --------------------------
	.section	.nv.info._ZN7algebra4maskEPfS0_S0_ii,"",@"SHT_CUDA_INFO"
	.sectionflags	@""
	.align	4


	//----- nvinfo : EIATTR_CUDA_API_VERSION
	.align		4
        /*0000*/ 	.byte	0x04, 0x37
        /*0002*/ 	.short	(.L_331 - .L_330)
.L_330:
        /*0004*/ 	.word	0x00000082


	//----- nvinfo : EIATTR_KPARAM_INFO
	.align		4
.L_331:
        /*0008*/ 	.byte	0x04, 0x17
        /*000a*/ 	.short	(.L_333 - .L_332)
.L_332:
        /*000c*/ 	.word	0x00000000
        /*0010*/ 	.short	0x0004
        /*0012*/ 	.short	0x001c
        /*0014*/ 	.byte	0x00, 0xf0, 0x11, 0x00


	//----- nvinfo : EIATTR_KPARAM_INFO
	.align		4
.L_333:
        /*0018*/ 	.byte	0x04, 0x17
        /*001a*/ 	.short	(.L_335 - .L_334)
.L_334:
        /*001c*/ 	.word	0x00000000
        /*0020*/ 	.short	0x0003
        /*0022*/ 	.short	0x0018
        /*0024*/ 	.byte	0x00, 0xf0, 0x11, 0x00


	//----- nvinfo : EIATTR_KPARAM_INFO
	.align		4
.L_335:
        /*0028*/ 	.byte	0x04, 0x17
        /*002a*/ 	.short	(.L_337 - .L_336)
.L_336:
        /*002c*/ 	.word	0x00000000
        /*0030*/ 	.short	0x0002
        /*0032*/ 	.short	0x0010
        /*0034*/ 	.byte	0x00, 0xf5, 0x21, 0x00


	//----- nvinfo : EIATTR_KPARAM_INFO
	.align		4
.L_337:
        /*0038*/ 	.byte	0x04, 0x17
        /*003a*/ 	.short	(.L_339 - .L_338)
.L_338:
        /*003c*/ 	.word	0x00000000
        /*0040*/ 	.short	0x0001
        /*0042*/ 	.short	0x0008
        /*0044*/ 	.byte	0x00, 0xf5, 0x21, 0x00


	//----- nvinfo : EIATTR_KPARAM_INFO
	.align		4
.L_339:
        /*0048*/ 	.byte	0x04, 0x17
        /*004a*/ 	.short	(.L_341 - .L_340)
.L_340:
        /*004c*/ 	.word	0x00000000
        /*0050*/ 	.short	0x0000
        /*0052*/ 	.short	0x0000
        /*0054*/ 	.byte	0x00, 0xf5, 0x21, 0x00


	//----- nvinfo : EIATTR_SPARSE_MMA_MASK
	.align		4
.L_341:
        /*0058*/ 	.byte	0x03, 0x50
        /*005a*/ 	.short	0x0000


	//----- nvinfo : EIATTR_MAXREG_COUNT
	.align		4
        /*005c*/ 	.byte	0x03, 0x1b
        /*005e*/ 	.short	0x00ff


	//----- nvinfo : EIATTR_MERCURY_ISA_VERSION
	.align		4
        /*0060*/ 	.byte	0x03, 0x5f
        /*0062*/ 	.short	0x0101


	//----- nvinfo : EIATTR_VRC_CTA_INIT_COUNT
	.align		4
        /*0064*/ 	.byte	0x02, 0x4a
	.zero		1
	.zero		1


	//----- nvinfo : EIATTR_EXIT_INSTR_OFFSETS
	.align		4
        /*0068*/ 	.byte	0x04, 0x1c
        /*006a*/ 	.short	(.L_343 - .L_342)


	//   ....[0]....
.L_342:
        /*006c*/ 	.word	0x00000070


	//   ....[1]....
        /*0070*/ 	.word	0x000002d0


	//----- nvinfo : EIATTR_CRS_STACK_SIZE
	.align		4
.L_343:
        /*0074*/ 	.byte	0x04, 0x1e
        /*0076*/ 	.short	(.L_345 - .L_344)
.L_344:
        /*0078*/ 	.word	0x00000000


	//----- nvinfo : EIATTR_CBANK_PARAM_SIZE
	.align		4
.L_345:
        /*007c*/ 	.byte	0x03, 0x19
        /*007e*/ 	.short	0x0020


	//----- nvinfo : EIATTR_PARAM_CBANK
	.align		4
        /*0080*/ 	.byte	0x04, 0x0a
        /*0082*/ 	.short	(.L_347 - .L_346)
	.align		4
.L_346:
        /*0084*/ 	.word	index@(.nv.constant0._ZN7algebra4maskEPfS0_S0_ii)
        /*0088*/ 	.short	0x0380
        /*008a*/ 	.short	0x0020


	//----- nvinfo : EIATTR_SW_WAR
	.align		4
.L_347:
        /*008c*/ 	.byte	0x04, 0x36
        /*008e*/ 	.short	(.L_349 - .L_348)
.L_348:
        /*0090*/ 	.word	0x00000008
.L_349:


//--------------------- .nv.info._ZN7algebra3setEPffi --------------------------
	.section	.nv.info._ZN7algebra3setEPffi,"",@"SHT_CUDA_INFO"
	.sectionflags	@""
	.align	4


	//----- nvinfo : EIATTR_CUDA_API_VERSION
	.align		4
        /*0000*/ 	.byte	0x04, 0x37
        /*0002*/ 	.short	(.L_351 - .L_350)
.L_350:
        /*0004*/ 	.word	0x00000082


	//----- nvinfo : EIATTR_KPARAM_INFO
	.align		4
.L_351:
        /*0008*/ 	.byte	0x04, 0x17
        /*000a*/ 	.short	(.L_353 - .L_352)
.L_352:
        /*000c*/ 	.word	0x00000000
        /*0010*/ 	.short	0x0002
        /*0012*/ 	.short	0x000c
        /*0014*/ 	.byte	0x00, 0xf0, 0x11, 0x00


	//----- nvinfo : EIATTR_KPARAM_INFO
	.align		4
.L_353:
        /*0018*/ 	.byte	0x04, 0x17
        /*001a*/ 	.short	(.L_355 - .L_354)
.L_354:
        /*001c*/ 	.word	0x00000000
        /*0020*/ 	.short	0x0001
        /*0022*/ 	.short	0x0008
        /*0024*/ 	.byte	0x00, 0xf0, 0x11, 0x00


	//----- nvinfo : EIATTR_KPARAM_INFO
	.align		4
.L_355:
        /*0028*/ 	.byte	0x04, 0x17
        /*002a*/ 	.short	(.L_357 - .L_356)
.L_356:
        /*002c*/ 	.word	0x00000000
        /*0030*/ 	.short	0x0000
        /*0032*/ 	.short	0x0000
        /*0034*/ 	.byte	0x00, 0xf5, 0x21, 0x00


	//----- nvinfo : EIATTR_SPARSE_MMA_MASK
	.align		4
.L_357:
        /*0038*/ 	.byte	0x03, 0x50
        /*003a*/ 	.short	0x0000


	//----- nvinfo : EIATTR_MAXREG_COUNT
	.align		4
        /*003c*/ 	.byte	0x03, 0x1b
        /*003e*/ 	.short	0x00ff


	//----- nvinfo : EIATTR_MERCURY_ISA_VERSION
	.align		4
        /*0040*/ 	.byte	0x03, 0x5f
        /*0042*/ 	.short	0x0101


	//----- nvinfo : EIATTR_VRC_CTA_INIT_COUNT
	.align		4
        /*0044*/ 	.byte	0x02, 0x4a
	.zero		1
	.zero		1


	//----- nvinfo : EIATTR_EXIT_INSTR_OFFSETS
	.align		4
        /*0048*/ 	.byte	0x04, 0x1c
        /*004a*/ 	.short	(.L_359 - .L_358)


	//   ....[0]....
.L_358:
        /*004c*/ 	.word	0x00000070


	//   ....[1]....
        /*0050*/ 	.word	0x000000d0


	//----- nvinfo : EIATTR_CBANK_PARAM_SIZE
	.align		4
.L_359:
        /*0054*/ 	.byte	0x03, 0x19
        /*0056*/ 	.short	0x0010


	//----- nvinfo : EIATTR_PARAM_CBANK
	.align		4
        /*0058*/ 	.byte	0x04, 0x0a
        /*005a*/ 	.short	(.L_361 - .L_360)
	.align		4
.L_360:
        /*005c*/ 	.word	index@(.nv.constant0._ZN7algebra3setEPffi)
        /*0060*/ 	.short	0x0380
        /*0062*/ 	.short	0x0010


	//----- nvinfo : EIATTR_SW_WAR
	.align		4
.L_361:
        /*0064*/ 	.byte	0x04, 0x36
        /*0066*/ 	.short	(.L_363 - .L_362)
.L_362:
        /*0068*/ 	.word	0x00000008
.L_363:


//--------------------- .nv.info._ZN7algebra18cross_entropy_gradEPfS0_S0_Piii --------------------------
	.section	.nv.info._ZN7algebra18cross_entropy_gradEPfS0_S0_Piii,"",@"SHT_CUDA_INFO"
	.sectionflags	@""
	.align	4


	//----- nvinfo : EIATTR_CUDA_API_VERSION
	.align		4
        /*0000*/ 	.byte	0x04, 0x37
        /*0002*/ 	.short	(.L_365 - .L_364)
.L_364:
        /*0004*/ 	.word	0x00000082


	//----- nvinfo : EIATTR_KPARAM_INFO
	.align		4
.L_365:
        /*0008*/ 	.byte	0x04, 0x17
        /*000a*/ 	.short	(.L_367 - .L_366)
.L_366:
        /*000c*/ 	.word	0x00000000
        /*0010*/ 	.short	0x0005
        /*0012*/ 	.short	0x0024
        /*0014*/ 	.byte	0x00, 0xf0, 0x11, 0x00


	//----- nvinfo : EIATTR_KPARAM_INFO
	.align		4
.L_367:
        /*0018*/ 	.byte	0x04, 0x17
        /*001a*/ 	.short	(.L_369 - .L_368)
.L_368:
        /*001c*/ 	.word	0x00000000
        /*0020*/ 	.short	0x0004
        /*0022*/ 	.short	0x0020
        /*0024*/ 	.byte	0x00, 0xf0, 0x11, 0x00


	//----- nvinfo : EIATTR_KPARAM_INFO
	.align		4
.L_369:
        /*0028*/ 	.byte	0x04, 0x17
        /*002a*/ 	.short	(.L_371 - .L_370)
.L_370:
        /*002c*/ 	.word	0x00000000
        /*0030*/ 	.short	0x0003
        /*0032*/ 	.short	0x0018
        /*0034*/ 	.byte	0x00, 0xf5, 0x21, 0x00


	//----- nvinfo : EIATTR_KPARAM_INFO
	.align		4
.L_371:
        /*0038*/ 	.byte	0x04, 0x17
        /*003a*/ 	.short	(.L_373 - .L_372)
.L_372:
        /*003c*/ 	.word	0x00000000
        /*0040*/ 	.short	0x0002
        /*0042*/ 	.short	0x0010
        /*0044*/ 	.byte	0x00, 0xf5, 0x21, 0x00


	//----- nvinfo : EIATTR_KPARAM_INFO
	.align		4
.L_373:
        /*0048*/ 	.byte	0x04, 0x17
        /*004a*/ 	.short	(.L_375 - .L_374)
.L_374:
        /*004c*/ 	.word	0x00000000
        /*0050*/ 	.short	0x0001
        /*0052*/ 	.short	0x0008
        /*0054*/ 	.byte	0x00, 0xf5, 0x21, 0x00


	//----- nvinfo : EIATTR_KPARAM_INFO
	.align		4
.L_375:
        /*0058*/ 	.byte	0x04, 0x17
        /*005a*/ 	.short	(.L_377 - .L_376)
.L_376:
        /*005c*/ 	.word	0x00000000
        /*0060*/ 	.short	0x0000
        /*0062*/ 	.short	0x0000
        /*0064*/ 	.byte	0x00, 0xf5, 0x21, 0x00


	//----- nvinfo : EIATTR_SPARSE_MMA_MASK
	.align		4
.L_377:
        /*0068*/ 	.byte	0x03, 0x50
        /*006a*/ 	.short	0x0000


	//----- nvinfo : EIATTR_MAXREG_COUNT
	.align		4
        /*006c*/ 	.byte	0x03, 0x1b
        /*006e*/ 	.short	0x00ff


	//----- nvinfo : EIATTR_MERCURY_ISA_VERSION
	.align		4
        /*0070*/ 	.byte	0x03, 0x5f
        /*0072*/ 	.short	0x0101


	//----- nvinfo : EIATTR_VRC_CTA_INIT_COUNT
	.align		4
        /*0074*/ 	.byte	0x02, 0x4a
	.zero		1
	.zero		1


	//----- nvinfo : EIATTR_EXIT_INSTR_OFFSETS
	.align		4
        /*0078*/ 	.byte	0x04, 0x1c
        /*007a*/ 	.short	(.L_379 - .L_378)


	//   ....[0]....
.L_378:
        /*007c*/ 	.word	0x000001c0


	//   ....[1]....
        /*0080*/ 	.word	0x000011e0


	//----- nvinfo : EIATTR_CRS_STACK_SIZE
	.align		4
.L_379:
        /*0084*/ 	.byte	0x04, 0x1e
        /*0086*/ 	.short	(.L_381 - .L_380)
.L_380:
        /*0088*/ 	.word	0x00000000


	//----- nvinfo : EIATTR_CBANK_PARAM_SIZE
	.align		4
.L_381:
        /*008c*/ 	.byte	0x03, 0x19
        /*008e*/ 	.short	0x0028


	//----- nvinfo : EIATTR_PARAM_CBANK
	.align		4
        /*0090*/ 	.byte	0x04, 0x0a
        /*0092*/ 	.short	(.L_383 - .L_382)
	.align		4
.L_382:
        /*0094*/ 	.word	index@(.nv.constant0._ZN7algebra18cross_entropy_gradEPfS0_S0_Piii)
        /*0098*/ 	.short	0x0380
        /*009a*/ 	.short	0x0028


	//----- nvinfo : EIATTR_SW_WAR
	.align		4
.L_383:
        /*009c*/ 	.byte	0x04, 0x36
        /*009e*/ 	.short	(.L_385 - .L_384)
.L_384:
        /*00a0*/ 	.word	0x00000008
.L_385:


//--------------------- .nv.info._ZN7algebra13cross_entropyEPfPiS0_ii --------------------------
	.section	.nv.info._ZN7algebra13cross_entropyEPfPiS0_ii,"",@"SHT_CUDA_INFO"
	.sectionflags	@""
	.align	4


	//----- nvinfo : EIATTR_CUDA_API_VERSION
	.align		4
        /*0000*/ 	.byte	0x04, 0x37
        /*0002*/ 	.short	(.L_387 - .L_386)
.L_386:
        /*0004*/ 	.word	0x00000082


	//----- nvinfo : EIATTR_KPARAM_INFO
	.align		4
.L_387:
        /*0008*/ 	.byte	0x04, 0x17
        /*000a*/ 	.short	(.L_389 - .L_388)
.L_388:
        /*000c*/ 	.word	0x00000000
        /*0010*/ 	.short	0x0004
        /*0012*/ 	.short	0x001c
        /*0014*/ 	.byte	0x00, 0xf0, 0x11, 0x00


	//----- nvinfo : EIATTR_KPARAM_INFO
	.align		4
.L_389:
        /*0018*/ 	.byte	0x04, 0x17
        /*001a*/ 	.short	(.L_391 - .L_390)
.L_390:
        /*001c*/ 	.word	0x00000000
        /*0020*/ 	.short	0x0003
        /*0022*/ 	.short	0x0018
        /*0024*/ 	.byte	0x00, 0xf0, 0x11, 0x00


	//----- nvinfo : EIATTR_KPARAM_INFO
	.align		4
.L_391:
        /*0028*/ 	.byte	0x04, 0x17
        /*002a*/ 	.short	(.L_393 - .L_392)
.L_392:
        /*002c*/ 	.word	0x00000000
        /*0030*/ 	.short	0x0002
        /*0032*/ 	.short	0x0010
        /*0034*/ 	.byte	0x00, 0xf5, 0x21, 0x00


	//----- nvinfo : EIATTR_KPARAM_INFO
	.align		4
.L_393:
        /*0038*/ 	.byte	0x04, 0x17
        /*003a*/ 	.short	(.L_395 - .L_394)
.L_394:
        /*003c*/ 	.word	0x00000000
        /*0040*/ 	.short	0x0001
        /*0042*/ 	.short	0x0008
        /*0044*/ 	.byte	0x00, 0xf5, 0x21, 0x00


	//----- nvinfo : EIATTR_KPARAM_INFO
	.align		4
.L_395:
        /*0048*/ 	.byte	0x04, 0x17
        /*004a*/ 	.short	(.L_397 - .L_396)
.L_396:
        /*004c*/ 	.word	0x00000000
        /*0050*/ 	.short	0x0000
        /*0052*/ 	.short	0x0000
        /*0054*/ 	.byte	0x00, 0xf5, 0x21, 0x00


	//----- nvinfo : EIATTR_SPARSE_MMA_MASK
	.align		4
.L_397:
        /*0058*/ 	.byte	0x03, 0x50
        /*005a*/ 	.short	0x0000


	//----- nvinfo : EIATTR_MAXREG_COUNT
	.align		4
        /*005c*/ 	.byte	0x03, 0x1b
        /*005e*/ 	.short	0x00ff


	//----- nvinfo : EIATTR_MERCURY_ISA_VERSION
	.align		4
        /*0060*/ 	.byte	0x03, 0x5f
        /*0062*/ 	.short	0x0101


	//----- nvinfo : EIATTR_VRC_CTA_INIT_COUNT
	.align		4
        /*0064*/ 	.byte	0x02, 0x4a
	.zero		1
	.zero		1


	//----- nvinfo : EIATTR_EXIT_INSTR_OFFSETS
	.align		4
        /*0068*/ 	.byte	0x04, 0x1c
        /*006a*/ 	.short	(.L_399 - .L_398)


	//   ....[0]....
.L_398:
        /*006c*/ 	.word	0x00000070


	//   ....[1]....
        /*0070*/ 	.word	0x00001030


	//----- nvinfo : EIATTR_CRS_STACK_SIZE
	.align		4
.L_399:
        /*0074*/ 	.byte	0x04, 0x1e
        /*0076*/ 	.short	(.L_401 - .L_400)
.L_400:
        /*0078*/ 	.word	0x00000000


	//----- nvinfo : EIATTR_CBANK_PARAM_SIZE
	.align		4
.L_401:
        /*007c*/ 	.byte	0x03, 0x19
        /*007e*/ 	.short	0x0020


	//----- nvinfo : EIATTR_PARAM_CBANK
	.align		4
        /*0080*/ 	.byte	0x04, 0x0a
        /*0082*/ 	.short	(.L_403 - .L_402)
	.align		4
.L_402:
        /*0084*/ 	.word	index@(.nv.constant0._ZN7algebra13cross_entropyEPfPiS0_ii)
        /*0088*/ 	.short	0x0380
        /*008a*/ 	.short	0x0020


	//----- nvinfo : EIATTR_SW_WAR
	.align		4
.L_403:
        /*008c*/ 	.byte	0x04, 0x36
        /*008e*/ 	.short	(.L_405 - .L_404)
.L_404:
        /*0090*/ 	.word	0x00000008
.L_405:


//--------------------- .nv.info._ZN7algebra12softmax_gradEPfS0_S0_ii --------------------------
	.section	.nv.info._ZN7algebra12softmax_gradEPfS0_S0_ii,"",@"SHT_CUDA_INFO"
	.sectionflags	@""
	.align	4


	//----- nvinfo : EIATTR_CUDA_API_VERSION
	.align		4
        /*0000*/ 	.byte	0x04, 0x37
        /*0002*/ 	.short	(.L_407 - .L_406)
.L_406:
        /*0004*/ 	.word	0x00000082


	//----- nvinfo : EIATTR_KPARAM_INFO
	.align		4
.L_407:
        /*0008*/ 	.byte	0x04, 0x17
        /*000a*/ 	.short	(.L_409 - .L_408)
.L_408:
        /*000c*/ 	.word	0x00000000
        /*0010*/ 	.short	0x0004
        /*0012*/ 	.short	0x001c
        /*0014*/ 	.byte	0x00, 0xf0, 0x11, 0x00


	//----- nvinfo : EIATTR_KPARAM_INFO
	.align		4
.L_409:
        /*0018*/ 	.byte	0x04, 0x17
        /*001a*/ 	.short	(.L_411 - .L_410)
.L_410:
        /*001c*/ 	.word	0x00000000
        /*0020*/ 	.short	0x0003
        /*0022*/ 	.short	0x0018
        /*0024*/ 	.byte	0x00, 0xf0, 0x11, 0x00


	//----- nvinfo : EIATTR_KPARAM_INFO
	.align		4
.L_411:
        /*0028*/ 	.byte	0x04, 0x17
        /*002a*/ 	.short	(.L_413 - .L_412)
.L_412:
        /*002c*/ 	.word	0x00000000
        /*0030*/ 	.short	0x0002
        /*0032*/ 	.short	0x0010
        /*0034*/ 	.byte	0x00, 0xf5, 0x21, 0x00


	//----- nvinfo : EIATTR_KPARAM_INFO
	.align		4
.L_413:
        /*0038*/ 	.byte	0x04, 0x17
        /*003a*/ 	.short	(.L_415 - .L_414)
.L_414:
        /*003c*/ 	.word	0x00000000
        /*0040*/ 	.short	0x0001
        /*0042*/ 	.short	0x0008
        /*0044*/ 	.byte	0x00, 0xf5, 0x21, 0x00


	//----- nvinfo : EIATTR_KPARAM_INFO
	.align		4
.L_415:
        /*0048*/ 	.byte	0x04, 0x17
        /*004a*/ 	.short	(.L_417 - .L_416)
.L_416:
        /*004c*/ 	.word	0x00000000
        /*0050*/ 	.short	0x0000
        /*0052*/ 	.short	0x0000
        /*0054*/ 	.byte	0x00, 0xf5, 0x21, 0x00


	//----- nvinfo : EIATTR_SPARSE_MMA_MASK
	.align		4
.L_417:
        /*0058*/ 	.byte	0x03, 0x50
        /*005a*/ 	.short	0x0000


	//----- nvinfo : EIATTR_MAXREG_COUNT
	.align		4
        /*005c*/ 	.byte	0x03, 0x1b
        /*005e*/ 	.short	0x00ff


	//----- nvinfo : EIATTR_MERCURY_ISA_VERSION
	.align		4
        /*0060*/ 	.byte	0x03, 0x5f
        /*0062*/ 	.short	0x0101


	//----- nvinfo : EIATTR_VRC_CTA_INIT_COUNT
	.align		4
        /*0064*/ 	.byte	0x02, 0x4a
	.zero		1
	.zero		1


	//----- nvinfo : EIATTR_EXIT_INSTR_OFFSETS
	.align		4
        /*0068*/ 	.byte	0x04, 0x1c
        /*006a*/ 	.short	(.L_419 - .L_418)


	//   ....[0]....
.L_418:
        /*006c*/ 	.word	0x00000070


	//   ....[1]....
        /*0070*/ 	.word	0x00003210


	//----- nvinfo : EIATTR_CRS_STACK_SIZE
	.align		4
.L_419:
        /*0074*/ 	.byte	0x04, 0x1e
        /*0076*/ 	.short	(.L_421 - .L_420)
.L_420:
        /*0078*/ 	.word	0x00000000


	//----- nvinfo : EIATTR_CBANK_PARAM_SIZE
	.align		4
.L_421:
        /*007c*/ 	.byte	0x03, 0x19
        /*007e*/ 	.short	0x0020


	//----- nvinfo : EIATTR_PARAM_CBANK
	.align		4
        /*0080*/ 	.byte	0x04, 0x0a
        /*0082*/ 	.short	(.L_423 - .L_422)
	.align		4
.L_422:
        /*0084*/ 	.word	index@(.nv.constant0._ZN7algebra12softmax_gradEPfS0_S0_ii)
        /*0088*/ 	.short	0x0380
        /*008a*/ 	.short	0x0020


	//----- nvinfo : EIATTR_SW_WAR
	.align		4
.L_423:
        /*008c*/ 	.byte	0x04, 0x36
        /*008e*/ 	.short	(.L_425 - .L_424)
.L_424:
        /*0090*/ 	.word	0x00000008
.L_425:


//--------------------- .nv.info._ZN7algebra7softmaxEPfS0_ii --------------------------
	.section	.nv.info._ZN7algebra7softmaxEPfS0_ii,"",@"SHT_CUDA_INFO"
	.sectionflags	@""
	.align	4


	//----- nvinfo : EIATTR_CUDA_API_VERSION
	.align		4
        /*0000*/ 	.byte	0x04, 0x37
        /*0002*/ 	.short	(.L_427 - .L_426)
.L_426:
        /*0004*/ 	.word	0x00000082


	//----- nvinfo : EIATTR_KPARAM_INFO
	.align		4
.L_427:
        /*0008*/ 	.byte	0x04, 0x17
        /*000a*/ 	.short	(.L_429 - .L_428)
.L_428:
        /*000c*/ 	.word	0x00000000
        /*0010*/ 	.short	0x0003
        /*0012*/ 	.short	0x0014
        /*0014*/ 	.byte	0x00, 0xf0, 0x11, 0x00


	//----- nvinfo : EIATTR_KPARAM_INFO
	.align		4
.L_429:
        /*0018*/ 	.byte	0x04, 0x17
        /*001a*/ 	.short	(.L_431 - .L_430)
.L_430:
        /*001c*/ 	.word	0x00000000
        /*0020*/ 	.short	0x0002
        /*0022*/ 	.short	0x0010
        /*0024*/ 	.byte	0x00, 0xf0, 0x11, 0x00


	//----- nvinfo : EIATTR_KPARAM_INFO
	.align		4
.L_431:
        /*0028*/ 	.byte	0x04, 0x17
        /*002a*/ 	.short	(.L_433 - .L_432)
.L_432:
        /*002c*/ 	.word	0x00000000
        /*0030*/ 	.short	0x0001
        /*0032*/ 	.short	0x0008
        /*0034*/ 	.byte	0x00, 0xf5, 0x21, 0x00


	//----- nvinfo : EIATTR_KPARAM_INFO
	.align		4
.L_433:
        /*0038*/ 	.byte	0x04, 0x17
        /*003a*/ 	.short	(.L_435 - .L_434)
.L_434:
        /*003c*/ 	.word	0x00000000
        /*0040*/ 	.short	0x0000
        /*0042*/ 	.short	0x0000
        /*0044*/ 	.byte	0x00, 0xf5, 0x21, 0x00


	//----- nvinfo : EIATTR_SPARSE_MMA_MASK
	.align		4
.L_435:
        /*0048*/ 	.byte	0x03, 0x50
        /*004a*/ 	.short	0x0000


	//----- nvinfo : EIATTR_MAXREG_COUNT
	.align		4
        /*004c*/ 	.byte	0x03, 0x1b
        /*004e*/ 	.short	0x00ff


	//----- nvinfo : EIATTR_MERCURY_ISA_VERSION
	.align		4
        /*0050*/ 	.byte	0x03, 0x5f
        /*0052*/ 	.short	0x0101


	//----- nvinfo : EIATTR_VRC_CTA_INIT_COUNT
	.align		4
        /*0054*/ 	.byte	0x02, 0x4a
	.zero		1
	.zero		1


	//----- nvinfo : EIATTR_EXIT_INSTR_OFFSETS
	.align		4
        /*0058*/ 	.byte	0x04, 0x1c
        /*005a*/ 	.short	(.L_437 - .L_436)


	//   ....[0]....
.L_436:
        /*005c*/ 	.word	0x00000070


	//   ....[1]....
        /*0060*/ 	.word	0x00001050


	//----- nvinfo : EIATTR_CRS_STACK_SIZE
	.align		4
.L_437:
        /*0064*/ 	.byte	0x04, 0x1e
        /*0066*/ 	.short	(.L_439 - .L_438)
.L_438:
        /*0068*/ 	.word	0x00000000


	//----- nvinfo : EIATTR_CBANK_PARAM_SIZE
	.align		4
.L_439:
        /*006c*/ 	.byte	0x03, 0x19
        /*006e*/ 	.short	0x0018


	//----- nvinfo : EIATTR_PARAM_CBANK
	.align		4
        /*0070*/ 	.byte	0x04, 0x0a
        /*0072*/ 	.short	(.L_441 - .L_440)
	.align		4
.L_440:
        /*0074*/ 	.word	index@(.nv.constant0._ZN7algebra7softmaxEPfS0_ii)
        /*0078*/ 	.short	0x0380
        /*007a*/ 	.short	0x0018


	//----- nvinfo : EIATTR_SW_WAR
	.align		4
.L_441:
        /*007c*/ 	.byte	0x04, 0x36
        /*007e*/ 	.short	(.L_443 - .L_442)
.L_442:
        /*0080*/ 	.word	0x00000008
.L_443:


//--------------------- .nv.info._ZN7algebra10split_gradEPfS0_iiii --------------------------
	.section	.nv.info._ZN7algebra10split_gradEPfS0_iiii,"",@"SHT_CUDA_INFO"
	.sectionflags	@""
	.align	4


	//----- nvinfo : EIATTR_CUDA_API_VERSION
	.align		4
        /*0000*/ 	.byte	0x04, 0x37
        /*0002*/ 	.short	(.L_445 - .L_444)
.L_444:
        /*0004*/ 	.word	0x00000082


	//----- nvinfo : EIATTR_KPARAM_INFO
	.align		4
.L_445:
        /*0008*/ 	.byte	0x04, 0x17
        /*000a*/ 	.short	(.L_447 - .L_446)
.L_446:
        /*000c*/ 	.word	0x00000000
        /*0010*/ 	.short	0x0005
        /*0012*/ 	.short	0x001c
        /*0014*/ 	.byte	0x00, 0xf0, 0x11, 0x00


	//----- nvinfo : EIATTR_KPARAM_INFO
	.align		4
.L_447:
        /*0018*/ 	.byte	0x04, 0x17
        /*001a*/ 	.short	(.L_449 - .L_448)
.L_448:
        /*001c*/ 	.word	0x00000000
        /*0020*/ 	.short	0x0004
        /*0022*/ 	.short	0x0018
        /*0024*/ 	.byte	0x00, 0xf0, 0x11, 0x00


	//----- nvinfo : EIATTR_KPARAM_INFO
	.align		4
.L_449:
        /*0028*/ 	.byte	0x04, 0x17
        /*002a*/ 	.short	(.L_451 - .L_450)
.L_450:
        /*002c*/ 	.word	0x00000000
        /*0030*/ 	.short	0x0003
        /*0032*/ 	.short	0x0014
        /*0034*/ 	.byte	0x00, 0xf0, 0x11, 0x00


	//----- nvinfo : EIATTR_KPARAM_INFO
	.align		4
.L_451:
        /*0038*/ 	.byte	0x04, 0x17
        /*003a*/ 	.short	(.L_453 - .L_452)
.L_452:
        /*003c*/ 	.word	0x00000000
        /*0040*/ 	.short	0x0002
        /*0042*/ 	.short	0x0010
        /*0044*/ 	.byte	0x00, 0xf0, 0x11, 0x00


	//----- nvinfo : EIATTR_KPARAM_INFO
	.align		4
.L_453:
        /*0048*/ 	.byte	0x04, 0x17
        /*004a*/ 	.short	(.L_455 - .L_454)
.L_454:
        /*004c*/ 	.word	0x00000000
        /*0050*/ 	.short	0x0001
        /*0052*/ 	.short	0x0008
        /*0054*/ 	.byte	0x00, 0xf5, 0x21, 0x00


	//----- nvinfo : EIATTR_KPARAM_INFO
	.align		4
.L_455:
        /*0058*/ 	.byte	0x04, 0x17
        /*005a*/ 	.short	(.L_457 - .L_456)
.L_456:
        /*005c*/ 	.word	0x00000000
        /*0060*/ 	.short	0x0000
        /*0062*/ 	.short	0x0000
        /*0064*/ 	.byte	0x00, 0xf5, 0x21, 0x00


	//----- nvinfo : EIATTR_SPARSE_MMA_MASK
	.align		4
.L_457:
        /*0068*/ 	.byte	0x03, 0x50
        /*006a*/ 	.short	0x0000


	//----- nvinfo : EIATTR_MAXREG_COUNT
	.align		4
        /*006c*/ 	.byte	0x03, 0x1b
        /*006e*/ 	.short	0x00ff


	//----- nvinfo : EIATTR_MERCURY_ISA_VERSION
	.align		4
        /*0070*/ 	.byte	0x03, 0x5f
        /*0072*/ 	.short	0x0101


	//----- nvinfo : EIATTR_VRC_CTA_INIT_COUNT
	.align		4
        /*0074*/ 	.byte	0x02, 0x4a
	.zero		1
	.zero		1


	//----- nvinfo : EIATTR_EXIT_INSTR_OFFSETS
	.align		4
        /*0078*/ 	.byte	0x04, 0x1c
        /*007a*/ 	.short	(.L_459 - .L_458)


	//   ....[0]....
.L_458:
        /*007c*/ 	.word	0x000001c0


	//   ....[1]....
        /*0080*/ 	.word	0x00000620


	//----- nvinfo : EIATTR_CBANK_PARAM_SIZE
	.align		4
.L_459:
        /*0084*/ 	.byte	0x03, 0x19
        /*0086*/ 	.short	0x0020


	//----- nvinfo : EIATTR_PARAM_CBANK
	.align		4
        /*0088*/ 	.byte	0x04, 0x0a
        /*008a*/ 	.short	(.L_461 - .L_460)
	.align		4
.L_460:
        /*008c*/ 	.word	index@(.nv.constant0._ZN7algebra10split_gradEPfS0_iiii)
        /*0090*/ 	.short	0x0380
        /*0092*/ 	.short	0x0020


	//----- nvinfo : EIATTR_SW_WAR
	.align		4
.L_461:
        /*0094*/ 	.byte	0x04, 0x36
        /*0096*/ 	.short	(.L_463 - .L_462)
.L_462:
        /*0098*/ 	.word	0x00000008
.L_463:


//--------------------- .nv.info._ZN7algebra5splitEPfS0_iii --------------------------
	.section	.nv.info._ZN7algebra5splitEPfS0_iii,"",@"SHT_CUDA_INFO"
	.sectionflags	@""
	.align	4


	//----- nvinfo : EIATTR_CUDA_API_VERSION
	.align		4
        /*0000*/ 	.byte	0x04, 0x37
        /*0002*/ 	.short	(.L_465 - .L_464)
.L_464:
        /*0004*/ 	.word	0x00000082


	//----- nvinfo : EIATTR_KPARAM_INFO
	.align		4
.L_465:
        /*0008*/ 	.byte	0x04, 0x17
        /*000a*/ 	.short	(.L_467 - .L_466)
.L_466:
        /*000c*/ 	.word	0x00000000
        /*0010*/ 	.short	0x0004
        /*0012*/ 	.short	0x0018
        /*0014*/ 	.byte	0x00, 0xf0, 0x11, 0x00


	//----- nvinfo : EIATTR_KPARAM_INFO
	.align		4
.L_467:
        /*0018*/ 	.byte	0x04, 0x17
        /*001a*/ 	.short	(.L_469 - .L_468)
.L_468:
        /*001c*/ 	.word	0x00000000
        /*0020*/ 	.short	0x0003
        /*0022*/ 	.short	0x0014
        /*0024*/ 	.byte	0x00, 0xf0, 0x11, 0x00


	//----- nvinfo : EIATTR_KPARAM_INFO
	.align		4
.L_469:
        /*0028*/ 	.byte	0x04, 0x17
        /*002a*/ 	.short	(.L_471 - .L_470)
.L_470:
        /*002c*/ 	.word	0x00000000
        /*0030*/ 	.short	0x0002
        /*0032*/ 	.short	0x0010
        /*0034*/ 	.byte	0x00, 0xf0, 0x11, 0x00


	//----- nvinfo : EIATTR_KPARAM_INFO
	.align		4
.L_471:
        /*0038*/ 	.byte	0x04, 0x17
        /*003a*/ 	.short	(.L_473 - .L_472)
.L_472:
        /*003c*/ 	.word	0x00000000
        /*0040*/ 	.short	0x0001
        /*0042*/ 	.short	0x0008
        /*0044*/ 	.byte	0x00, 0xf5, 0x21, 0x00


	//----- nvinfo : EIATTR_KPARAM_INFO
	.align		4
.L_473:
        /*0048*/ 	.byte	0x04, 0x17
        /*004a*/ 	.short	(.L_475 - .L_474)
.L_474:
        /*004c*/ 	.word	0x00000000
        /*0050*/ 	.short	0x0000
        /*0052*/ 	.short	0x0000
        /*0054*/ 	.byte	0x00, 0xf5, 0x21, 0x00


	//----- nvinfo : EIATTR_SPARSE_MMA_MASK
	.align		4
.L_475:
        /*0058*/ 	.byte	0x03, 0x50
        /*005a*/ 	.short	0x0000


	//----- nvinfo : EIATTR_MAXREG_COUNT
	.align		4
        /*005c*/ 	.byte	0x03, 0x1b
        /*005e*/ 	.short	0x00ff


	//----- nvinfo : EIATTR_MERCURY_ISA_VERSION
	.align		4
        /*0060*/ 	.byte	0x03, 0x5f
        /*0062*/ 	.short	0x0101


	//----- nvinfo : EIATTR_VRC_CTA_INIT_COUNT
	.align		4
        /*0064*/ 	.byte	0x02, 0x4a
	.zero		1
	.zero		1


	//----- nvinfo : EIATTR_EXIT_INSTR_OFFSETS
	.align		4
        /*0068*/ 	.byte	0x04, 0x1c
        /*006a*/ 	.short	(.L_477 - .L_476)


	//   ....[0]....
.L_476:
        /*006c*/ 	.word	0x000000c0


	//   ....[1]....
        /*0070*/ 	.word	0x000008d0


	//----- nvinfo : EIATTR_CBANK_PARAM_SIZE
	.align		4
.L_477:
        /*0074*/ 	.byte	0x03, 0x19
        /*0076*/ 	.short	0x001c


	//----- nvinfo : EIATTR_PARAM_CBANK
	.align		4
        /*0078*/ 	.byte	0x04, 0x0a
        /*007a*/ 	.short	(.L_479 - .L_478)
	.align		4
.L_478:
        /*007c*/ 	.word	index@(.nv.constant0._ZN7algebra5splitEPfS0_iii)
        /*0080*/ 	.short	0x0380
        /*0082*/ 	.short	0x001c


	//----- nvinfo : EIATTR_SW_WAR
	.align		4
.L_479:
        /*0084*/ 	.byte	0x04, 0x36
        /*0086*/ 	.short	(.L_481 - .L_480)
.L_480:
        /*0088*/ 	.word	0x00000008
.L_481:


//--------------------- .nv.info._ZN7algebra9transposeEPfS0_iiii --------------------------
	.section	.nv.info._ZN7algebra9transposeEPfS0_iiii,"",@"SHT_CUDA_INFO"
	.sectionflags	@""
	.align	4


	//----- nvinfo : EIATTR_CUDA_API_VERSION
	.align		4
        /*0000*/ 	.byte	0x04, 0x37
        /*0002*/ 	.short	(.L_483 - .L_482)
.L_482:
        /*0004*/ 	.word	0x00000082


	//----- nvinfo : EIATTR_KPARAM_INFO
	.align		4
.L_483:
        /*0008*/ 	.byte	0x04, 0x17
        /*000a*/ 	.short	(.L_485 - .L_484)
.L_484:
        /*000c*/ 	.word	0x00000000
        /*0010*/ 	.short	0x0005
        /*0012*/ 	.short	0x001c
        /*0014*/ 	.byte	0x00, 0xf0, 0x11, 0x00


	//----- nvinfo : EIATTR_KPARAM_INFO
	.align		4
.L_485:
        /*0018*/ 	.byte	0x04, 0x17
        /*001a*/ 	.short	(.L_487 - .L_486)
.L_486:
        /*001c*/ 	.word	0x00000000
        /*0020*/ 	.short	0x0004
        /*0022*/ 	.short	0x0018
        /*0024*/ 	.byte	0x00, 0xf0, 0x11, 0x00


	//----- nvinfo : EIATTR_KPARAM_INFO
	.align		4
.L_487:
        /*0028*/ 	.byte	0x04, 0x17
        /*002a*/ 	.short	(.L_489 - .L_488)
.L_488:
        /*002c*/ 	.word	0x00000000
        /*0030*/ 	.short	0x0003
        /*0032*/ 	.short	0x0014
        /*0034*/ 	.byte	0x00, 0xf0, 0x11, 0x00


	//----- nvinfo : EIATTR_KPARAM_INFO
	.align		4
.L_489:
        /*0038*/ 	.byte	0x04, 0x17
        /*003a*/ 	.short	(.L_491 - .L_490)
.L_490:
        /*003c*/ 	.word	0x00000000
        /*0040*/ 	.short	0x0002
        /*0042*/ 	.short	0x0010
        /*0044*/ 	.byte	0x00, 0xf0, 0x11, 0x00


	//----- nvinfo : EIATTR_KPARAM_INFO
	.align		4
.L_491:
        /*0048*/ 	.byte	0x04, 0x17
        /*004a*/ 	.short	(.L_493 - .L_492)
.L_492:
        /*004c*/ 	.word	0x00000000
        /*0050*/ 	.short	0x0001
        /*0052*/ 	.short	0x0008
        /*0054*/ 	.byte	0x00, 0xf5, 0x21, 0x00


	//----- nvinfo : EIATTR_KPARAM_INFO
	.align		4
.L_493:
        /*0058*/ 	.byte	0x04, 0x17
        /*005a*/ 	.short	(.L_495 - .L_494)
.L_494:
        /*005c*/ 	.word	0x00000000
        /*0060*/ 	.short	0x0000
        /*0062*/ 	.short	0x0000
        /*0064*/ 	.byte	0x00, 0xf5, 0x21, 0x00


	//----- nvinfo : EIATTR_SPARSE_MMA_MASK
	.align		4
.L_495:
        /*0068*/ 	.byte	0x03, 0x50
        /*006a*/ 	.short	0x0000


	//----- nvinfo : EIATTR_MAXREG_COUNT
	.align		4
        /*006c*/ 	.byte	0x03, 0x1b
        /*006e*/ 	.short	0x00ff


	//----- nvinfo : EIATTR_MERCURY_ISA_VERSION
	.align		4
        /*0070*/ 	.byte	0x03, 0x5f
        /*0072*/ 	.short	0x0101


	//----- nvinfo : EIATTR_VRC_CTA_INIT_COUNT
	.align		4
        /*0074*/ 	.byte	0x02, 0x4a
	.zero		1
	.zero		1


	//----- nvinfo : EIATTR_EXIT_INSTR_OFFSETS
	.align		4
        /*0078*/ 	.byte	0x04, 0x1c
        /*007a*/ 	.short	(.L_497 - .L_496)


	//   ....[0]....
.L_496:
        /*007c*/ 	.word	0x00000080


	//   ....[1]....
        /*0080*/ 	.word	0x000007f0


	//----- nvinfo : EIATTR_CBANK_PARAM_SIZE
	.align		4
.L_497:
        /*0084*/ 	.byte	0x03, 0x19
        /*0086*/ 	.short	0x0020


	//----- nvinfo : EIATTR_PARAM_CBANK
	.align		4
        /*0088*/ 	.byte	0x04, 0x0a
        /*008a*/ 	.short	(.L_499 - .L_498)
	.align		4
.L_498:
        /*008c*/ 	.word	index@(.nv.constant0._ZN7algebra9transposeEPfS0_iiii)
        /*0090*/ 	.short	0x0380
        /*0092*/ 	.short	0x0020


	//----- nvinfo : EIATTR_SW_WAR
	.align		4
.L_499:
        /*0094*/ 	.byte	0x04, 0x36
        /*0096*/ 	.short	(.L_501 - .L_500)
.L_500:
        /*0098*/ 	.word	0x00000008
.L_501:


//--------------------- .nv.info._ZN7algebra11mm_out_gradEPfS0_S0_iiiiib --------------------------
	.section	.nv.info._ZN7algebra11mm_out_gradEPfS0_S0_iiiiib,"",@"SHT_CUDA_INFO"
	.sectionflags	@""
	.align	4


	//----- nvinfo : EIATTR_CUDA_API_VERSION
	.align		4
        /*0000*/ 	.byte	0x04, 0x37
        /*0002*/ 	.short	(.L_503 - .L_502)
.L_502:
        /*0004*/ 	.word	0x00000082


	//----- nvinfo : EIATTR_KPARAM_INFO
	.align		4
.L_503:
        /*0008*/ 	.byte	0x04, 0x17
        /*000a*/ 	.short	(.L_505 - .L_504)
.L_504:
        /*000c*/ 	.word	0x00000000
        /*0010*/ 	.short	0x0008
        /*0012*/ 	.short	0x002c
        /*0014*/ 	.byte	0x00, 0xf0, 0x05, 0x00


	//----- nvinfo : EIATTR_KPARAM_INFO
	.align		4
.L_505:
        /*0018*/ 	.byte	0x04, 0x17
        /*001a*/ 	.short	(.L_507 - .L_506)
.L_506:
        /*001c*/ 	.word	0x00000000
        /*0020*/ 	.short	0x0007
        /*0022*/ 	.short	0x0028
        /*0024*/ 	.byte	0x00, 0xf0, 0x11, 0x00


	//----- nvinfo : EIATTR_KPARAM_INFO
	.align		4
.L_507:
        /*0028*/ 	.byte	0x04, 0x17
        /*002a*/ 	.short	(.L_509 - .L_508)
.L_508:
        /*002c*/ 	.word	0x00000000
        /*0030*/ 	.short	0x0006
        /*0032*/ 	.short	0x0024
        /*0034*/ 	.byte	0x00, 0xf0, 0x11, 0x00


	//----- nvinfo : EIATTR_KPARAM_INFO
	.align		4
.L_509:
        /*0038*/ 	.byte	0x04, 0x17
        /*003a*/ 	.short	(.L_511 - .L_510)
.L_510:
        /*003c*/ 	.word	0x00000000
        /*0040*/ 	.short	0x0005
        /*0042*/ 	.short	0x0020
        /*0044*/ 	.byte	0x00, 0xf0, 0x11, 0x00


	//----- nvinfo : EIATTR_KPARAM_INFO
	.align		4
.L_511:
        /*0048*/ 	.byte	0x04, 0x17
        /*004a*/ 	.short	(.L_513 - .L_512)
.L_512:
        /*004c*/ 	.word	0x00000000
        /*0050*/ 	.short	0x0004
        /*0052*/ 	.short	0x001c
        /*0054*/ 	.byte	0x00, 0xf0, 0x11, 0x00


	//----- nvinfo : EIATTR_KPARAM_INFO
	.align		4
.L_513:
        /*0058*/ 	.byte	0x04, 0x17
        /*005a*/ 	.short	(.L_515 - .L_514)
.L_514:
        /*005c*/ 	.word	0x00000000
        /*0060*/ 	.short	0x0003
        /*0062*/ 	.short	0x0018
        /*0064*/ 	.byte	0x00, 0xf0, 0x11, 0x00


	//----- nvinfo : EIATTR_KPARAM_INFO
	.align		4
.L_515:
        /*0068*/ 	.byte	0x04, 0x17
        /*006a*/ 	.short	(.L_517 - .L_516)
.L_516:
        /*006c*/ 	.word	0x00000000
        /*0070*/ 	.short	0x0002
        /*0072*/ 	.short	0x0010
        /*0074*/ 	.byte	0x00, 0xf5, 0x21, 0x00


	//----- nvinfo : EIATTR_KPARAM_INFO
	.align		4
.L_517:
        /*0078*/ 	.byte	0x04, 0x17
        /*007a*/ 	.short	(.L_519 - .L_518)
.L_518:
        /*007c*/ 	.word	0x00000000
        /*0080*/ 	.short	0x0001
        /*0082*/ 	.short	0x0008
        /*0084*/ 	.byte	0x00, 0xf5, 0x21, 0x00


	//----- nvinfo : EIATTR_KPARAM_INFO
	.align		4
.L_519:
        /*0088*/ 	.byte	0x04, 0x17
        /*008a*/ 	.short	(.L_521 - .L_520)
.L_520:
        /*008c*/ 	.word	0x00000000
        /*0090*/ 	.short	0x0000
        /*0092*/ 	.short	0x0000
        /*0094*/ 	.byte	0x00, 0xf5, 0x21, 0x00


	//----- nvinfo : EIATTR_SPARSE_MMA_MASK
	.align		4
.L_521:
        /*0098*/ 	.byte	0x03, 0x50
        /*009a*/ 	.short	0x0000


	//----- nvinfo : EIATTR_MAXREG_COUNT
	.align		4
        /*009c*/ 	.byte	0x03, 0x1b
        /*009e*/ 	.short	0x00ff


	//----- nvinfo : EIATTR_MERCURY_ISA_VERSION
	.align		4
        /*00a0*/ 	.byte	0x03, 0x5f
        /*00a2*/ 	.short	0x0101


	//----- nvinfo : EIATTR_VRC_CTA_INIT_COUNT
	.align		4
        /*00a4*/ 	.byte	0x02, 0x4a
	.zero		1
	.zero		1


	//----- nvinfo : EIATTR_EXIT_INSTR_OFFSETS
	.align		4
        /*00a8*/ 	.byte	0x04, 0x1c
        /*00aa*/ 	.short	(.L_523 - .L_522)


	//   ....[0]....
.L_522:
        /*00ac*/ 	.word	0x00000070


	//   ....[1]....
        /*00b0*/ 	.word	0x00000bc0


	//   ....[2]....
        /*00b4*/ 	.word	0x000019b0


	//----- nvinfo : EIATTR_CBANK_PARAM_SIZE
	.align		4
.L_523:
        /*00b8*/ 	.byte	0x03, 0x19
        /*00ba*/ 	.short	0x002d


	//----- nvinfo : EIATTR_PARAM_CBANK
	.align		4
        /*00bc*/ 	.byte	0x04, 0x0a
        /*00be*/ 	.short	(.L_525 - .L_524)
	.align		4
.L_524:
        /*00c0*/ 	.word	index@(.nv.constant0._ZN7algebra11mm_out_gradEPfS0_S0_iiiiib)
        /*00c4*/ 	.short	0x0380
        /*00c6*/ 	.short	0x002d


	//----- nvinfo : EIATTR_SW_WAR
	.align		4
.L_525:
        /*00c8*/ 	.byte	0x04, 0x36
        /*00ca*/ 	.short	(.L_527 - .L_526)
.L_526:
        /*00cc*/ 	.word	0x00000008
.L_527:


//--------------------- .nv.info._ZN7algebra10mm_in_gradEPfS0_S0_iiiiib --------------------------
	.section	.nv.info._ZN7algebra10mm_in_gradEPfS0_S0_iiiiib,"",@"SHT_CUDA_INFO"
	.sectionflags	@""
	.align	4


	//----- nvinfo : EIATTR_CUDA_API_VERSION
	.align		4
        /*0000*/ 	.byte	0x04, 0x37
        /*0002*/ 	.short	(.L_529 - .L_528)
.L_528:
        /*0004*/ 	.word	0x00000082


	//----- nvinfo : EIATTR_KPARAM_INFO
	.align		4
.L_529:
        /*0008*/ 	.byte	0x04, 0x17
        /*000a*/ 	.short	(.L_531 - .L_530)
.L_530:
        /*000c*/ 	.word	0x00000000
        /*0010*/ 	.short	0x0008
        /*0012*/ 	.short	0x002c
        /*0014*/ 	.byte	0x00, 0xf0, 0x05, 0x00


	//----- nvinfo : EIATTR_KPARAM_INFO
	.align		4
.L_531:
        /*0018*/ 	.byte	0x04, 0x17
        /*001a*/ 	.short	(.L_533 - .L_532)
.L_532:
        /*001c*/ 	.word	0x00000000
        /*0020*/ 	.short	0x0007
        /*0022*/ 	.short	0x0028
        /*0024*/ 	.byte	0x00, 0xf0, 0x11, 0x00


	//----- nvinfo : EIATTR_KPARAM_INFO
	.align		4
.L_533:
        /*0028*/ 	.byte	0x04, 0x17
        /*002a*/ 	.short	(.L_535 - .L_534)
.L_534:
        /*002c*/ 	.word	0x00000000
        /*0030*/ 	.short	0x0006
        /*0032*/ 	.short	0x0024
        /*0034*/ 	.byte	0x00, 0xf0, 0x11, 0x00


	//----- nvinfo : EIATTR_KPARAM_INFO
	.align		4
.L_535:
        /*0038*/ 	.byte	0x04, 0x17
        /*003a*/ 	.short	(.L_537 - .L_536)
.L_536:
        /*003c*/ 	.word	0x00000000
        /*0040*/ 	.short	0x0005
        /*0042*/ 	.short	0x0020
        /*0044*/ 	.byte	0x00, 0xf0, 0x11, 0x00


	//----- nvinfo : EIATTR_KPARAM_INFO
	.align		4
.L_537:
        /*0048*/ 	.byte	0x04, 0x17
        /*004a*/ 	.short	(.L_539 - .L_538)
.L_538:
        /*004c*/ 	.word	0x00000000
        /*0050*/ 	.short	0x0004
        /*0052*/ 	.short	0x001c
        /*0054*/ 	.byte	0x00, 0xf0, 0x11, 0x00


	//----- nvinfo : EIATTR_KPARAM_INFO
	.align		4
.L_539:
        /*0058*/ 	.byte	0x04, 0x17
        /*005a*/ 	.short	(.L_541 - .L_540)
.L_540:
        /*005c*/ 	.word	0x00000000
        /*0060*/ 	.short	0x0003
        /*0062*/ 	.short	0x0018
        /*0064*/ 	.byte	0x00, 0xf0, 0x11, 0x00


	//----- nvinfo : EIATTR_KPARAM_INFO
	.align		4
.L_541:
        /*0068*/ 	.byte	0x04, 0x17
        /*006a*/ 	.short	(.L_543 - .L_542)
.L_542:
        /*006c*/ 	.word	0x00000000
        /*0070*/ 	.short	0x0002
        /*0072*/ 	.short	0x0010
        /*0074*/ 	.byte	0x00, 0xf5, 0x21, 0x00


	//----- nvinfo : EIATTR_KPARAM_INFO
	.align		4
.L_543:
        /*0078*/ 	.byte	0x04, 0x17
        /*007a*/ 	.short	(.L_545 - .L_544)
.L_544:
        /*007c*/ 	.word	0x00000000
        /*0080*/ 	.short	0x0001
        /*0082*/ 	.short	0x0008
        /*0084*/ 	.byte	0x00, 0xf5, 0x21, 0x00


	//----- nvinfo : EIATTR_KPARAM_INFO
	.align		4
.L_545:
        /*0088*/ 	.byte	0x04, 0x17
        /*008a*/ 	.short	(.L_547 - .L_546)
.L_546:
        /*008c*/ 	.word	0x00000000
        /*0090*/ 	.short	0x0000
        /*0092*/ 	.short	0x0000
        /*0094*/ 	.byte	0x00, 0xf5, 0x21, 0x00


	//----- nvinfo : EIATTR_SPARSE_MMA_MASK
	.align		4
.L_547:
        /*0098*/ 	.byte	0x03, 0x50
        /*009a*/ 	.short	0x0000


	//----- nvinfo : EIATTR_MAXREG_COUNT
	.align		4
        /*009c*/ 	.byte	0x03, 0x1b
        /*009e*/ 	.short	0x00ff


	//----- nvinfo : EIATTR_MERCURY_ISA_VERSION
	.align		4
        /*00a0*/ 	.byte	0x03, 0x5f
        /*00a2*/ 	.short	0x0101


	//----- nvinfo : EIATTR_VRC_CTA_INIT_COUNT
	.align		4
        /*00a4*/ 	.byte	0x02, 0x4a
	.zero		1
	.zero		1


	//----- nvinfo : EIATTR_EXIT_INSTR_OFFSETS
	.align		4
        /*00a8*/ 	.byte	0x04, 0x1c
        /*00aa*/ 	.short	(.L_549 - .L_548)


	//   ....[0]....
.L_548:
        /*00ac*/ 	.word	0x000004f0


	//   ....[1]....
        /*00b0*/ 	.word	0x000010d0


	//   ....[2]....
        /*00b4*/ 	.word	0x00001b30


	//----- nvinfo : EIATTR_CBANK_PARAM_SIZE
	.align		4
.L_549:
        /*00b8*/ 	.byte	0x03, 0x19
        /*00ba*/ 	.short	0x002d


	//----- nvinfo : EIATTR_PARAM_CBANK
	.align		4
        /*00bc*/ 	.byte	0x04, 0x0a
        /*00be*/ 	.short	(.L_551 - .L_550)
	.align		4
.L_550:
        /*00c0*/ 	.word	index@(.nv.constant0._ZN7algebra10mm_in_gradEPfS0_S0_iiiiib)
        /*00c4*/ 	.short	0x0380
        /*00c6*/ 	.short	0x002d


	//----- nvinfo : EIATTR_SW_WAR
	.align		4
.L_551:
        /*00c8*/ 	.byte	0x04, 0x36
        /*00ca*/ 	.short	(.L_553 - .L_552)
.L_552:
        /*00cc*/ 	.word	0x00000008
.L_553:


//--------------------- .nv.info._ZN7algebra2mmEPfS0_S0_iiiiib --------------------------
	.section	.nv.info._ZN7algebra2mmEPfS0_S0_iiiiib,"",@"SHT_CUDA_INFO"
	.sectionflags	@""
	.align	4


	//----- nvinfo : EIATTR_CUDA_API_VERSION
	.align		4
        /*0000*/ 	.byte	0x04, 0x37
        /*0002*/ 	.short	(.L_555 - .L_554)
.L_554:
        /*0004*/ 	.word	0x00000082


	//----- nvinfo : EIATTR_KPARAM_INFO
	.align		4
.L_555:
        /*0008*/ 	.byte	0x04, 0x17
        /*000a*/ 	.short	(.L_557 - .L_556)
.L_556:
        /*000c*/ 	.word	0x00000000
        /*0010*/ 	.short	0x0008
        /*0012*/ 	.short	0x002c
        /*0014*/ 	.byte	0x00, 0xf0, 0x05, 0x00


	//----- nvinfo : EIATTR_KPARAM_INFO
	.align		4
.L_557:
        /*0018*/ 	.byte	0x04, 0x17
        /*001a*/ 	.short	(.L_559 - .L_558)
.L_558:
        /*001c*/ 	.word	0x00000000
        /*0020*/ 	.short	0x0007
        /*0022*/ 	.short	0x0028
        /*0024*/ 	.byte	0x00, 0xf0, 0x11, 0x00


	//----- nvinfo : EIATTR_KPARAM_INFO
	.align		4
.L_559:
        /*0028*/ 	.byte	0x04, 0x17
        /*002a*/ 	.short	(.L_561 - .L_560)
.L_560:
        /*002c*/ 	.word	0x00000000
        /*0030*/ 	.short	0x0006
        /*0032*/ 	.short	0x0024
        /*0034*/ 	.byte	0x00, 0xf0, 0x11, 0x00


	//----- nvinfo : EIATTR_KPARAM_INFO
	.align		4
.L_561:
        /*0038*/ 	.byte	0x04, 0x17
        /*003a*/ 	.short	(.L_563 - .L_562)
.L_562:
        /*003c*/ 	.word	0x00000000
        /*0040*/ 	.short	0x0005
        /*0042*/ 	.short	0x0020
        /*0044*/ 	.byte	0x00, 0xf0, 0x11, 0x00


	//----- nvinfo : EIATTR_KPARAM_INFO
	.align		4
.L_563:
        /*0048*/ 	.byte	0x04, 0x17
        /*004a*/ 	.short	(.L_565 - .L_564)
.L_564:
        /*004c*/ 	.word	0x00000000
        /*0050*/ 	.short	0x0004
        /*0052*/ 	.short	0x001c
        /*0054*/ 	.byte	0x00, 0xf0, 0x11, 0x00


	//----- nvinfo : EIATTR_KPARAM_INFO
	.align		4
.L_565:
        /*0058*/ 	.byte	0x04, 0x17
        /*005a*/ 	.short	(.L_567 - .L_566)
.L_566:
        /*005c*/ 	.word	0x00000000
        /*0060*/ 	.short	0x0003
        /*0062*/ 	.short	0x0018
        /*0064*/ 	.byte	0x00, 0xf0, 0x11, 0x00


	//----- nvinfo : EIATTR_KPARAM_INFO
	.align		4
.L_567:
        /*0068*/ 	.byte	0x04, 0x17
        /*006a*/ 	.short	(.L_569 - .L_568)
.L_568:
        /*006c*/ 	.word	0x00000000
        /*0070*/ 	.short	0x0002
        /*0072*/ 	.short	0x0010
        /*0074*/ 	.byte	0x00, 0xf5, 0x21, 0x00


	//----- nvinfo : EIATTR_KPARAM_INFO
	.align		4
.L_569:
        /*0078*/ 	.byte	0x04, 0x17
        /*007a*/ 	.short	(.L_571 - .L_570)
.L_570:
        /*007c*/ 	.word	0x00000000
        /*0080*/ 	.short	0x0001
        /*0082*/ 	.short	0x0008
        /*0084*/ 	.byte	0x00, 0xf5, 0x21, 0x00


	//----- nvinfo : EIATTR_KPARAM_INFO
	.align		4
.L_571:
        /*0088*/ 	.byte	0x04, 0x17
        /*008a*/ 	.short	(.L_573 - .L_572)
.L_572:
        /*008c*/ 	.word	0x00000000
        /*0090*/ 	.short	0x0000
        /*0092*/ 	.short	0x0000
        /*0094*/ 	.byte	0x00, 0xf5, 0x21, 0x00


	//----- nvinfo : EIATTR_SPARSE_MMA_MASK
	.align		4
.L_573:
        /*0098*/ 	.byte	0x03, 0x50
        /*009a*/ 	.short	0x0000


	//----- nvinfo : EIATTR_MAXREG_COUNT
	.align		4
        /*009c*/ 	.byte	0x03, 0x1b
        /*009e*/ 	.short	0x00ff


	//----- nvinfo : EIATTR_MERCURY_ISA_VERSION
	.align		4
        /*00a0*/ 	.byte	0x03, 0x5f
        /*00a2*/ 	.short	0x0101


	//----- nvinfo : EIATTR_VRC_CTA_INIT_COUNT
	.align		4
        /*00a4*/ 	.byte	0x02, 0x4a
	.zero		1
	.zero		1


	//----- nvinfo : EIATTR_EXIT_INSTR_OFFSETS
	.align		4
        /*00a8*/ 	.byte	0x04, 0x1c
        /*00aa*/ 	.short	(.L_575 - .L_574)


	//   ....[0]....
.L_574:
        /*00ac*/ 	.word	0x000003c0


	//   ....[1]....
        /*00b0*/ 	.word	0x00000dd0


	//----- nvinfo : EIATTR_CBANK_PARAM_SIZE
	.align		4
.L_575:
        /*00b4*/ 	.byte	0x03, 0x19
        /*00b6*/ 	.short	0x002d


	//----- nvinfo : EIATTR_PARAM_CBANK
	.align		4
        /*00b8*/ 	.byte	0x04, 0x0a
        /*00ba*/ 	.short	(.L_577 - .L_576)
	.align		4
.L_576:
        /*00bc*/ 	.word	index@(.nv.constant0._ZN7algebra2mmEPfS0_S0_iiiiib)
        /*00c0*/ 	.short	0x0380
        /*00c2*/ 	.short	0x002d


	//----- nvinfo : EIATTR_SW_WAR
	.align		4
.L_577:
        /*00c4*/ 	.byte	0x04, 0x36
        /*00c6*/ 	.short	(.L_579 - .L_578)
.L_578:
        /*00c8*/ 	.word	0x00000008
.L_579:


//--------------------- .nv.info._ZN7algebra18div_numerator_gradEPfS0_fi --------------------------
	.section	.nv.info._ZN7algebra18div_numerator_gradEPfS0_fi,"",@"SHT_CUDA_INFO"
	.sectionflags	@""
	.align	4


	//----- nvinfo : EIATTR_CUDA_API_VERSION
	.align		4
        /*0000*/ 	.byte	0x04, 0x37
        /*0002*/ 	.short	(.L_581 - .L_580)
.L_580:
        /*0004*/ 	.word	0x00000082


	//----- nvinfo : EIATTR_KPARAM_INFO
	.align		4
.L_581:
        /*0008*/ 	.byte	0x04, 0x17
        /*000a*/ 	.short	(.L_583 - .L_582)
.L_582:
        /*000c*/ 	.word	0x00000000
        /*0010*/ 	.short	0x0003
        /*0012*/ 	.short	0x0014
        /*0014*/ 	.byte	0x00, 0xf0, 0x11, 0x00


	//----- nvinfo : EIATTR_KPARAM_INFO
	.align		4
.L_583:
        /*0018*/ 	.byte	0x04, 0x17
        /*001a*/ 	.short	(.L_585 - .L_584)
.L_584:
        /*001c*/ 	.word	0x00000000
        /*0020*/ 	.short	0x0002
        /*0022*/ 	.short	0x0010
        /*0024*/ 	.byte	0x00, 0xf0, 0x11, 0x00


	//----- nvinfo : EIATTR_KPARAM_INFO
	.align		4
.L_585:
        /*0028*/ 	.byte	0x04, 0x17
        /*002a*/ 	.short	(.L_587 - .L_586)
.L_586:
        /*002c*/ 	.word	0x00000000
        /*0030*/ 	.short	0x0001
        /*0032*/ 	.short	0x0008
        /*0034*/ 	.byte	0x00, 0xf5, 0x21, 0x00


	//----- nvinfo : EIATTR_KPARAM_INFO
	.align		4
.L_587:
        /*0038*/ 	.byte	0x04, 0x17
        /*003a*/ 	.short	(.L_589 - .L_588)
.L_588:
        /*003c*/ 	.word	0x00000000
        /*0040*/ 	.short	0x0000
        /*0042*/ 	.short	0x0000
        /*0044*/ 	.byte	0x00, 0xf5, 0x21, 0x00


	//----- nvinfo : EIATTR_SPARSE_MMA_MASK
	.align		4
.L_589:
        /*0048*/ 	.byte	0x03, 0x50
        /*004a*/ 	.short	0x0000


	//----- nvinfo : EIATTR_MAXREG_COUNT
	.align		4
        /*004c*/ 	.byte	0x03, 0x1b
        /*004e*/ 	.short	0x00ff


	//----- nvinfo : EIATTR_MERCURY_ISA_VERSION
	.align		4
        /*0050*/ 	.byte	0x03, 0x5f
        /*0052*/ 	.short	0x0101


	//----- nvinfo : EIATTR_VRC_CTA_INIT_COUNT
	.align		4
        /*0054*/ 	.byte	0x02, 0x4a
	.zero		1
	.zero		1


	//----- nvinfo : EIATTR_EXIT_INSTR_OFFSETS
	.align		4
        /*0058*/ 	.byte	0x04, 0x1c
        /*005a*/ 	.short	(.L_591 - .L_590)


	//   ....[0]....
.L_590:
        /*005c*/ 	.word	0x00000070


	//   ....[1]....
        /*0060*/ 	.word	0x000001f0


	//----- nvinfo : EIATTR_CRS_STACK_SIZE
	.align		4
.L_591:
        /*0064*/ 	.byte	0x04, 0x1e
        /*0066*/ 	.short	(.L_593 - .L_592)
.L_592:
        /*0068*/ 	.word	0x00000000


	//----- nvinfo : EIATTR_CBANK_PARAM_SIZE
	.align		4
.L_593:
        /*006c*/ 	.byte	0x03, 0x19
        /*006e*/ 	.short	0x0018


	//----- nvinfo : EIATTR_PARAM_CBANK
	.align		4
        /*0070*/ 	.byte	0x04, 0x0a
        /*0072*/ 	.short	(.L_595 - .L_594)
	.align		4
.L_594:
        /*0074*/ 	.word	index@(.nv.constant0._ZN7algebra18div_numerator_gradEPfS0_fi)
        /*0078*/ 	.short	0x0380
        /*007a*/ 	.short	0x0018


	//----- nvinfo : EIATTR_SW_WAR
	.align		4
.L_595:
        /*007c*/ 	.byte	0x04, 0x36
        /*007e*/ 	.short	(.L_597 - .L_596)
.L_596:
        /*0080*/ 	.word	0x00000008
.L_597:


//--------------------- .nv.info._ZN7algebra3divEPffS0_i --------------------------
	.section	.nv.info._ZN7algebra3divEPffS0_i,"",@"SHT_CUDA_INFO"
	.sectionflags	@""
	.align	4


	//----- nvinfo : EIATTR_CUDA_API_VERSION
	.align		4
        /*0000*/ 	.byte	0x04, 0x37
        /*0002*/ 	.short	(.L_599 - .L_598)
.L_598:
        /*0004*/ 	.word	0x00000082


	//----- nvinfo : EIATTR_KPARAM_INFO
	.align		4
.L_599:
        /*0008*/ 	.byte	0x04, 0x17
        /*000a*/ 	.short	(.L_601 - .L_600)
.L_600:
        /*000c*/ 	.word	0x00000000
        /*0010*/ 	.short	0x0003
        /*0012*/ 	.short	0x0018
        /*0014*/ 	.byte	0x00, 0xf0, 0x11, 0x00


	//----- nvinfo : EIATTR_KPARAM_INFO
	.align		4
.L_601:
        /*0018*/ 	.byte	0x04, 0x17
        /*001a*/ 	.short	(.L_603 - .L_602)
.L_602:
        /*001c*/ 	.word	0x00000000
        /*0020*/ 	.short	0x0002
        /*0022*/ 	.short	0x0010
        /*0024*/ 	.byte	0x00, 0xf5, 0x21, 0x00


	//----- nvinfo : EIATTR_KPARAM_INFO
	.align		4
.L_603:
        /*0028*/ 	.byte	0x04, 0x17
        /*002a*/ 	.short	(.L_605 - .L_604)
.L_604:
        /*002c*/ 	.word	0x00000000
        /*0030*/ 	.short	0x0001
        /*0032*/ 	.short	0x0008
        /*0034*/ 	.byte	0x00, 0xf0, 0x11, 0x00


	//----- nvinfo : EIATTR_KPARAM_INFO
	.align		4
.L_605:
        /*0038*/ 	.byte	0x04, 0x17
        /*003a*/ 	.short	(.L_607 - .L_606)
.L_606:
        /*003c*/ 	.word	0x00000000
        /*0040*/ 	.short	0x0000
        /*0042*/ 	.short	0x0000
        /*0044*/ 	.byte	0x00, 0xf5, 0x21, 0x00


	//----- nvinfo : EIATTR_SPARSE_MMA_MASK
	.align		4
.L_607:
        /*0048*/ 	.byte	0x03, 0x50
        /*004a*/ 	.short	0x0000


	//----- nvinfo : EIATTR_MAXREG_COUNT
	.align		4
        /*004c*/ 	.byte	0x03, 0x1b
        /*004e*/ 	.short	0x00ff


	//----- nvinfo : EIATTR_MERCURY_ISA_VERSION
	.align		4
        /*0050*/ 	.byte	0x03, 0x5f
        /*0052*/ 	.short	0x0101


	//----- nvinfo : EIATTR_VRC_CTA_INIT_COUNT
	.align		4
        /*0054*/ 	.byte	0x02, 0x4a
	.zero		1
	.zero		1


	//----- nvinfo : EIATTR_EXIT_INSTR_OFFSETS
	.align		4
        /*0058*/ 	.byte	0x04, 0x1c
        /*005a*/ 	.short	(.L_609 - .L_608)


	//   ....[0]....
.L_608:
        /*005c*/ 	.word	0x00000070


	//   ....[1]....
        /*0060*/ 	.word	0x000001d0


	//----- nvinfo : EIATTR_CRS_STACK_SIZE
	.align		4
.L_609:
        /*0064*/ 	.byte	0x04, 0x1e
        /*0066*/ 	.short	(.L_611 - .L_610)
.L_610:
        /*0068*/ 	.word	0x00000000


	//----- nvinfo : EIATTR_CBANK_PARAM_SIZE
	.align		4
.L_611:
        /*006c*/ 	.byte	0x03, 0x19
        /*006e*/ 	.short	0x001c


	//----- nvinfo : EIATTR_PARAM_CBANK
	.align		4
        /*0070*/ 	.byte	0x04, 0x0a
        /*0072*/ 	.short	(.L_613 - .L_612)
	.align		4
.L_612:
        /*0074*/ 	.word	index@(.nv.constant0._ZN7algebra3divEPffS0_i)
        /*0078*/ 	.short	0x0380
        /*007a*/ 	.short	0x001c


	//----- nvinfo : EIATTR_SW_WAR
	.align		4
.L_613:
        /*007c*/ 	.byte	0x04, 0x36
        /*007e*/ 	.short	(.L_615 - .L_614)
.L_614:
        /*0080*/ 	.word	0x00000008
.L_615:


//--------------------- .nv.info._ZN7algebra8mul_gradEPfS0_fi --------------------------
	.section	.nv.info._ZN7algebra8mul_gradEPfS0_fi,"",@"SHT_CUDA_INFO"
	.sectionflags	@""
	.align	4


	//----- nvinfo : EIATTR_CUDA_API_VERSION
	.align		4
        /*0000*/ 	.byte	0x04, 0x37
        /*0002*/ 	.short	(.L_617 - .L_616)
.L_616:
        /*0004*/ 	.word	0x00000082


	//----- nvinfo : EIATTR_KPARAM_INFO
	.align		4
.L_617:
        /*0008*/ 	.byte	0x04, 0x17
        /*000a*/ 	.short	(.L_619 - .L_618)
.L_618:
        /*000c*/ 	.word	0x00000000
        /*0010*/ 	.short	0x0003
        /*0012*/ 	.short	0x0014
        /*0014*/ 	.byte	0x00, 0xf0, 0x11, 0x00


	//----- nvinfo : EIATTR_KPARAM_INFO
	.align		4
.L_619:
        /*0018*/ 	.byte	0x04, 0x17
        /*001a*/ 	.short	(.L_621 - .L_620)
.L_620:
        /*001c*/ 	.word	0x00000000
        /*0020*/ 	.short	0x0002
        /*0022*/ 	.short	0x0010
        /*0024*/ 	.byte	0x00, 0xf0, 0x11, 0x00


	//----- nvinfo : EIATTR_KPARAM_INFO
	.align		4
.L_621:
        /*0028*/ 	.byte	0x04, 0x17
        /*002a*/ 	.short	(.L_623 - .L_622)
.L_622:
        /*002c*/ 	.word	0x00000000
        /*0030*/ 	.short	0x0001
        /*0032*/ 	.short	0x0008
        /*0034*/ 	.byte	0x00, 0xf5, 0x21, 0x00


	//----- nvinfo : EIATTR_KPARAM_INFO
	.align		4
.L_623:
        /*0038*/ 	.byte	0x04, 0x17
        /*003a*/ 	.short	(.L_625 - .L_624)
.L_624:
        /*003c*/ 	.word	0x00000000
        /*0040*/ 	.short	0x0000
        /*0042*/ 	.short	0x0000
        /*0044*/ 	.byte	0x00, 0xf5, 0x21, 0x00


	//----- nvinfo : EIATTR_SPARSE_MMA_MASK
	.align		4
.L_625:
        /*0048*/ 	.byte	0x03, 0x50
        /*004a*/ 	.short	0x0000


	//----- nvinfo : EIATTR_MAXREG_COUNT
	.align		4
        /*004c*/ 	.byte	0x03, 0x1b
        /*004e*/ 	.short	0x00ff


	//----- nvinfo : EIATTR_MERCURY_ISA_VERSION
	.align		4
        /*0050*/ 	.byte	0x03, 0x5f
        /*0052*/ 	.short	0x0101


	//----- nvinfo : EIATTR_VRC_CTA_INIT_COUNT
	.align		4
        /*0054*/ 	.byte	0x02, 0x4a
	.zero		1
	.zero		1


	//----- nvinfo : EIATTR_EXIT_INSTR_OFFSETS
	.align		4
        /*0058*/ 	.byte	0x04, 0x1c
        /*005a*/ 	.short	(.L_627 - .L_626)


	//   ....[0]....
.L_626:
        /*005c*/ 	.word	0x00000070


	//   ....[1]....
        /*0060*/ 	.word	0x00000120


	//----- nvinfo : EIATTR_CBANK_PARAM_SIZE
	.align		4
.L_627:
        /*0064*/ 	.byte	0x03, 0x19
        /*0066*/ 	.short	0x0018


	//----- nvinfo : EIATTR_PARAM_CBANK
	.align		4
        /*0068*/ 	.byte	0x04, 0x0a
        /*006a*/ 	.short	(.L_629 - .L_628)
	.align		4
.L_628:
        /*006c*/ 	.word	index@(.nv.constant0._ZN7algebra8mul_gradEPfS0_fi)
        /*0070*/ 	.short	0x0380
        /*0072*/ 	.short	0x0018


	//----- nvinfo : EIATTR_SW_WAR
	.align		4
.L_629:
        /*0074*/ 	.byte	0x04, 0x36
        /*0076*/ 	.short	(.L_631 - .L_630)
.L_630:
        /*0078*/ 	.word	0x00000008
.L_631:


//--------------------- .nv.info._ZN7algebra3mulEPffS0_i --------------------------
	.section	.nv.info._ZN7algebra3mulEPffS0_i,"",@"SHT_CUDA_INFO"
	.sectionflags	@""
	.align	4


	//----- nvinfo : EIATTR_CUDA_API_VERSION
	.align		4
        /*0000*/ 	.byte	0x04, 0x37
        /*0002*/ 	.short	(.L_633 - .L_632)
.L_632:
        /*0004*/ 	.word	0x00000082


	//----- nvinfo : EIATTR_KPARAM_INFO
	.align		4
.L_633:
        /*0008*/ 	.byte	0x04, 0x17
        /*000a*/ 	.short	(.L_635 - .L_634)
.L_634:
        /*000c*/ 	.word	0x00000000
        /*0010*/ 	.short	0x0003
        /*0012*/ 	.short	0x0018
        /*0014*/ 	.byte	0x00, 0xf0, 0x11, 0x00


	//----- nvinfo : EIATTR_KPARAM_INFO
	.align		4
.L_635:
        /*0018*/ 	.byte	0x04, 0x17
        /*001a*/ 	.short	(.L_637 - .L_636)
.L_636:
        /*001c*/ 	.word	0x00000000
        /*0020*/ 	.short	0x0002
        /*0022*/ 	.short	0x0010
        /*0024*/ 	.byte	0x00, 0xf5, 0x21, 0x00


	//----- nvinfo : EIATTR_KPARAM_INFO
	.align		4
.L_637:
        /*0028*/ 	.byte	0x04, 0x17
        /*002a*/ 	.short	(.L_639 - .L_638)
.L_638:
        /*002c*/ 	.word	0x00000000
        /*0030*/ 	.short	0x0001
        /*0032*/ 	.short	0x0008
        /*0034*/ 	.byte	0x00, 0xf0, 0x11, 0x00


	//----- nvinfo : EIATTR_KPARAM_INFO
	.align		4
.L_639:
        /*0038*/ 	.byte	0x04, 0x17
        /*003a*/ 	.short	(.L_641 - .L_640)
.L_640:
        /*003c*/ 	.word	0x00000000
        /*0040*/ 	.short	0x0000
        /*0042*/ 	.short	0x0000
        /*0044*/ 	.byte	0x00, 0xf5, 0x21, 0x00


	//----- nvinfo : EIATTR_SPARSE_MMA_MASK
	.align		4
.L_641:
        /*0048*/ 	.byte	0x03, 0x50
        /*004a*/ 	.short	0x0000


	//----- nvinfo : EIATTR_MAXREG_COUNT
	.align		4
        /*004c*/ 	.byte	0x03, 0x1b
        /*004e*/ 	.short	0x00ff


	//----- nvinfo : EIATTR_MERCURY_ISA_VERSION
	.align		4
        /*0050*/ 	.byte	0x03, 0x5f
        /*0052*/ 	.short	0x0101


	//----- nvinfo : EIATTR_VRC_CTA_INIT_COUNT
	.align		4
        /*0054*/ 	.byte	0x02, 0x4a
	.zero		1
	.zero		1


	//----- nvinfo : EIATTR_EXIT_INSTR_OFFSETS
	.align		4
        /*0058*/ 	.byte	0x04, 0x1c
        /*005a*/ 	.short	(.L_643 - .L_642)


	//   ....[0]....
.L_642:
        /*005c*/ 	.word	0x00000070


	//   ....[1]....
        /*0060*/ 	.word	0x00000110


	//----- nvinfo : EIATTR_CBANK_PARAM_SIZE
	.align		4
.L_643:
        /*0064*/ 	.byte	0x03, 0x19
        /*0066*/ 	.short	0x001c


	//----- nvinfo : EIATTR_PARAM_CBANK
	.align		4
        /*0068*/ 	.byte	0x04, 0x0a
        /*006a*/ 	.short	(.L_645 - .L_644)
	.align		4
.L_644:
        /*006c*/ 	.word	index@(.nv.constant0._ZN7algebra3mulEPffS0_i)
        /*0070*/ 	.short	0x0380
        /*0072*/ 	.short	0x001c


	//----- nvinfo : EIATTR_SW_WAR
	.align		4
.L_645:
        /*0074*/ 	.byte	0x04, 0x36
        /*0076*/ 	.short	(.L_647 - .L_646)
.L_646:
        /*0078*/ 	.word	0x00000008
.L_647:


//--------------------- .nv.info._ZN7algebra8mul_gradEPfS0_S0_ii --------------------------
	.section	.nv.info._ZN7algebra8mul_gradEPfS0_S0_ii,"",@"SHT_CUDA_INFO"
	.sectionflags	@""
	.align	4


	//----- nvinfo : EIATTR_CUDA_API_VERSION
	.align		4
        /*0000*/ 	.byte	0x04, 0x37
        /*0002*/ 	.short	(.L_649 - .L_648)
.L_648:
        /*0004*/ 	.word	0x00000082


	//----- nvinfo : EIATTR_KPARAM_INFO
	.align		4
.L_649:
        /*0008*/ 	.byte	0x04, 0x17
        /*000a*/ 	.short	(.L_651 - .L_650)
.L_650:
        /*000c*/ 	.word	0x00000000
        /*0010*/ 	.short	0x0004
        /*0012*/ 	.short	0x001c
        /*0014*/ 	.byte	0x00, 0xf0, 0x11, 0x00


	//----- nvinfo : EIATTR_KPARAM_INFO
	.align		4
.L_651:
        /*0018*/ 	.byte	0x04, 0x17
        /*001a*/ 	.short	(.L_653 - .L_652)
.L_652:
        /*001c*/ 	.word	0x00000000
        /*0020*/ 	.short	0x0003
        /*0022*/ 	.short	0x0018
        /*0024*/ 	.byte	0x00, 0xf0, 0x11, 0x00


	//----- nvinfo : EIATTR_KPARAM_INFO
	.align		4
.L_653:
        /*0028*/ 	.byte	0x04, 0x17
        /*002a*/ 	.short	(.L_655 - .L_654)
.L_654:
        /*002c*/ 	.word	0x00000000
        /*0030*/ 	.short	0x0002
        /*0032*/ 	.short	0x0010
        /*0034*/ 	.byte	0x00, 0xf5, 0x21, 0x00


	//----- nvinfo : EIATTR_KPARAM_INFO
	.align		4
.L_655:
        /*0038*/ 	.byte	0x04, 0x17
        /*003a*/ 	.short	(.L_657 - .L_656)
.L_656:
        /*003c*/ 	.word	0x00000000
        /*0040*/ 	.short	0x0001
        /*0042*/ 	.short	0x0008
        /*0044*/ 	.byte	0x00, 0xf5, 0x21, 0x00


	//----- nvinfo : EIATTR_KPARAM_INFO
	.align		4
.L_657:
        /*0048*/ 	.byte	0x04, 0x17
        /*004a*/ 	.short	(.L_659 - .L_658)
.L_658:
        /*004c*/ 	.word	0x00000000
        /*0050*/ 	.short	0x0000
        /*0052*/ 	.short	0x0000
        /*0054*/ 	.byte	0x00, 0xf5, 0x21, 0x00


	//----- nvinfo : EIATTR_SPARSE_MMA_MASK
	.align		4
.L_659:
        /*0058*/ 	.byte	0x03, 0x50
        /*005a*/ 	.short	0x0000


	//----- nvinfo : EIATTR_MAXREG_COUNT
	.align		4
        /*005c*/ 	.byte	0x03, 0x1b
        /*005e*/ 	.short	0x00ff


	//----- nvinfo : EIATTR_MERCURY_ISA_VERSION
	.align		4
        /*0060*/ 	.byte	0x03, 0x5f
        /*0062*/ 	.short	0x0101


	//----- nvinfo : EIATTR_VRC_CTA_INIT_COUNT
	.align		4
        /*0064*/ 	.byte	0x02, 0x4a
	.zero		1
	.zero		1


	//----- nvinfo : EIATTR_EXIT_INSTR_OFFSETS
	.align		4
        /*0068*/ 	.byte	0x04, 0x1c
        /*006a*/ 	.short	(.L_661 - .L_660)


	//   ....[0]....
.L_660:
        /*006c*/ 	.word	0x00000070


	//   ....[1]....
        /*0070*/ 	.word	0x00000e70


	//   ....[2]....
        /*0074*/ 	.word	0x00001080


	//----- nvinfo : EIATTR_CBANK_PARAM_SIZE
	.align		4
.L_661:
        /*0078*/ 	.byte	0x03, 0x19
        /*007a*/ 	.short	0x0020


	//----- nvinfo : EIATTR_PARAM_CBANK
	.align		4
        /*007c*/ 	.byte	0x04, 0x0a
        /*007e*/ 	.short	(.L_663 - .L_662)
	.align		4
.L_662:
        /*0080*/ 	.word	index@(.nv.constant0._ZN7algebra8mul_gradEPfS0_S0_ii)
        /*0084*/ 	.short	0x0380
        /*0086*/ 	.short	0x0020


	//----- nvinfo : EIATTR_SW_WAR
	.align		4
.L_663:
        /*0088*/ 	.byte	0x04, 0x36
        /*008a*/ 	.short	(.L_665 - .L_664)
.L_664:
        /*008c*/ 	.word	0x00000008
.L_665:


//--------------------- .nv.info._ZN7algebra3mulEPfS0_S0_ii --------------------------
	.section	.nv.info._ZN7algebra3mulEPfS0_S0_ii,"",@"SHT_CUDA_INFO"
	.sectionflags	@""
	.align	4


	//----- nvinfo : EIATTR_CUDA_API_VERSION
	.align		4
        /*0000*/ 	.byte	0x04, 0x37
        /*0002*/ 	.short	(.L_667 - .L_666)
.L_666:
        /*0004*/ 	.word	0x00000082


	//----- nvinfo : EIATTR_KPARAM_INFO
	.align		4
.L_667:
        /*0008*/ 	.byte	0x04, 0x17
        /*000a*/ 	.short	(.L_669 - .L_668)
.L_668:
        /*000c*/ 	.word	0x00000000
        /*0010*/ 	.short	0x0004
        /*0012*/ 	.short	0x001c
        /*0014*/ 	.byte	0x00, 0xf0, 0x11, 0x00


	//----- nvinfo : EIATTR_KPARAM_INFO
	.align		4
.L_669:
        /*0018*/ 	.byte	0x04, 0x17
        /*001a*/ 	.short	(.L_671 - .L_670)
.L_670:
        /*001c*/ 	.word	0x00000000
        /*0020*/ 	.short	0x0003
        /*0022*/ 	.short	0x0018
        /*0024*/ 	.byte	0x00, 0xf0, 0x11, 0x00


	//----- nvinfo : EIATTR_KPARAM_INFO
	.align		4
.L_671:
        /*0028*/ 	.byte	0x04, 0x17
        /*002a*/ 	.short	(.L_673 - .L_672)
.L_672:
        /*002c*/ 	.word	0x00000000
        /*0030*/ 	.short	0x0002
        /*0032*/ 	.short	0x0010
        /*0034*/ 	.byte	0x00, 0xf5, 0x21, 0x00


	//----- nvinfo : EIATTR_KPARAM_INFO
	.align		4
.L_673:
        /*0038*/ 	.byte	0x04, 0x17
        /*003a*/ 	.short	(.L_675 - .L_674)
.L_674:
        /*003c*/ 	.word	0x00000000
        /*0040*/ 	.short	0x0001
        /*0042*/ 	.short	0x0008
        /*0044*/ 	.byte	0x00, 0xf5, 0x21, 0x00


	//----- nvinfo : EIATTR_KPARAM_INFO
	.align		4
.L_675:
        /*0048*/ 	.byte	0x04, 0x17
        /*004a*/ 	.short	(.L_677 - .L_676)
.L_676:
        /*004c*/ 	.word	0x00000000
        /*0050*/ 	.short	0x0000
        /*0052*/ 	.short	0x0000
        /*0054*/ 	.byte	0x00, 0xf5, 0x21, 0x00


	//----- nvinfo : EIATTR_SPARSE_MMA_MASK
	.align		4
.L_677:
        /*0058*/ 	.byte	0x03, 0x50
        /*005a*/ 	.short	0x0000


	//----- nvinfo : EIATTR_MAXREG_COUNT
	.align		4
        /*005c*/ 	.byte	0x03, 0x1b
        /*005e*/ 	.short	0x00ff


	//----- nvinfo : EIATTR_MERCURY_ISA_VERSION
	.align		4
        /*0060*/ 	.byte	0x03, 0x5f
        /*0062*/ 	.short	0x0101


	//----- nvinfo : EIATTR_VRC_CTA_INIT_COUNT
	.align		4
        /*0064*/ 	.byte	0x02, 0x4a
	.zero		1
	.zero		1


	//----- nvinfo : EIATTR_EXIT_INSTR_OFFSETS
	.align		4
        /*0068*/ 	.byte	0x04, 0x1c
        /*006a*/ 	.short	(.L_679 - .L_678)


	//   ....[0]....
.L_678:
        /*006c*/ 	.word	0x00000070


	//   ....[1]....
        /*0070*/ 	.word	0x00000290


	//----- nvinfo : EIATTR_CBANK_PARAM_SIZE
	.align		4
.L_679:
        /*0074*/ 	.byte	0x03, 0x19
        /*0076*/ 	.short	0x0020


	//----- nvinfo : EIATTR_PARAM_CBANK
	.align		4
        /*0078*/ 	.byte	0x04, 0x0a
        /*007a*/ 	.short	(.L_681 - .L_680)
	.align		4
.L_680:
        /*007c*/ 	.word	index@(.nv.constant0._ZN7algebra3mulEPfS0_S0_ii)
        /*0080*/ 	.short	0x0380
        /*0082*/ 	.short	0x0020


	//----- nvinfo : EIATTR_SW_WAR
	.align		4
.L_681:
        /*0084*/ 	.byte	0x04, 0x36
        /*0086*/ 	.short	(.L_683 - .L_682)
.L_682:
        /*0088*/ 	.word	0x00000008
.L_683:


//--------------------- .nv.info._ZN7algebra3subEPfS0_ii --------------------------
	.section	.nv.info._ZN7algebra3subEPfS0_ii,"",@"SHT_CUDA_INFO"
	.sectionflags	@""
	.align	4


	//----- nvinfo : EIATTR_CUDA_API_VERSION
	.align		4
        /*0000*/ 	.byte	0x04, 0x37
        /*0002*/ 	.short	(.L_685 - .L_684)
.L_684:
        /*0004*/ 	.word	0x00000082


	//----- nvinfo : EIATTR_KPARAM_INFO
	.align		4
.L_685:
        /*0008*/ 	.byte	0x04, 0x17
        /*000a*/ 	.short	(.L_687 - .L_686)
.L_686:
        /*000c*/ 	.word	0x00000000
        /*0010*/ 	.short	0x0003
        /*0012*/ 	.short	0x0014
        /*0014*/ 	.byte	0x00, 0xf0, 0x11, 0x00


	//----- nvinfo : EIATTR_KPARAM_INFO
	.align		4
.L_687:
        /*0018*/ 	.byte	0x04, 0x17
        /*001a*/ 	.short	(.L_689 - .L_688)
.L_688:
        /*001c*/ 	.word	0x00000000
        /*0020*/ 	.short	0x0002
        /*0022*/ 	.short	0x0010
        /*0024*/ 	.byte	0x00, 0xf0, 0x11, 0x00


	//----- nvinfo : EIATTR_KPARAM_INFO
	.align		4
.L_689:
        /*0028*/ 	.byte	0x04, 0x17
        /*002a*/ 	.short	(.L_691 - .L_690)
.L_690:
        /*002c*/ 	.word	0x00000000
        /*0030*/ 	.short	0x0001
        /*0032*/ 	.short	0x0008
        /*0034*/ 	.byte	0x00, 0xf5, 0x21, 0x00


	//----- nvinfo : EIATTR_KPARAM_INFO
	.align		4
.L_691:
        /*0038*/ 	.byte	0x04, 0x17
        /*003a*/ 	.short	(.L_693 - .L_692)
.L_692:
        /*003c*/ 	.word	0x00000000
        /*0040*/ 	.short	0x0000
        /*0042*/ 	.short	0x0000
        /*0044*/ 	.byte	0x00, 0xf5, 0x21, 0x00


	//----- nvinfo : EIATTR_SPARSE_MMA_MASK
	.align		4
.L_693:
        /*0048*/ 	.byte	0x03, 0x50
        /*004a*/ 	.short	0x0000


	//----- nvinfo : EIATTR_MAXREG_COUNT
	.align		4
        /*004c*/ 	.byte	0x03, 0x1b
        /*004e*/ 	.short	0x00ff


	//----- nvinfo : EIATTR_MERCURY_ISA_VERSION
	.align		4
        /*0050*/ 	.byte	0x03, 0x5f
        /*0052*/ 	.short	0x0101


	//----- nvinfo : EIATTR_VRC_CTA_INIT_COUNT
	.align		4
        /*0054*/ 	.byte	0x02, 0x4a
	.zero		1
	.zero		1


	//----- nvinfo : EIATTR_EXIT_INSTR_OFFSETS
	.align		4
        /*0058*/ 	.byte	0x04, 0x1c
        /*005a*/ 	.short	(.L_695 - .L_694)


	//   ....[0]....
.L_694:
        /*005c*/ 	.word	0x00000070


	//   ....[1]....
        /*0060*/ 	.word	0x00000270


	//----- nvinfo : EIATTR_CBANK_PARAM_SIZE
	.align		4
.L_695:
        /*0064*/ 	.byte	0x03, 0x19
        /*0066*/ 	.short	0x0018


	//----- nvinfo : EIATTR_PARAM_CBANK
	.align		4
        /*0068*/ 	.byte	0x04, 0x0a
        /*006a*/ 	.short	(.L_697 - .L_696)
	.align		4
.L_696:
        /*006c*/ 	.word	index@(.nv.constant0._ZN7algebra3subEPfS0_ii)
        /*0070*/ 	.short	0x0380
        /*0072*/ 	.short	0x0018


	//----- nvinfo : EIATTR_SW_WAR
	.align		4
.L_697:
        /*0074*/ 	.byte	0x04, 0x36
        /*0076*/ 	.short	(.L_699 - .L_698)
.L_698:
        /*0078*/ 	.word	0x00000008
.L_699:


//--------------------- .nv.info._ZN7algebra8add_gradEPfS0_ii --------------------------
	.section	.nv.info._ZN7algebra8add_gradEPfS0_ii,"",@"SHT_CUDA_INFO"
	.sectionflags	@""
	.align	4


	//----- nvinfo : EIATTR_CUDA_API_VERSION
	.align		4
        /*0000*/ 	.byte	0x04, 0x37
        /*0002*/ 	.short	(.L_701 - .L_700)
.L_700:
        /*0004*/ 	.word	0x00000082


	//----- nvinfo : EIATTR_KPARAM_INFO
	.align		4
.L_701:
        /*0008*/ 	.byte	0x04, 0x17
        /*000a*/ 	.short	(.L_703 - .L_702)
.L_702:
        /*000c*/ 	.word	0x00000000
        /*0010*/ 	.short	0x0003
        /*0012*/ 	.short	0x0014
        /*0014*/ 	.byte	0x00, 0xf0, 0x11, 0x00


	//----- nvinfo : EIATTR_KPARAM_INFO
	.align		4
.L_703:
        /*0018*/ 	.byte	0x04, 0x17
        /*001a*/ 	.short	(.L_705 - .L_704)
.L_704:
        /*001c*/ 	.word	0x00000000
        /*0020*/ 	.short	0x0002
        /*0022*/ 	.short	0x0010
        /*0024*/ 	.byte	0x00, 0xf0, 0x11, 0x00


	//----- nvinfo : EIATTR_KPARAM_INFO
	.align		4
.L_705:
        /*0028*/ 	.byte	0x04, 0x17
        /*002a*/ 	.short	(.L_707 - .L_706)
.L_706:
        /*002c*/ 	.word	0x00000000
        /*0030*/ 	.short	0x0001
        /*0032*/ 	.short	0x0008
        /*0034*/ 	.byte	0x00, 0xf5, 0x21, 0x00


	//----- nvinfo : EIATTR_KPARAM_INFO
	.align		4
.L_707:
        /*0038*/ 	.byte	0x04, 0x17
        /*003a*/ 	.short	(.L_709 - .L_708)
.L_708:
        /*003c*/ 	.word	0x00000000
        /*0040*/ 	.short	0x0000
        /*0042*/ 	.short	0x0000
        /*0044*/ 	.byte	0x00, 0xf5, 0x21, 0x00


	//----- nvinfo : EIATTR_SPARSE_MMA_MASK
	.align		4
.L_709:
        /*0048*/ 	.byte	0x03, 0x50
        /*004a*/ 	.short	0x0000


	//----- nvinfo : EIATTR_MAXREG_COUNT
	.align		4
        /*004c*/ 	.byte	0x03, 0x1b
        /*004e*/ 	.short	0x00ff


	//----- nvinfo : EIATTR_MERCURY_ISA_VERSION
	.align		4
        /*0050*/ 	.byte	0x03, 0x5f
        /*0052*/ 	.short	0x0101


	//----- nvinfo : EIATTR_VRC_CTA_INIT_COUNT
	.align		4
        /*0054*/ 	.byte	0x02, 0x4a
	.zero		1
	.zero		1


	//----- nvinfo : EIATTR_EXIT_INSTR_OFFSETS
	.align		4
        /*0058*/ 	.byte	0x04, 0x1c
        /*005a*/ 	.short	(.L_711 - .L_710)


	//   ....[0]....
.L_710:
        /*005c*/ 	.word	0x00000070


	//   ....[1]....
        /*0060*/ 	.word	0x00000a60


	//----- nvinfo : EIATTR_CBANK_PARAM_SIZE
	.align		4
.L_711:
        /*0064*/ 	.byte	0x03, 0x19
        /*0066*/ 	.short	0x0018


	//----- nvinfo : EIATTR_PARAM_CBANK
	.align		4
        /*0068*/ 	.byte	0x04, 0x0a
        /*006a*/ 	.short	(.L_713 - .L_712)
	.align		4
.L_712:
        /*006c*/ 	.word	index@(.nv.constant0._ZN7algebra8add_gradEPfS0_ii)
        /*0070*/ 	.short	0x0380
        /*0072*/ 	.short	0x0018


	//----- nvinfo : EIATTR_SW_WAR
	.align		4
.L_713:
        /*0074*/ 	.byte	0x04, 0x36
        /*0076*/ 	.short	(.L_715 - .L_714)
.L_714:
        /*0078*/ 	.word	0x00000008
.L_715:


//--------------------- .nv.info._ZN7algebra3addEPfS0_S0_ii --------------------------
	.section	.nv.info._ZN7algebra3addEPfS0_S0_ii,"",@"SHT_CUDA_INFO"
	.sectionflags	@""
	.align	4


	//----- nvinfo : EIATTR_CUDA_API_VERSION
	.align		4
        /*0000*/ 	.byte	0x04, 0x37
        /*0002*/ 	.short	(.L_717 - .L_716)
.L_716:
        /*0004*/ 	.word	0x00000082


	//----- nvinfo : EIATTR_KPARAM_INFO
	.align		4
.L_717:
        /*0008*/ 	.byte	0x04, 0x17
        /*000a*/ 	.short	(.L_719 - .L_718)
.L_718:
        /*000c*/ 	.word	0x00000000
        /*0010*/ 	.short	0x0004
        /*0012*/ 	.short	0x001c
        /*0014*/ 	.byte	0x00, 0xf0, 0x11, 0x00


	//----- nvinfo : EIATTR_KPARAM_INFO
	.align		4
.L_719:
        /*0018*/ 	.byte	0x04, 0x17
        /*001a*/ 	.short	(.L_721 - .L_720)
.L_720:
        /*001c*/ 	.word	0x00000000
        /*0020*/ 	.short	0x0003
        /*0022*/ 	.short	0x0018
        /*0024*/ 	.byte	0x00, 0xf0, 0x11, 0x00


	//----- nvinfo : EIATTR_KPARAM_INFO
	.align		4
.L_721:
        /*0028*/ 	.byte	0x04, 0x17
        /*002a*/ 	.short	(.L_723 - .L_722)
.L_722:
        /*002c*/ 	.word	0x00000000
        /*0030*/ 	.short	0x0002
        /*0032*/ 	.short	0x0010
        /*0034*/ 	.byte	0x00, 0xf5, 0x21, 0x00


	//----- nvinfo : EIATTR_KPARAM_INFO
	.align		4
.L_723:
        /*0038*/ 	.byte	0x04, 0x17
        /*003a*/ 	.short	(.L_725 - .L_724)
.L_724:
        /*003c*/ 	.word	0x00000000
        /*0040*/ 	.short	0x0001
        /*0042*/ 	.short	0x0008
        /*0044*/ 	.byte	0x00, 0xf5, 0x21, 0x00


	//----- nvinfo : EIATTR_KPARAM_INFO
	.align		4
.L_725:
        /*0048*/ 	.byte	0x04, 0x17
        /*004a*/ 	.short	(.L_727 - .L_726)
.L_726:
        /*004c*/ 	.word	0x00000000
        /*0050*/ 	.short	0x0000
        /*0052*/ 	.short	0x0000
        /*0054*/ 	.byte	0x00, 0xf5, 0x21, 0x00


	//----- nvinfo : EIATTR_SPARSE_MMA_MASK
	.align		4
.L_727:
        /*0058*/ 	.byte	0x03, 0x50
        /*005a*/ 	.short	0x0000


	//----- nvinfo : EIATTR_MAXREG_COUNT
	.align		4
        /*005c*/ 	.byte	0x03, 0x1b
        /*005e*/ 	.short	0x00ff


	//----- nvinfo : EIATTR_MERCURY_ISA_VERSION
	.align		4
        /*0060*/ 	.byte	0x03, 0x5f
        /*0062*/ 	.short	0x0101


	//----- nvinfo : EIATTR_VRC_CTA_INIT_COUNT
	.align		4
        /*0064*/ 	.byte	0x02, 0x4a
	.zero		1
	.zero		1


	//----- nvinfo : EIATTR_EXIT_INSTR_OFFSETS
	.align		4
        /*0068*/ 	.byte	0x04, 0x1c
        /*006a*/ 	.short	(.L_729 - .L_728)


	//   ....[0]....
.L_728:
        /*006c*/ 	.word	0x00000070


	//   ....[1]....
        /*0070*/ 	.word	0x00000290


	//----- nvinfo : EIATTR_CBANK_PARAM_SIZE
	.align		4
.L_729:
        /*0074*/ 	.byte	0x03, 0x19
        /*0076*/ 	.short	0x0020


	//----- nvinfo : EIATTR_PARAM_CBANK
	.align		4
        /*0078*/ 	.byte	0x04, 0x0a
        /*007a*/ 	.short	(.L_731 - .L_730)
	.align		4
.L_730:
        /*007c*/ 	.word	index@(.nv.constant0._ZN7algebra3addEPfS0_S0_ii)
        /*0080*/ 	.short	0x0380
        /*0082*/ 	.short	0x0020


	//----- nvinfo : EIATTR_SW_WAR
	.align		4
.L_731:
        /*0084*/ 	.byte	0x04, 0x36
        /*0086*/ 	.short	(.L_733 - .L_732)
.L_732:
        /*0088*/ 	.word	0x00000008
.L_733:


//--------------------- .nv.callgraph             --------------------------
	.section	.nv.callgraph,"",@"SHT_CUDA_CALLGRAPH"
	.align	4
	.sectionentsize	8
	.align		4
        /*0000*/ 	.word	0x00000000
	.align		4
        /*0004*/ 	.word	0xffffffff
	.align		4
        /*0008*/ 	.word	0x00000000
	.align		4
        /*000c*/ 	.word	0xfffffffe
	.align		4
        /*0010*/ 	.word	0x00000000
	.align		4
        /*0014*/ 	.word	0xfffffffd
	.align		4
        /*0018*/ 	.word	0x00000000
	.align		4
        /*001c*/ 	.word	0xfffffffc


//--------------------- .text._ZN7algebra9relu_gradEPfS0_S0_i --------------------------
	.section	.text._ZN7algebra9relu_gradEPfS0_S0_i,"ax",@progbits
	.align	128
        .global         _ZN7algebra9relu_gradEPfS0_S0_i
        .type           _ZN7algebra9relu_gradEPfS0_S0_i,@function
        .size           _ZN7algebra9relu_gradEPfS0_S0_i,(.L_x_310 - _ZN7algebra9relu_gradEPfS0_S0_i)
        .other          _ZN7algebra9relu_gradEPfS0_S0_i,@"STO_CUDA_ENTRY STV_DEFAULT"
_ZN7algebra9relu_gradEPfS0_S0_i:
.text._ZN7algebra9relu_gradEPfS0_S0_i:
[----:B------:R-:W-:Y:S01]  /*0000*/  LDC R1, c[0x0][0x37c] ;  /* 0x0000df00ff017b82 */ /* 0x000fe20000000800 */
[----:B------:R-:W0:Y:S07]  /*0010*/  S2R R0, SR_TID.X ;  /* 0x0000000000007919 */ /* 0x000e2e0000002100 */
[----:B------:R-:W0:Y:S01]  /*0020*/  S2UR UR4, SR_CTAID.X ;  /* 0x00000000000479c3 */ /* 0x000e220000002500 */
[----:B------:R-:W1:Y:S07]  /*0030*/  LDCU UR5, c[0x0][0x398] ;  /* 0x00007300ff0577ac */ /* 0x000e6e0008000800 */
[----:B------:R-:W0:Y:S02]  /*0040*/  LDC R7, c[0x0][0x360] ;  /* 0x0000d800ff077b82 */ /* 0x000e240000000800 */
[----:B0-----:R-:W-:-:S05]  /*0050*/  IMAD R7, R7, UR4, R0 ;  /* 0x0000000407077c24 */ /* 0x001fca000f8e0200 */
[----:B-1----:R-:W-:-:S13]  /*0060*/  ISETP.GE.AND P0, PT, R7, UR5, PT ;  /* 0x0000000507007c0c */ /* 0x002fda000bf06270 */
[----:B------:R-:W-:Y:S05]  /*0070*/  @P0 EXIT ;  /* 0x000000000000094d */ /* 0x000fea0003800000 */
[----:B------:R-:W0:Y:S01]  /*0080*/  LDC.64 R2, c[0x0][0x390] ;  /* 0x0000e400ff027b82 */ /* 0x000e220000000a00 */
[----:B------:R-:W1:Y:S07]  /*0090*/  LDCU.64 UR4, c[0x0][0x358] ;  /* 0x00006b00ff0477ac */ /* 0x000e6e0008000a00 */
[----:B------:R-:W2:Y:S01]  /*00a0*/  LDC.64 R4, c[0x0][0x388] ;  /* 0x0000e200ff047b82 */ /* 0x000ea20000000a00 */
[----:B0-----:R-:W-:-:S06]  /*00b0*/  IMAD.WIDE R2, R7, 0x4, R2 ;  /* 0x0000000407027825 */ /* 0x001fcc00078e0202 */
[----:B-1----:R-:W3:Y:S01]  /*00c0*/  LDG.E R2, desc[UR4][R2.64] ;  /* 0x0000000402027981 */ /* 0x002ee2000c1e1900 */
[----:B------:R-:W-:Y:S01]  /*00d0*/  BSSY.RECONVERGENT B0, `(.L_x_0) ;  /* 0x0000008000007945 */ /* 0x000fe20003800200 */
[----:B------:R-:W-:Y:S02]  /*00e0*/  HFMA2 R9, -RZ, RZ, 0, 0 ;  /* 0x00000000ff097431 */ /* 0x000fe400000001ff */
[----:B--2---:R-:W-:Y:S01]  /*00f0*/  IMAD.WIDE R4, R7, 0x4, R4 ;  /* 0x0000000407047825 */ /* 0x004fe200078e0204 */
[----:B---3--:R-:W-:-:S13]  /*0100*/  FSETP.GT.AND P0, PT, R2, RZ, PT ;  /* 0x000000ff0200720b */ /* 0x008fda0003f04000 */
[----:B------:R-:W-:Y:S05]  /*0110*/  @!P0 BRA `(.L_x_1) ;  /* 0x00000000000c8947 */ /* 0x000fea0003800000 */
[----:B------:R-:W0:Y:S02]  /*0120*/  LDC.64 R2, c[0x0][0x380] ;  /* 0x0000e000ff027b82 */ /* 0x000e240000000a00 */
[----:B0-----:R-:W-:-:S05]  /*0130*/  IMAD.WIDE R2, R7, 0x4, R2 ;  /* 0x0000000407027825 */ /* 0x001fca00078e0202 */
[----:B------:R0:W5:Y:S02]  /*0140*/  LDG.E R9, desc[UR4][R2.64] ;  /* 0x0000000402097981 */ /* 0x000164000c1e1900 */
.L_x_1:
[----:B------:R-:W-:Y:S05]  /*0150*/  BSYNC.RECONVERGENT B0 ;  /* 0x0000000000007941 */ /* 0x000fea0003800200 */
.L_x_0:
[----:B-----5:R-:W-:Y:S01]  /*0160*/  STG.E desc[UR4][R4.64], R9 ;  /* 0x0000000904007986 */ /* 0x020fe2000c101904 */
[----:B------:R-:W-:Y:S05]  /*0170*/  EXIT ;  /* 0x000000000000794d */ /* 0x000fea0003800000 */
.L_x_2:
[----:B------:R-:W-:-:S00]  /*0180*/  BRA `(.L_x_2) ;  /* 0xfffffffc00fc7947 */ /* 0x000fc0000383ffff */
[----:B------:R-:W-:-:S00]  /*0190*/  NOP ;  /* 0x0000000000007918 */ /* 0x000fc00000000000 */
        /* <DEDUP_REMOVED lines=14> */
.L_x_310:


//--------------------- .text._ZN7algebra4reluEPfS0_i --------------------------
	.section	.text._ZN7algebra4reluEPfS0_i,"ax",@progbits
	.align	128
        .global         _ZN7algebra4reluEPfS0_i
        .type           _ZN7algebra4reluEPfS0_i,@function
        .size           _ZN7algebra4reluEPfS0_i,(.L_x_311 - _ZN7algebra4reluEPfS0_i)
        .other          _ZN7algebra4reluEPfS0_i,@"STO_CUDA_ENTRY STV_DEFAULT"
_ZN7algebra4reluEPfS0_i:
.text._ZN7algebra4reluEPfS0_i:
        /* <DEDUP_REMOVED lines=13> */
[----:B--2---:R-:W-:Y:S01]  /*00d0*/  IMAD.WIDE R4, R7, 0x4, R4 ;  /* 0x0000000407047825 */ /* 0x004fe200078e0204 */
[----:B---3--:R-:W-:-:S05]  /*00e0*/  FMNMX R7, RZ, R2, !PT ;  /* 0x00000002ff077209 */ /* 0x008fca0007800000 */
[----:B------:R-:W-:Y:S01]  /*00f0*/  STG.E desc[UR4][R4.64], R7 ;  /* 0x0000000704007986 */ /* 0x000fe2000c101904 */
[----:B------:R-:W-:Y:S05]  /*0100*/  EXIT ;  /* 0x000000000000794d */ /* 0x000fea0003800000 */
.L_x_3:
        /* <DEDUP_REMOVED lines=15> */
.L_x_311:


//--------------------- .text._ZN7algebra14layernorm_gradEPfS0_S0_S0_ii --------------------------
	.section	.text._ZN7algebra14layernorm_gradEPfS0_S0_S0_ii,"ax",@progbits
	.align	128
        .global         _ZN7algebra14layernorm_gradEPfS0_S0_S0_ii
        .type           _ZN7algebra14layernorm_gradEPfS0_S0_S0_ii,@function
        .size           _ZN7algebra14layernorm_gradEPfS0_S0_S0_ii,(.L_x_301 - _ZN7algebra14layernorm_gradEPfS0_S0_S0_ii)
        .other          _ZN7algebra14layernorm_gradEPfS0_S0_S0_ii,@"STO_CUDA_ENTRY STV_DEFAULT"
_ZN7algebra14layernorm_gradEPfS0_S0_S0_ii:
.text._ZN7algebra14layernorm_gradEPfS0_S0_S0_ii:
[----:B------:R-:W-:Y:S08]  /*0000*/  LDC R1, c[0x0][0x37c] ;  /* 0x0000df00ff017b82 */ /* 0x000ff00000000800 */
[----:B------:R-:W0:Y:S01]  /*0010*/  LDC R7, c[0x0][0x3a0] ;  /* 0x0000e800ff077b82 */ /* 0x000e220000000800 */
[----:B------:R-:W1:Y:S07]  /*0020*/  S2R R5, SR_TID.X ;  /* 0x0000000000057919 */ /* 0x000e6e0000002100 */
[----:B------:R-:W1:Y:S08]  /*0030*/  S2UR UR4, SR_CTAID.X ;  /* 0x00000000000479c3 */ /* 0x000e700000002500 */
[----:B------:R-:W1:Y:S01]  /*0040*/  LDC R0, c[0x0][0x360] ;  /* 0x0000d800ff007b82 */ /* 0x000e620000000800 */
[----:B0-----:R-:W-:-:S04]  /*0050*/  IABS R9, R7 ;  /* 0x0000000700097213 */ /* 0x001fc80000000000 */
[----:B------:R-:W0:Y:S01]  /*0060*/  I2F.RP R4, R9 ;  /* 0x0000000900047306 */ /* 0x000e220000209400 */
[----:B-1----:R-:W-:Y:S01]  /*0070*/  IMAD R0, R0, UR4, R5 ;  /* 0x0000000400007c24 */ /* 0x002fe2000f8e0205 */
[----:B------:R-:W1:Y:S06]  /*0080*/  LDCU UR4, c[0x0][0x3a4] ;  /* 0x00007480ff0477ac */ /* 0x000e6c0008000800 */
[----:B0-----:R-:W0:Y:S02]  /*0090*/  MUFU.RCP R4, R4 ;  /* 0x0000000400047308 */ /* 0x001e240000001000 */
[----:B0-----:R-:W-:-:S02]  /*00a0*/  IADD3 R2, PT, PT, R4, 0xffffffe, RZ ;  /* 0x0ffffffe04027810 */ /* 0x001fc40007ffe0ff */
[----:B------:R-:W-:-:S04]  /*00b0*/  IABS R4, R0 ;  /* 0x0000000000047213 */ /* 0x000fc80000000000 */
[----:B------:R0:W2:Y:S02]  /*00c0*/  F2I.FTZ.U32.TRUNC.NTZ R3, R2 ;  /* 0x0000000200037305 */ /* 0x0000a4000021f000 */
[----:B0-----:R-:W-:Y:S02]  /*00d0*/  HFMA2 R2, -RZ, RZ, 0, 0 ;  /* 0x00000000ff027431 */ /* 0x001fe400000001ff */
[----:B--2---:R-:W-:-:S04]  /*00e0*/  IMAD.MOV R6, RZ, RZ, -R3 ;  /* 0x000000ffff067224 */ /* 0x004fc800078e0a03 */
[----:B------:R-:W-:-:S04]  /*00f0*/  IMAD R5, R6, R9, RZ ;  /* 0x0000000906057224 */ /* 0x000fc800078e02ff */
[----:B------:R-:W-:-:S06]  /*0100*/  IMAD.HI.U32 R3, R3, R5, R2 ;  /* 0x0000000503037227 */ /* 0x000fcc00078e0002 */
[----:B------:R-:W-:-:S04]  /*0110*/  IMAD.HI.U32 R6, R3, R4, RZ ;  /* 0x0000000403067227 */ /* 0x000fc800078e00ff */
[----:B------:R-:W-:-:S04]  /*0120*/  IMAD.MOV R3, RZ, RZ, -R6 ;  /* 0x000000ffff037224 */ /* 0x000fc800078e0a06 */
[----:B------:R-:W-:-:S05]  /*0130*/  IMAD R2, R9, R3, R4 ;  /* 0x0000000309027224 */ /* 0x000fca00078e0204 */
[----:B------:R-:W-:-:S13]  /*0140*/  ISETP.GT.U32.AND P2, PT, R9, R2, PT ;  /* 0x000000020900720c */ /* 0x000fda0003f44070 */
[-C--:B------:R-:W-:Y:S01]  /*0150*/  @!P2 IADD3 R2, PT, PT, R2, -R9.reuse, RZ ;  /* 0x800000090202a210 */ /* 0x080fe20007ffe0ff */
[----:B------:R-:W-:Y:S01]  /*0160*/  @!P2 VIADD R6, R6, 0x1 ;  /* 0x000000010606a836 */ /* 0x000fe20000000000 */
[----:B-1----:R-:W-:Y:S02]  /*0170*/  ISETP.GE.AND P2, PT, R0, UR4, PT ;  /* 0x0000000400007c0c */ /* 0x002fe4000bf46270 */
[----:B------:R-:W-:Y:S02]  /*0180*/  ISETP.GE.U32.AND P1, PT, R2, R9, PT ;  /* 0x000000090200720c */ /* 0x000fe40003f26070 */
[----:B------:R-:W-:-:S04]  /*0190*/  LOP3.LUT R2, R0, R7, RZ, 0x3c, !PT ;  /* 0x0000000700027212 */ /* 0x000fc800078e3cff */
[----:B------:R-:W-:-:S07]  /*01a0*/  ISETP.GE.AND P0, PT, R2, RZ, PT ;  /* 0x000000ff0200720c */ /* 0x000fce0003f06270 */
[----:B------:R-:W-:Y:S02]  /*01b0*/  @P1 IADD3 R6, PT, PT, R6, 0x1, RZ ;  /* 0x0000000106061810 */ /* 0x000fe40007ffe0ff */
[----:B------:R-:W-:-:S04]  /*01c0*/  ISETP.NE.AND P1, PT, R7, RZ, PT ;  /* 0x000000ff0700720c */ /* 0x000fc80003f25270 */
[----:B------:R-:W-:Y:S01]  /*01d0*/  @!P0 IMAD.MOV R6, RZ, RZ, -R6 ;  /* 0x000000ffff068224 */ /* 0x000fe200078e0a06 */
[----:B------:R-:W-:Y:S08]  /*01e0*/  @P2 EXIT ;  /* 0x000000000000294d */ /* 0x000ff00003800000 */
[----:B------:R-:W-:Y:S01]  /*01f0*/  ISETP.GE.AND P2, PT, R7, 0x1, PT ;  /* 0x000000010700780c */ /* 0x000fe20003f46270 */
[----:B------:R-:W0:Y:S01]  /*0200*/  LDCU.64 UR10, c[0x0][0x358] ;  /* 0x00006b00ff0a77ac */ /* 0x000e220008000a00 */
[----:B------:R-:W-:Y:S02]  /*0210*/  @!P1 LOP3.LUT R6, RZ, R7, RZ, 0x33, !PT ;  /* 0x00000007ff069212 */ /* 0x000fe400078e33ff */
[----:B------:R-:W-:-:S03]  /*0220*/  MOV R10, RZ ;  /* 0x000000ff000a7202 */ /* 0x000fc60000000f00 */
[----:B------:R-:W-:-:S05]  /*0230*/  IMAD R3, R6, R7, RZ ;  /* 0x0000000706037224 */ /* 0x000fca00078e02ff */
[----:B------:R-:W-:Y:S01]  /*0240*/  IADD3 R2, PT, PT, R0, -R3, RZ ;  /* 0x8000000300027210 */ /* 0x000fe20007ffe0ff */
[----:B------:R-:W-:Y:S06]  /*0250*/  @!P2 BRA `(.L_x_4) ;  /* 0x0000000400a4a947 */ /* 0x000fec0003800000 */
[C---:B------:R-:W-:Y:S01]  /*0260*/  ISETP.GE.U32.AND P0, PT, R7.reuse, 0x10, PT ;  /* 0x000000100700780c */ /* 0x040fe20003f06070 */
[----:B------:R-:W-:Y:S01]  /*0270*/  IMAD.MOV.U32 R10, RZ, RZ, RZ ;  /* 0x000000ffff0a7224 */ /* 0x000fe200078e00ff */
[----:B------:R-:W-:Y:S02]  /*0280*/  LOP3.LUT R24, R7, 0xf, RZ, 0xc0, !PT ;  /* 0x0000000f07187812 */ /* 0x000fe400078ec0ff */
[----:B------:R-:W-:Y:S02]  /*0290*/  MOV R8, RZ ;  /* 0x000000ff00087202 */ /* 0x000fe40000000f00 */
[----:B------:R-:W-:-:S07]  /*02a0*/  ISETP.NE.AND P1, PT, R24, RZ, PT ;  /* 0x000000ff1800720c */ /* 0x000fce0003f25270 */
[----:B------:R-:W-:Y:S06]  /*02b0*/  @!P0 BRA `(.L_x_5) ;  /* 0x0000000000b88947 */ /* 0x000fec0003800000 */
[----:B------:R-:W1:Y:S01]  /*02c0*/  LDCU.64 UR4, c[0x0][0x390] ;  /* 0x00007200ff0477ac */ /* 0x000e620008000a00 */
[----:B------:R-:W-:Y:S01]  /*02d0*/  LOP3.LUT R8, R7, 0x7ffffff0, RZ, 0xc0, !PT ;  /* 0x7ffffff007087812 */ /* 0x000fe200078ec0ff */
[----:B------:R-:W-:Y:S02]  /*02e0*/  HFMA2 R10, -RZ, RZ, 0, 0 ;  /* 0x00000000ff0a7431 */ /* 0x000fe400000001ff */
[----:B------:R-:W-:Y:S01]  /*02f0*/  IMAD.MOV.U32 R9, RZ, RZ, R3 ;  /* 0x000000ffff097224 */ /* 0x000fe200078e0003 */
[----:B------:R-:W-:Y:S01]  /*0300*/  IADD3 R25, PT, PT, -R8, RZ, RZ ;  /* 0x000000ff08197210 */ /* 0x000fe20007ffe1ff */
[----:B-1----:R-:W-:-:S04]  /*0310*/  UIADD3 UR4, UP0, UPT, UR4, 0x20, URZ ;  /* 0x0000002004047890 */ /* 0x002fc8000ff1e0ff */
[----:B------:R-:W-:-:S12]  /*0320*/  UIADD3.X UR5, UPT, UPT, URZ, UR5, URZ, UP0, !UPT ;  /* 0x00000005ff057290 */ /* 0x000fd800087fe4ff */
.L_x_6:
[----:B------:R-:W-:Y:S01]  /*0330*/  MOV R4, UR4 ;  /* 0x0000000400047c02 */ /* 0x000fe20008000f00 */
[----:B------:R-:W-:-:S04]  /*0340*/  IMAD.U32 R5, RZ, RZ, UR5 ;  /* 0x00000005ff057e24 */ /* 0x000fc8000f8e00ff */
[----:B------:R-:W-:-:S05]  /*0350*/  IMAD.WIDE R4, R9, 0x4, R4 ;  /* 0x0000000409047825 */ /* 0x000fca00078e0204 */
[----:B0-----:R-:W2:Y:S04]  /*0360*/  LDG.E R23, desc[UR10][R4.64+-0x20] ;  /* 0xffffe00a04177981 */ /* 0x001ea8000c1e1900 */
[----:B------:R-:W3:Y:S04]  /*0370*/  LDG.E R27, desc[UR10][R4.64+-0x1c] ;  /* 0xffffe40a041b7981 */ /* 0x000ee8000c1e1900 */
[----:B------:R-:W4:Y:S04]  /*0380*/  LDG.E R22, desc[UR10][R4.64+-0x18] ;  /* 0xffffe80a04167981 */ /* 0x000f28000c1e1900 */
[----:B------:R-:W5:Y:S04]  /*0390*/  LDG.E R21, desc[UR10][R4.64+-0x14] ;  /* 0xffffec0a04157981 */ /* 0x000f68000c1e1900 */
        /* <DEDUP_REMOVED lines=9> */
[----:B------:R-:W5:Y:S01]  /*0430*/  LDG.E R11, desc[UR10][R4.64+0x14] ;  /* 0x0000140a040b7981 */ /* 0x000f62000c1e1900 */
[----:B--2---:R-:W-:-:S03]  /*0440*/  FADD R26, R23, R10 ;  /* 0x0000000a171a7221 */ /* 0x004fc60000000000 */
[----:B------:R-:W2:Y:S04]  /*0450*/  LDG.E R10, desc[UR10][R4.64+0x18] ;  /* 0x0000180a040a7981 */ /* 0x000ea8000c1e1900 */
[----:B------:R-:W2:Y:S01]  /*0460*/  LDG.E R23, desc[UR10][R4.64+0x1c] ;  /* 0x00001c0a04177981 */ /* 0x000ea2000c1e1900 */
[----:B---3--:R-:W-:Y:S01]  /*0470*/  FADD R27, R26, R27 ;  /* 0x0000001b1a1b7221 */ /* 0x008fe20000000000 */
[----:B------:R-:W-:Y:S02]  /*0480*/  IADD3 R25, PT, PT, R25, 0x10, RZ ;  /* 0x0000001019197810 */ /* 0x000fe40007ffe0ff */
[----:B------:R-:W-:Y:S01]  /*0490*/  IADD3 R9, PT, PT, R9, 0x10, RZ ;  /* 0x0000001009097810 */ /* 0x000fe20007ffe0ff */
[----:B----4-:R-:W-:Y:S01]  /*04a0*/  FADD R22, R27, R22 ;  /* 0x000000161b167221 */ /* 0x010fe20000000000 */
[----:B------:R-:W-:-:S03]  /*04b0*/  ISETP.NE.AND P0, PT, R25, RZ, PT ;  /* 0x000000ff1900720c */ /* 0x000fc60003f05270 */
[----:B-----5:R-:W-:-:S04]  /*04c0*/  FADD R21, R22, R21 ;  /* 0x0000001516157221 */ /* 0x020fc80000000000 */
[----:B------:R-:W-:-:S04]  /*04d0*/  FADD R20, R21, R20 ;  /* 0x0000001415147221 */ /* 0x000fc80000000000 */
        /* <DEDUP_REMOVED lines=9> */
[----:B--2---:R-:W-:-:S04]  /*0570*/  FADD R10, R11, R10 ;  /* 0x0000000a0b0a7221 */ /* 0x004fc80000000000 */
[----:B------:R-:W-:Y:S01]  /*0580*/  FADD R10, R10, R23 ;  /* 0x000000170a0a7221 */ /* 0x000fe20000000000 */
[----:B------:R-:W-:Y:S06]  /*0590*/  @P0 BRA `(.L_x_6) ;  /* 0xfffffffc00640947 */ /* 0x000fec000383ffff */
.L_x_5:
[----:B------:R-:W-:Y:S05]  /*05a0*/  @!P1 BRA `(.L_x_4) ;  /* 0x0000000000d09947 */ /* 0x000fea0003800000 */
[----:B------:R-:W-:Y:S02]  /*05b0*/  ISETP.GE.U32.AND P0, PT, R24, 0x8, PT ;  /* 0x000000081800780c */ /* 0x000fe40003f06070 */
[----:B------:R-:W-:-:S04]  /*05c0*/  LOP3.LUT R11, R7, 0x7, RZ, 0xc0, !PT ;  /* 0x00000007070b7812 */ /* 0x000fc800078ec0ff */
[----:B------:R-:W-:-:S07]  /*05d0*/  ISETP.NE.AND P1, PT, R11, RZ, PT ;  /* 0x000000ff0b00720c */ /* 0x000fce0003f25270 */
[----:B------:R-:W-:Y:S06]  /*05e0*/  @!P0 BRA `(.L_x_7) ;  /* 0x0000000000508947 */ /* 0x000fec0003800000 */
[----:B------:R-:W1:Y:S01]  /*05f0*/  LDC.64 R4, c[0x0][0x390] ;  /* 0x0000e400ff047b82 */ /* 0x000e620000000a00 */
[----:B------:R-:W-:-:S04]  /*0600*/  IMAD.IADD R9, R3, 0x1, R8 ;  /* 0x0000000103097824 */ /* 0x000fc800078e0208 */
[----:B-1----:R-:W-:-:S05]  /*0610*/  IMAD.WIDE R4, R9, 0x4, R4 ;  /* 0x0000000409047825 */ /* 0x002fca00078e0204 */
[----:B0-----:R-:W2:Y:S04]  /*0620*/  LDG.E R9, desc[UR10][R4.64] ;  /* 0x0000000a04097981 */ /* 0x001ea8000c1e1900 */
[----:B------:R-:W3:Y:S04]  /*0630*/  LDG.E R12, desc[UR10][R4.64+0x4] ;  /* 0x0000040a040c7981 */ /* 0x000ee8000c1e1900 */
[----:B------:R-:W4:Y:S04]  /*0640*/  LDG.E R14, desc[UR10][R4.64+0x8] ;  /* 0x0000080a040e7981 */ /* 0x000f28000c1e1900 */
[----:B------:R-:W5:Y:S04]  /*0650*/  LDG.E R16, desc[UR10][R4.64+0xc] ;  /* 0x00000c0a04107981 */ /* 0x000f68000c1e1900 */
[----:B------:R-:W5:Y:S04]  /*0660*/  LDG.E R18, desc[UR10][R4.64+0x10] ;  /* 0x0000100a04127981 */ /* 0x000f68000c1e1900 */
[----:B------:R-:W5:Y:S04]  /*0670*/  LDG.E R20, desc[UR10][R4.64+0x14] ;  /* 0x0000140a04147981 */ /* 0x000f68000c1e1900 */
[----:B------:R-:W5:Y:S04]  /*0680*/  LDG.E R22, desc[UR10][R4.64+0x18] ;  /* 0x0000180a04167981 */ /* 0x000f68000c1e1900 */
[----:B------:R-:W5:Y:S01]  /*0690*/  LDG.E R24, desc[UR10][R4.64+0x1c] ;  /* 0x00001c0a04187981 */ /* 0x000f62000c1e1900 */
[----:B------:R-:W-:Y:S01]  /*06a0*/  IADD3 R8, PT, PT, R8, 0x8, RZ ;  /* 0x0000000808087810 */ /* 0x000fe20007ffe0ff */
[----:B--2---:R-:W-:-:S04]  /*06b0*/  FADD R9, R10, R9 ;  /* 0x000000090a097221 */ /* 0x004fc80000000000 */
[----:B---3--:R-:W-:-:S04]  /*06c0*/  FADD R9, R9, R12 ;  /* 0x0000000c09097221 */ /* 0x008fc80000000000 */
[----:B----4-:R-:W-:-:S04]  /*06d0*/  FADD R9, R9, R14 ;  /* 0x0000000e09097221 */ /* 0x010fc80000000000 */
[----:B-----5:R-:W-:-:S04]  /*06e0*/  FADD R9, R9, R16 ;  /* 0x0000001009097221 */ /* 0x020fc80000000000 */
[----:B------:R-:W-:-:S04]  /*06f0*/  FADD R9, R9, R18 ;  /* 0x0000001209097221 */ /* 0x000fc80000000000 */
[----:B------:R-:W-:-:S04]  /*0700*/  FADD R9, R9, R20 ;  /* 0x0000001409097221 */ /* 0x000fc80000000000 */
[----:B------:R-:W-:-:S04]  /*0710*/  FADD R9, R9, R22 ;  /* 0x0000001609097221 */ /* 0x000fc80000000000 */
[----:B------:R-:W-:-:S07]  /*0720*/  FADD R10, R9, R24 ;  /* 0x00000018090a7221 */ /* 0x000fce0000000000 */
.L_x_7:
[----:B------:R-:W-:Y:S05]  /*0730*/  @!P1 BRA `(.L_x_4) ;  /* 0x00000000006c9947 */ /* 0x000fea0003800000 */
[----:B------:R-:W-:Y:S02]  /*0740*/  ISETP.GE.U32.AND P0, PT, R11, 0x4, PT ;  /* 0x000000040b00780c */ /* 0x000fe40003f06070 */
[----:B------:R-:W-:-:S04]  /*0750*/  LOP3.LUT R9, R7, 0x3, RZ, 0xc0, !PT ;  /* 0x0000000307097812 */ /* 0x000fc800078ec0ff */
[----:B------:R-:W-:-:S07]  /*0760*/  ISETP.NE.AND P1, PT, R9, RZ, PT ;  /* 0x000000ff0900720c */ /* 0x000fce0003f25270 */
[----:B------:R-:W-:Y:S06]  /*0770*/  @!P0 BRA `(.L_x_8) ;  /* 0x0000000000308947 */ /* 0x000fec0003800000 */
[----:B------:R-:W1:Y:S01]  /*0780*/  LDC.64 R4, c[0x0][0x390] ;  /* 0x0000e400ff047b82 */ /* 0x000e620000000a00 */
[----:B------:R-:W-:-:S05]  /*0790*/  IADD3 R11, PT, PT, R3, R8, RZ ;  /* 0x00000008030b7210 */ /* 0x000fca0007ffe0ff */
[----:B-1----:R-:W-:-:S05]  /*07a0*/  IMAD.WIDE R4, R11, 0x4, R4 ;  /* 0x000000040b047825 */ /* 0x002fca00078e0204 */
[----:B0-----:R-:W2:Y:S04]  /*07b0*/  LDG.E R11, desc[UR10][R4.64] ;  /* 0x0000000a040b7981 */ /* 0x001ea8000c1e1900 */
[----:B------:R-:W3:Y:S04]  /*07c0*/  LDG.E R12, desc[UR10][R4.64+0x4] ;  /* 0x0000040a040c7981 */ /* 0x000ee8000c1e1900 */
[----:B------:R-:W4:Y:S04]  /*07d0*/  LDG.E R14, desc[UR10][R4.64+0x8] ;  /* 0x0000080a040e7981 */ /* 0x000f28000c1e1900 */
[----:B------:R-:W5:Y:S01]  /*07e0*/  LDG.E R16, desc[UR10][R4.64+0xc] ;  /* 0x00000c0a04107981 */ /* 0x000f62000c1e1900 */
[----:B------:R-:W-:-:S02]  /*07f0*/  VIADD R8, R8, 0x4 ;  /* 0x0000000408087836 */ /* 0x000fc40000000000 */
[----:B--2---:R-:W-:-:S04]  /*0800*/  FADD R11, R10, R11 ;  /* 0x0000000b0a0b7221 */ /* 0x004fc80000000000 */
[----:B---3--:R-:W-:-:S04]  /*0810*/  FADD R11, R11, R12 ;  /* 0x0000000c0b0b7221 */ /* 0x008fc80000000000 */
[----:B----4-:R-:W-:-:S04]  /*0820*/  FADD R11, R11, R14 ;  /* 0x0000000e0b0b7221 */ /* 0x010fc80000000000 */
[----:B-----5:R-:W-:-:S07]  /*0830*/  FADD R10, R11, R16 ;  /* 0x000000100b0a7221 */ /* 0x020fce0000000000 */
.L_x_8:
[----:B------:R-:W-:Y:S05]  /*0840*/  @!P1 BRA `(.L_x_4) ;  /* 0x0000000000289947 */ /* 0x000fea0003800000 */
[----:B------:R-:W1:Y:S01]  /*0850*/  LDC.64 R12, c[0x0][0x390] ;  /* 0x0000e400ff0c7b82 */ /* 0x000e620000000a00 */
[----:B------:R-:W-:Y:S02]  /*0860*/  IADD3 R11, PT, PT, R3, R8, RZ ;  /* 0x00000008030b7210 */ /* 0x000fe40007ffe0ff */
[----:B------:R-:W-:-:S07]  /*0870*/  IADD3 R9, PT, PT, -R9, RZ, RZ ;  /* 0x000000ff09097210 */ /* 0x000fce0007ffe1ff */
.L_x_9:
[----:B-1----:R-:W-:-:S06]  /*0880*/  IMAD.WIDE R4, R11, 0x4, R12 ;  /* 0x000000040b047825 */ /* 0x002fcc00078e020c */
[----:B0-----:R-:W2:Y:S01]  /*0890*/  LDG.E R5, desc[UR10][R4.64] ;  /* 0x0000000a04057981 */ /* 0x001ea2000c1e1900 */
[----:B------:R-:W-:Y:S01]  /*08a0*/  VIADD R9, R9, 0x1 ;  /* 0x0000000109097836 */ /* 0x000fe20000000000 */
[----:B------:R-:W-:-:S04]  /*08b0*/  IADD3 R11, PT, PT, R11, 0x1, RZ ;  /* 0x000000010b0b7810 */ /* 0x000fc80007ffe0ff */
[----:B------:R-:W-:Y:S01]  /*08c0*/  ISETP.NE.AND P0, PT, R9, RZ, PT ;  /* 0x000000ff0900720c */ /* 0x000fe20003f05270 */
[----:B--2---:R-:W-:-:S12]  /*08d0*/  FADD R10, R5, R10 ;  /* 0x0000000a050a7221 */ /* 0x004fd80000000000 */
[----:B------:R-:W-:Y:S05]  /*08e0*/  @P0 BRA `(.L_x_9) ;  /* 0xfffffffc00e40947 */ /* 0x000fea000383ffff */
.L_x_4:
[----:B------:R-:W-:Y:S01]  /*08f0*/  I2FP.F32.S32 R7, R7 ;  /* 0x0000000700077245 */ /* 0x000fe20000201400 */
[----:B------:R-:W-:Y:S03]  /*0900*/  BSSY.RECONVERGENT B0, `(.L_x_10) ;  /* 0x000000e000007945 */ /* 0x000fe60003800200 */
[----:B------:R-:W1:Y:S08]  /*0910*/  MUFU.RCP R4, R7 ;  /* 0x0000000700047308 */ /* 0x000e700000001000 */
[----:B------:R-:W2:Y:S01]  /*0920*/  FCHK P0, R10, R7 ;  /* 0x000000070a007302 */ /* 0x000ea20000000000 */
[----:B-1----:R-:W-:-:S04]  /*0930*/  FFMA R5, -R7, R4, 1 ;  /* 0x3f80000007057423 */ /* 0x002fc80000000104 */
[----:B------:R-:W-:-:S04]  /*0940*/  FFMA R4, R4, R5, R4 ;  /* 0x0000000504047223 */ /* 0x000fc80000000004 */
[----:B------:R-:W-:-:S04]  /*0950*/  FFMA R5, R4, R10, RZ ;  /* 0x0000000a04057223 */ /* 0x000fc800000000ff */
[----:B------:R-:W-:-:S04]  /*0960*/  FFMA R8, -R7, R5, R10 ;  /* 0x0000000507087223 */ /* 0x000fc8000000010a */
[----:B------:R-:W-:Y:S01]  /*0970*/  FFMA R8, R4, R8, R5 ;  /* 0x0000000804087223 */ /* 0x000fe20000000005 */
[----:B--2---:R-:W-:Y:S06]  /*0980*/  @!P0 BRA `(.L_x_11) ;  /* 0x0000000000148947 */ /* 0x004fec0003800000 */
[----:B------:R-:W-:Y:S01]  /*0990*/  MOV R4, R10 ;  /* 0x0000000a00047202 */ /* 0x000fe20000000f00 */
[----:B------:R-:W-:Y:S01]  /*09a0*/  IMAD.MOV.U32 R5, RZ, RZ, R7 ;  /* 0x000000ffff057224 */ /* 0x000fe200078e0007 */
[----:B------:R-:W-:-:S07]  /*09b0*/  MOV R8, 0x9d0 ;  /* 0x000009d000087802 */ /* 0x000fce0000000f00 */
[----:B0-----:R-:W-:Y:S05]  /*09c0*/  CALL.REL.NOINC `($__internal_2_$__cuda_sm3x_div_rn_noftz_f32_slowpath) ;  /* 0x00000020003c7944 */ /* 0x001fea0003c00000 */
[----:B------:R-:W-:-:S07]  /*09d0*/  MOV R8, R4 ;  /* 0x0000000400087202 */ /* 0x000fce0000000f00 */
.L_x_11:
[----:B0-----:R-:W-:Y:S05]  /*09e0*/  BSYNC.RECONVERGENT B0 ;  /* 0x0000000000007941 */ /* 0x001fea0003800200 */
.L_x_10:
[----:B------:R-:W-:Y:S01]  /*09f0*/  HFMA2 R10, -RZ, RZ, 0, 0 ;  /* 0x00000000ff0a7431 */ /* 0x000fe200000001ff */
[----:B------:R-:W-:Y:S06]  /*0a00*/  @!P2 BRA `(.L_x_12) ;  /* 0x000000080020a947 */ /* 0x000fec0003800000 */
[----:B------:R-:W0:Y:S01]  /*0a10*/  LDCU UR5, c[0x0][0x3a0] ;  /* 0x00007400ff0577ac */ /* 0x000e220008000800 */
[----:B------:R-:W-:Y:S01]  /*0a20*/  IMAD.MOV.U32 R10, RZ, RZ, RZ ;  /* 0x000000ffff0a7224 */ /* 0x000fe200078e00ff */
[----:B------:R-:W-:Y:S01]  /*0a30*/  UMOV UR4, URZ ;  /* 0x000000ff00047c82 */ /* 0x000fe20008000000 */
[----:B0-----:R-:W-:Y:S02]  /*0a40*/  UISETP.GE.U32.AND UP1, UPT, UR5, 0x10, UPT ;  /* 0x000000100500788c */ /* 0x001fe4000bf26070 */
[----:B------:R-:W-:Y:S01]  /*0a50*/  IMAD R6, R6, UR5, RZ ;  /* 0x0000000506067c24 */ /* 0x000fe2000f8e02ff */
[----:B------:R-:W-:-:S04]  /*0a60*/  ULOP3.LUT UR9, UR5, 0xf, URZ, 0xc0, !UPT ;  /* 0x0000000f05097892 */ /* 0x000fc8000f8ec0ff */
[----:B------:R-:W-:Y:S02]  /*0a70*/  UISETP.NE.AND UP0, UPT, UR9, URZ, UPT ;  /* 0x000000ff0900728c */ /* 0x000fe4000bf05270 */
[----:B------:R-:W-:Y:S09]  /*0a80*/  BRA.U !UP1, `(.L_x_13) ;  /* 0x0000000109f87547 */ /* 0x000ff2000b800000 */
[----:B------:R-:W0:Y:S01]  /*0a90*/  LDCU.64 UR6, c[0x0][0x390] ;  /* 0x00007200ff0677ac */ /* 0x000e220008000a00 */
[----:B------:R-:W-:Y:S02]  /*0aa0*/  MOV R10, RZ ;  /* 0x000000ff000a7202 */ /* 0x000fe40000000f00 */
[----:B------:R-:W-:Y:S01]  /*0ab0*/  MOV R9, R6 ;  /* 0x0000000600097202 */ /* 0x000fe20000000f00 */
[----:B------:R-:W-:-:S04]  /*0ac0*/  ULOP3.LUT UR4, UR5, 0x7ffffff0, URZ, 0xc0, !UPT ;  /* 0x7ffffff005047892 */ /* 0x000fc8000f8ec0ff */
[----:B------:R-:W-:Y:S02]  /*0ad0*/  UIADD3 UR8, UPT, UPT, -UR4, URZ, URZ ;  /* 0x000000ff04087290 */ /* 0x000fe4000fffe1ff */
[----:B0-----:R-:W-:-:S04]  /*0ae0*/  UIADD3 UR6, UP1, UPT, UR6, 0x20, URZ ;  /* 0x0000002006067890 */ /* 0x001fc8000ff3e0ff */
[----:B------:R-:W-:-:S12]  /*0af0*/  UIADD3.X UR7, UPT, UPT, URZ, UR7, URZ, UP1, !UPT ;  /* 0x00000007ff077290 */ /* 0x000fd80008ffe4ff */
.L_x_14:
[----:B------:R-:W-:Y:S01]  /*0b00*/  MOV R5, UR7 ;  /* 0x0000000700057c02 */ /* 0x000fe20008000f00 */
[----:B------:R-:W-:-:S04]  /*0b10*/  IMAD.U32 R4, RZ, RZ, UR6 ;  /* 0x00000006ff047e24 */ /* 0x000fc8000f8e00ff */
[----:B------:R-:W-:-:S05]  /*0b20*/  IMAD.WIDE R4, R9, 0x4, R4 ;  /* 0x0000000409047825 */ /* 0x000fca00078e0204 */
[----:B------:R-:W2:Y:S04]  /*0b30*/  LDG.E R20, desc[UR10][R4.64+-0x20] ;  /* 0xffffe00a04147981 */ /* 0x000ea8000c1e1900 */
        /* <DEDUP_REMOVED lines=15> */
[----:B------:R-:W-:Y:S01]  /*0c30*/  UIADD3 UR8, UPT, UPT, UR8, 0x10, URZ ;  /* 0x0000001008087890 */ /* 0x000fe2000fffe0ff */
[----:B------:R-:W-:-:S03]  /*0c40*/  IADD3 R9, PT, PT, R9, 0x10, RZ ;  /* 0x0000001009097810 */ /* 0x000fc60007ffe0ff */
[----:B------:R-:W-:Y:S01]  /*0c50*/  UISETP.NE.AND UP1, UPT, UR8, URZ, UPT ;  /* 0x000000ff0800728c */ /* 0x000fe2000bf25270 */
[----:B--2---:R-:W-:-:S04]  /*0c60*/  FADD R20, R20, -R8 ;  /* 0x8000000814147221 */ /* 0x004fc80000000000 */
[----:B------:R-:W-:Y:S01]  /*0c70*/  FFMA R10, R20, R20, R10 ;  /* 0x00000014140a7223 */ /* 0x000fe2000000000a */
[--C-:B---3--:R-:W-:Y:S01]  /*0c80*/  FADD R22, R22, -R8.reuse ;  /* 0x8000000816167221 */ /* 0x108fe20000000000 */
[----:B----4-:R-:W-:-:S03]  /*0c90*/  FADD R16, R16, -R8 ;  /* 0x8000000810107221 */ /* 0x010fc60000000000 */
[----:B------:R-:W-:Y:S01]  /*0ca0*/  FFMA R10, R22, R22, R10 ;  /* 0x00000016160a7223 */ /* 0x000fe2000000000a */
[----:B-----5:R-:W-:-:S03]  /*0cb0*/  FADD R14, R14, -R8 ;  /* 0x800000080e0e7221 */ /* 0x020fc60000000000 */
[----:B------:R-:W-:Y:S01]  /*0cc0*/  FFMA R10, R16, R16, R10 ;  /* 0x00000010100a7223 */ /* 0x000fe2000000000a */
[----:B------:R-:W-:-:S03]  /*0cd0*/  FADD R12, R12, -R8 ;  /* 0x800000080c0c7221 */ /* 0x000fc60000000000 */
        /* <DEDUP_REMOVED lines=22> */
[----:B------:R-:W-:-:S04]  /*0e40*/  FFMA R10, R11, R11, R10 ;  /* 0x0000000b0b0a7223 */ /* 0x000fc8000000000a */
[----:B------:R-:W-:Y:S01]  /*0e50*/  FFMA R10, R5, R5, R10 ;  /* 0x00000005050a7223 */ /* 0x000fe2000000000a */
[----:B------:R-:W-:Y:S06]  /*0e60*/  BRA.U UP1, `(.L_x_14) ;  /* 0xfffffffd01247547 */ /* 0x000fec000b83ffff */
.L_x_13:
[----:B------:R-:W-:Y:S05]  /*0e70*/  BRA.U !UP0, `(.L_x_12) ;  /* 0x0000000508047547 */ /* 0x000fea000b800000 */
[----:B------:R-:W-:Y:S02]  /*0e80*/  UISETP.GE.U32.AND UP0, UPT, UR9, 0x8, UPT ;  /* 0x000000080900788c */ /* 0x000fe4000bf06070 */
[----:B------:R-:W-:-:S04]  /*0e90*/  ULOP3.LUT UR6, UR5, 0x7, URZ, 0xc0, !UPT ;  /* 0x0000000705067892 */ /* 0x000fc8000f8ec0ff */
[----:B------:R-:W-:-:S03]  /*0ea0*/  UISETP.NE.AND UP1, UPT, UR6, URZ, UPT ;  /* 0x000000ff0600728c */ /* 0x000fc6000bf25270 */
[----:B------:R-:W-:Y:S08]  /*0eb0*/  BRA.U !UP0, `(.L_x_15) ;  /* 0x0000000108707547 */ /* 0x000ff0000b800000 */
[----:B------:R-:W0:Y:S01]  /*0ec0*/  LDC.64 R4, c[0x0][0x390] ;  /* 0x0000e400ff047b82 */ /* 0x000e220000000a00 */
[----:B------:R-:W-:-:S04]  /*0ed0*/  VIADD R9, R6, UR4 ;  /* 0x0000000406097c36 */ /* 0x000fc80008000000 */
[----:B0-----:R-:W-:-:S05]  /*0ee0*/  IMAD.WIDE R4, R9, 0x4, R4 ;  /* 0x0000000409047825 */ /* 0x001fca00078e0204 */
[----:B------:R-:W2:Y:S04]  /*0ef0*/  LDG.E R9, desc[UR10][R4.64] ;  /* 0x0000000a04097981 */ /* 0x000ea8000c1e1900 */
[----:B------:R-:W3:Y:S04]  /*0f00*/  LDG.E R11, desc[UR10][R4.64+0x4] ;  /* 0x0000040a040b7981 */ /* 0x000ee8000c1e1900 */
[----:B------:R-:W4:Y:S04]  /*0f10*/  LDG.E R13, desc[UR10][R4.64+0x8] ;  /* 0x0000080a040d7981 */ /* 0x000f28000c1e1900 */
[----:B------:R-:W5:Y:S04]  /*0f20*/  LDG.E R15, desc[UR10][R4.64+0xc] ;  /* 0x00000c0a040f7981 */ /* 0x000f68000c1e1900 */
[----:B------:R-:W5:Y:S04]  /*0f30*/  LDG.E R17, desc[UR10][R4.64+0x10] ;  /* 0x0000100a04117981 */ /* 0x000f68000c1e1900 */
[----:B------:R-:W5:Y:S04]  /*0f40*/  LDG.E R19, desc[UR10][R4.64+0x14] ;  /* 0x0000140a04137981 */ /* 0x000f68000c1e1900 */
[----:B------:R-:W5:Y:S04]  /*0f50*/  LDG.E R21, desc[UR10][R4.64+0x18] ;  /* 0x0000180a04157981 */ /* 0x000f68000c1e1900 */
[----:B------:R0:W5:Y:S01]  /*0f60*/  LDG.E R23, desc[UR10][R4.64+0x1c] ;  /* 0x00001c0a04177981 */ /* 0x000162000c1e1900 */
[----:B------:R-:W-:Y:S01]  /*0f70*/  UIADD3 UR4, UPT, UPT, UR4, 0x8, URZ ;  /* 0x0000000804047890 */ /* 0x000fe2000fffe0ff */
[----:B--2---:R-:W-:-:S04]  /*0f80*/  FADD R9, R9, -R8 ;  /* 0x8000000809097221 */ /* 0x004fc80000000000 */
[----:B------:R-:W-:Y:S01]  /*0f90*/  FFMA R9, R9, R9, R10 ;  /* 0x0000000909097223 */ /* 0x000fe2000000000a */
[----:B---3--:R-:W-:-:S04]  /*0fa0*/  FADD R10, R11, -R8 ;  /* 0x800000080b0a7221 */ /* 0x008fc80000000000 */
[----:B------:R-:W-:Y:S01]  /*0fb0*/  FFMA R9, R10, R10, R9 ;  /* 0x0000000a0a097223 */ /* 0x000fe20000000009 */
[----:B----4-:R-:W-:-:S04]  /*0fc0*/  FADD R10, R13, -R8 ;  /* 0x800000080d0a7221 */ /* 0x010fc80000000000 */
[----:B------:R-:W-:Y:S01]  /*0fd0*/  FFMA R9, R10, R10, R9 ;  /* 0x0000000a0a097223 */ /* 0x000fe20000000009 */
[----:B-----5:R-:W-:-:S04]  /*0fe0*/  FADD R10, R15, -R8 ;  /* 0x800000080f0a7221 */ /* 0x020fc80000000000 */
[----:B------:R-:W-:Y:S01]  /*0ff0*/  FFMA R9, R10, R10, R9 ;  /* 0x0000000a0a097223 */ /* 0x000fe20000000009 */
[--C-:B------:R-:W-:Y:S01]  /*1000*/  FADD R10, R17, -R8.reuse ;  /* 0x80000008110a7221 */ /* 0x100fe20000000000 */
[----:B0-----:R-:W-:-:S03]  /*1010*/  FADD R4, R19, -R8 ;  /* 0x8000000813047221 */ /* 0x001fc60000000000 */
[----:B------:R-:W-:Y:S01]  /*1020*/  FFMA R9, R10, R10, R9 ;  /* 0x0000000a0a097223 */ /* 0x000fe20000000009 */
[----:B------:R-:W-:-:S03]  /*1030*/  FADD R10, R21, -R8 ;  /* 0x80000008150a7221 */ /* 0x000fc60000000000 */
[----:B------:R-:W-:Y:S01]  /*1040*/  FFMA R9, R4, R4, R9 ;  /* 0x0000000404097223 */ /* 0x000fe20000000009 */
[----:B------:R-:W-:-:S03]  /*1050*/  FADD R4, R23, -R8 ;  /* 0x8000000817047221 */ /* 0x000fc60000000000 */
[----:B------:R-:W-:-:S04]  /*1060*/  FFMA R9, R10, R10, R9 ;  /* 0x0000000a0a097223 */ /* 0x000fc80000000009 */
[----:B------:R-:W-:-:S07]  /*1070*/  FFMA R10, R4, R4, R9 ;  /* 0x00000004040a7223 */ /* 0x000fce0000000009 */
.L_x_15:
[----:B------:R-:W-:Y:S05]  /*1080*/  BRA.U !UP1, `(.L_x_12) ;  /* 0x0000000109807547 */ /* 0x000fea000b800000 */
[----:B------:R-:W-:Y:S02]  /*1090*/  UISETP.GE.U32.AND UP0, UPT, UR6, 0x4, UPT ;  /* 0x000000040600788c */ /* 0x000fe4000bf06070 */
[----:B------:R-:W-:-:S04]  /*10a0*/  ULOP3.LUT UR5, UR5, 0x3, URZ, 0xc0, !UPT ;  /* 0x0000000305057892 */ /* 0x000fc8000f8ec0ff */
[----:B------:R-:W-:-:S03]  /*10b0*/  UISETP.NE.AND UP1, UPT, UR5, URZ, UPT ;  /* 0x000000ff0500728c */ /* 0x000fc6000bf25270 */
[----:B------:R-:W-:Y:S08]  /*10c0*/  BRA.U !UP0, `(.L_x_16) ;  /* 0x0000000108407547 */ /* 0x000ff0000b800000 */
[----:B------:R-:W0:Y:S01]  /*10d0*/  LDC.64 R4, c[0x0][0x390] ;  /* 0x0000e400ff047b82 */ /* 0x000e220000000a00 */
[----:B------:R-:W-:-:S05]  /*10e0*/  IADD3 R9, PT, PT, R6, UR4, RZ ;  /* 0x0000000406097c10 */ /* 0x000fca000fffe0ff */
[----:B0-----:R-:W-:-:S05]  /*10f0*/  IMAD.WIDE R4, R9, 0x4, R4 ;  /* 0x0000000409047825 */ /* 0x001fca00078e0204 */
[----:B------:R-:W2:Y:S04]  /*1100*/  LDG.E R9, desc[UR10][R4.64] ;  /* 0x0000000a04097981 */ /* 0x000ea8000c1e1900 */
[----:B------:R-:W3:Y:S04]  /*1110*/  LDG.E R11, desc[UR10][R4.64+0x4] ;  /* 0x0000040a040b7981 */ /* 0x000ee8000c1e1900 */
[----:B------:R-:W4:Y:S04]  /*1120*/  LDG.E R13, desc[UR10][R4.64+0x8] ;  /* 0x0000080a040d7981 */ /* 0x000f28000c1e1900 */
[----:B------:R-:W5:Y:S01]  /*1130*/  LDG.E R15, desc[UR10][R4.64+0xc] ;  /* 0x00000c0a040f7981 */ /* 0x000f62000c1e1900 */
[----:B------:R-:W-:Y:S01]  /*1140*/  UIADD3 UR4, UPT, UPT, UR4, 0x4, URZ ;  /* 0x0000000404047890 */ /* 0x000fe2000fffe0ff */
[----:B--2---:R-:W-:-:S04]  /*1150*/  FADD R9, R9, -R8 ;  /* 0x8000000809097221 */ /* 0x004fc80000000000 */
[----:B------:R-:W-:Y:S01]  /*1160*/  FFMA R9, R9, R9, R10 ;  /* 0x0000000909097223 */ /* 0x000fe2000000000a */
[--C-:B---3--:R-:W-:Y:S01]  /*1170*/  FADD R10, R11, -R8.reuse ;  /* 0x800000080b0a7221 */ /* 0x108fe20000000000 */
[----:B----4-:R-:W-:-:S03]  /*1180*/  FADD R12, R13, -R8 ;  /* 0x800000080d0c7221 */ /* 0x010fc60000000000 */
[----:B------:R-:W-:Y:S01]  /*1190*/  FFMA R9, R10, R10, R9 ;  /* 0x0000000a0a097223 */ /* 0x000fe20000000009 */
[----:B-----5:R-:W-:-:S03]  /*11a0*/  FADD R10, R15, -R8 ;  /* 0x800000080f0a7221 */ /* 0x020fc60000000000 */
[----:B------:R-:W-:-:S04]  /*11b0*/  FFMA R9, R12, R12, R9 ;  /* 0x0000000c0c097223 */ /* 0x000fc80000000009 */
[----:B------:R-:W-:-:S07]  /*11c0*/  FFMA R10, R10, R10, R9 ;  /* 0x0000000a0a0a7223 */ /* 0x000fce0000000009 */
.L_x_16:
[----:B------:R-:W-:Y:S05]  /*11d0*/  BRA.U !UP1, `(.L_x_12) ;  /* 0x00000001092c7547 */ /* 0x000fea000b800000 */
[----:B------:R-:W0:Y:S01]  /*11e0*/  LDC.64 R12, c[0x0][0x390] ;  /* 0x0000e400ff0c7b82 */ /* 0x000e220000000a00 */
[----:B------:R-:W-:Y:S01]  /*11f0*/  IADD3 R9, PT, PT, R6, UR4, RZ ;  /* 0x0000000406097c10 */ /* 0x000fe2000fffe0ff */
[----:B------:R-:W-:-:S12]  /*1200*/  UIADD3 UR5, UPT, UPT, -UR5, URZ, URZ ;  /* 0x000000ff05057290 */ /* 0x000fd8000fffe1ff */
.L_x_17:
[----:B0-----:R-:W-:-:S06]  /*1210*/  IMAD.WIDE R4, R9, 0x4, R12 ;  /* 0x0000000409047825 */ /* 0x001fcc00078e020c */
[----:B------:R-:W2:Y:S01]  /*1220*/  LDG.E R5, desc[UR10][R4.64] ;  /* 0x0000000a04057981 */ /* 0x000ea2000c1e1900 */
[----:B------:R-:W-:Y:S01]  /*1230*/  UIADD3 UR5, UPT, UPT, UR5, 0x1, URZ ;  /* 0x0000000105057890 */ /* 0x000fe2000fffe0ff */
[----:B------:R-:W-:-:S03]  /*1240*/  VIADD R9, R9, 0x1 ;  /* 0x0000000109097836 */ /* 0x000fc60000000000 */
[----:B------:R-:W-:Y:S01]  /*1250*/  UISETP.NE.AND UP0, UPT, UR5, URZ, UPT ;  /* 0x000000ff0500728c */ /* 0x000fe2000bf05270 */
[----:B--2---:R-:W-:-:S04]  /*1260*/  FADD R11, R5, -R8 ;  /* 0x80000008050b7221 */ /* 0x004fc80000000000 */
[----:B------:R-:W-:-:S04]  /*1270*/  FFMA R10, R11, R11, R10 ;  /* 0x0000000b0b0a7223 */ /* 0x000fc8000000000a */
[----:B------:R-:W-:Y:S05]  /*1280*/  BRA.U UP0, `(.L_x_17) ;  /* 0xfffffffd00e07547 */ /* 0x000fea000b83ffff */
.L_x_12:
[----:B------:R-:W0:Y:S01]  /*1290*/  LDCU UR4, c[0x0][0x3a0] ;  /* 0x00007400ff0477ac */ /* 0x000e220008000800 */
[----:B------:R-:W-:Y:S01]  /*12a0*/  MOV R23, RZ ;  /* 0x000000ff00177202 */ /* 0x000fe20000000f00 */
[----:B0-----:R-:W-:-:S09]  /*12b0*/  UISETP.GE.AND UP0, UPT, UR4, 0x1, UPT ;  /* 0x000000010400788c */ /* 0x001fd2000bf06270 */
[----:B------:R-:W-:Y:S05]  /*12c0*/  BRA.U !UP0, `(.L_x_18) ;  /* 0x0000001108b07547 */ /* 0x000fea000b800000 */
[----:B------:R-:W0:Y:S01]  /*12d0*/  MUFU.RCP R4, R7 ;  /* 0x0000000700047308 */ /* 0x000e220000001000 */
[----:B------:R-:W-:Y:S07]  /*12e0*/  BSSY.RECONVERGENT B0, `(.L_x_19) ;  /* 0x000000c000007945 */ /* 0x000fee0003800200 */
[----:B------:R-:W1:Y:S01]  /*12f0*/  FCHK P0, R10, R7 ;  /* 0x000000070a007302 */ /* 0x000e620000000000 */
[----:B0-----:R-:W-:-:S04]  /*1300*/  FFMA R5, -R7, R4, 1 ;  /* 0x3f80000007057423 */ /* 0x001fc80000000104 */
[----:B------:R-:W-:-:S04]  /*1310*/  FFMA R4, R4, R5, R4 ;  /* 0x0000000504047223 */ /* 0x000fc80000000004 */
[----:B------:R-:W-:-:S04]  /*1320*/  FFMA R5, R4, R10, RZ ;  /* 0x0000000a04057223 */ /* 0x000fc800000000ff */
[----:B------:R-:W-:-:S04]  /*1330*/  FFMA R6, -R7, R5, R10 ;  /* 0x0000000507067223 */ /* 0x000fc8000000010a */
[----:B------:R-:W-:Y:S01]  /*1340*/  FFMA R4, R4, R6, R5 ;  /* 0x0000000604047223 */ /* 0x000fe20000000005 */
[----:B-1----:R-:W-:Y:S06]  /*1350*/  @!P0 BRA `(.L_x_20) ;  /* 0x0000000000108947 */ /* 0x002fec0003800000 */
[----:B------:R-:W-:Y:S01]  /*1360*/  MOV R4, R10 ;  /* 0x0000000a00047202 */ /* 0x000fe20000000f00 */
[----:B------:R-:W-:Y:S01]  /*1370*/  IMAD.MOV.U32 R5, RZ, RZ, R7 ;  /* 0x000000ffff057224 */ /* 0x000fe200078e0007 */
[----:B------:R-:W-:-:S07]  /*1380*/  MOV R8, 0x13a0 ;  /* 0x000013a000087802 */ /* 0x000fce0000000f00 */
[----:B------:R-:W-:Y:S05]  /*1390*/  CALL.REL.NOINC `($__internal_2_$__cuda_sm3x_div_rn_noftz_f32_slowpath) ;  /* 0x0000001400c87944 */ /* 0x000fea0003c00000 */
.L_x_20:
[----:B------:R-:W-:Y:S05]  /*13a0*/  BSYNC.RECONVERGENT B0 ;  /* 0x0000000000007941 */ /* 0x000fea0003800200 */
.L_x_19:
[----:B------:R-:W-:Y:S01]  /*13b0*/  IADD3 R5, PT, PT, R4, -0xd000000, RZ ;  /* 0xf300000004057810 */ /* 0x000fe20007ffe0ff */
[----:B------:R0:W1:Y:S01]  /*13c0*/  MUFU.RSQ R9, R4 ;  /* 0x0000000400097308 */ /* 0x0000620000001400 */
[----:B------:R-:W-:Y:S02]  /*13d0*/  BSSY.RECONVERGENT B0, `(.L_x_21) ;  /* 0x000000b000007945 */ /* 0x000fe40003800200 */
[----:B------:R-:W-:-:S13]  /*13e0*/  ISETP.GT.U32.AND P0, PT, R5, 0x727fffff, PT ;  /* 0x727fffff0500780c */ /* 0x000fda0003f04070 */
[----:B0-----:R-:W-:Y:S05]  /*13f0*/  @!P0 BRA `(.L_x_22) ;  /* 0x0000000000108947 */ /* 0x001fea0003800000 */
[----:B------:R-:W-:-:S07]  /*1400*/  MOV R11, 0x1420 ;  /* 0x00001420000b7802 */ /* 0x000fce0000000f00 */
[----:B-1----:R-:W-:Y:S05]  /*1410*/  CALL.REL.NOINC `($__internal_1_$__cuda_sm20_sqrt_rn_f32_slowpath) ;  /* 0x00000014004c7944 */ /* 0x002fea0003c00000 */
[----:B------:R-:W-:Y:S01]  /*1420*/  MOV R4, R6 ;  /* 0x0000000600047202 */ /* 0x000fe20000000f00 */
[----:B------:R-:W-:Y:S06]  /*1430*/  BRA `(.L_x_23) ;  /* 0x0000000000107947 */ /* 0x000fec0003800000 */
.L_x_22:
[C---:B-1----:R-:W-:Y:S01]  /*1440*/  FMUL.FTZ R5, R9.reuse, R4 ;  /* 0x0000000409057220 */ /* 0x042fe20000410000 */
[----:B------:R-:W-:-:S03]  /*1450*/  FMUL.FTZ R6, R9, 0.5 ;  /* 0x3f00000009067820 */ /* 0x000fc60000410000 */
[----:B------:R-:W-:-:S04]  /*1460*/  FFMA R4, -R5, R5, R4 ;  /* 0x0000000505047223 */ /* 0x000fc80000000104 */
[----:B------:R-:W-:-:S07]  /*1470*/  FFMA R4, R4, R6, R5 ;  /* 0x0000000604047223 */ /* 0x000fce0000000005 */
.L_x_23:
[----:B------:R-:W-:Y:S05]  /*1480*/  BSYNC.RECONVERGENT B0 ;  /* 0x0000000000007941 */ /* 0x000fea0003800200 */
.L_x_21:
[----:B------:R-:W-:Y:S01]  /*1490*/  FADD R9, R7, R4 ;  /* 0x0000000407097221 */ /* 0x000fe20000000000 */
[----:B------:R-:W-:Y:S03]  /*14a0*/  BSSY.RECONVERGENT B0, `(.L_x_24) ;  /* 0x000000d000007945 */ /* 0x000fe60003800200 */
[----:B------:R-:W-:-:S05]  /*14b0*/  VIADD R4, R9, 0x1800000 ;  /* 0x0180000009047836 */ /* 0x000fca0000000000 */
[----:B------:R-:W-:-:S04]  /*14c0*/  LOP3.LUT R4, R4, 0x7f800000, RZ, 0xc0, !PT ;  /* 0x7f80000004047812 */ /* 0x000fc800078ec0ff */
[----:B------:R-:W-:-:S13]  /*14d0*/  ISETP.GT.U32.AND P0, PT, R4, 0x1ffffff, PT ;  /* 0x01ffffff0400780c */ /* 0x000fda0003f04070 */
[----:B------:R-:W-:Y:S05]  /*14e0*/  @P0 BRA `(.L_x_25) ;  /* 0x0000000000100947 */ /* 0x000fea0003800000 */
[----:B------:R-:W-:-:S07]  /*14f0*/  MOV R6, 0x1510 ;  /* 0x0000151000067802 */ /* 0x000fce0000000f00 */
[----:B------:R-:W-:Y:S05]  /*1500*/  CALL.REL.NOINC `($__internal_0_$__cuda_sm20_rcp_rn_f32_slowpath) ;  /* 0x0000001000387944 */ /* 0x000fea0003c00000 */
[----:B------:R-:W-:Y:S01]  /*1510*/  MOV R12, R8 ;  /* 0x00000008000c7202 */ /* 0x000fe20000000f00 */
[----:B------:R-:W-:Y:S06]  /*1520*/  BRA `(.L_x_26) ;  /* 0x0000000000107947 */ /* 0x000fec0003800000 */
.L_x_25:
[----:B------:R-:W0:Y:S02]  /*1530*/  MUFU.RCP R12, R9 ;  /* 0x00000009000c7308 */ /* 0x000e240000001000 */
[----:B0-----:R-:W-:-:S04]  /*1540*/  FFMA R4, R9, R12, -1 ;  /* 0xbf80000009047423 */ /* 0x001fc8000000000c */
[----:B------:R-:W-:-:S04]  /*1550*/  FADD.FTZ R5, -R4, -RZ ;  /* 0x800000ff04057221 */ /* 0x000fc80000010100 */
[----:B------:R-:W-:-:S07]  /*1560*/  FFMA R12, R12, R5, R12 ;  /* 0x000000050c0c7223 */ /* 0x000fce000000000c */
.L_x_26:
[----:B------:R-:W-:Y:S05]  /*1570*/  BSYNC.RECONVERGENT B0 ;  /* 0x0000000000007941 */ /* 0x000fea0003800200 */
.L_x_24:
[----:B------:R-:W0:Y:S01]  /*1580*/  LDC.64 R10, c[0x0][0x398] ;  /* 0x0000e600ff0a7b82 */ /* 0x000e220000000a00 */
[----:B------:R-:W1:Y:S01]  /*1590*/  LDCU UR6, c[0x0][0x3a0] ;  /* 0x00007400ff0677ac */ /* 0x000e620008000800 */
[----:B0-----:R-:W-:-:S06]  /*15a0*/  IMAD.WIDE R4, R0, 0x4, R10 ;  /* 0x0000000400047825 */ /* 0x001fcc00078e020a */
[----:B------:R0:W5:Y:S01]  /*15b0*/  LDG.E R5, desc[UR10][R4.64] ;  /* 0x0000000a04057981 */ /* 0x000162000c1e1900 */
[----:B------:R-:W2:Y:S01]  /*15c0*/  F2F.F64.F32 R14, R7 ;  /* 0x00000007000e7310 */ /* 0x000ea20000201800 */
[----:B-1----:R-:W-:Y:S01]  /*15d0*/  UISETP.GE.U32.AND UP1, UPT, UR6, 0x8, UPT ;  /* 0x000000080600788c */ /* 0x002fe2000bf26070 */
[----:B------:R-:W-:Y:S01]  /*15e0*/  HFMA2 R23, -RZ, RZ, 0, 0 ;  /* 0x00000000ff177431 */ /* 0x000fe200000001ff */
[----:B------:R-:W-:Y:S01]  /*15f0*/  ULOP3.LUT UR8, UR6, 0x7, URZ, 0xc0, !UPT ;  /* 0x0000000706087892 */ /* 0x000fe2000f8ec0ff */
[----:B------:R-:W-:-:S03]  /*1600*/  UMOV UR4, URZ ;  /* 0x000000ff00047c82 */ /* 0x000fc60008000000 */
[----:B------:R-:W-:Y:S01]  /*1610*/  UISETP.NE.AND UP0, UPT, UR8, URZ, UPT ;  /* 0x000000ff0800728c */ /* 0x000fe2000bf05270 */
[----:B------:R-:W1:Y:S01]  /*1620*/  F2F.F64.F32 R12, R12 ;  /* 0x0000000c000c7310 */ /* 0x000e620000201800 */
[----:B--2---:R-:W-:Y:S01]  /*1630*/  DADD R14, R14, -1 ;  /* 0xbff000000e0e7429 */ /* 0x004fe20000000000 */
[----:B0-----:R-:W-:Y:S10]  /*1640*/  BRA.U !UP1, `(.L_x_27) ;  /* 0x0000000509f07547 */ /* 0x001ff4000b800000 */
[----:B------:R-:W0:Y:S01]  /*1650*/  LDC.64 R16, c[0x0][0x380] ;  /* 0x0000e000ff107b82 */ /* 0x000e220000000a00 */
[----:B------:R-:W-:Y:S01]  /*1660*/  IMAD.MOV R4, RZ, RZ, -R2 ;  /* 0x000000ffff047224 */ /* 0x000fe200078e0a02 */
[----:B------:R-:W-:Y:S01]  /*1670*/  MOV R23, RZ ;  /* 0x000000ff00177202 */ /* 0x000fe20000000f00 */
[----:B------:R-:W-:Y:S01]  /*1680*/  ULOP3.LUT UR4, UR6, 0x7ffffff8, URZ, 0xc0, !UPT ;  /* 0x7ffffff806047892 */ /* 0x000fe2000f8ec0ff */
[----:B------:R-:W-:Y:S01]  /*1690*/  MOV R6, R3 ;  /* 0x0000000300067202 */ /* 0x000fe20000000f00 */
[----:B------:R-:W-:-:S10]  /*16a0*/  UMOV UR5, URZ ;  /* 0x000000ff00057c82 */ /* 0x000fd40008000000 */
.L_x_28:
[----:B------:R-:W-:-:S05]  /*16b0*/  IMAD.WIDE R20, R6, 0x4, R10 ;  /* 0x0000000406147825 */ /* 0x000fca00078e020a */
[----:B--2---:R-:W2:Y:S01]  /*16c0*/  LDG.E R8, desc[UR10][R20.64] ;  /* 0x0000000a14087981 */ /* 0x004ea2000c1e1900 */
[----:B0-----:R-:W-:-:S03]  /*16d0*/  IMAD.WIDE R28, R6, 0x4, R16 ;  /* 0x00000004061c7825 */ /* 0x001fc600078e0210 */
[----:B---3--:R-:W3:Y:S04]  /*16e0*/  LDG.E R18, desc[UR10][R20.64+0x4] ;  /* 0x0000040a14127981 */ /* 0x008ee8000c1e1900 */
[----:B------:R-:W4:Y:S01]  /*16f0*/  LDG.E R7, desc[UR10][R28.64] ;  /* 0x0000000a1c077981 */ /* 0x000f22000c1e1900 */
[----:B------:R-:W-:Y:S01]  /*1700*/  ISETP.NE.AND P0, PT, R4, RZ, PT ;  /* 0x000000ff0400720c */ /* 0x000fe20003f05270 */
[----:B------:R-:W-:Y:S02]  /*1710*/  F2F.F64.F32 R24, R23 ;  /* 0x0000001700187310 */ /* 0x000fe40000201800 */
[----:B------:R-:W3:Y:S01]  /*1720*/  LDG.E R22, desc[UR10][R28.64+0x4] ;  /* 0x0000040a1c167981 */ /* 0x000ee2000c1e1900 */
[----:B------:R-:W-:Y:S02]  /*1730*/  FSEL R26, R14, RZ, !P0 ;  /* 0x000000ff0e1a7208 */ /* 0x000fe40004000000 */
[----:B------:R-:W-:Y:S01]  /*1740*/  FSEL R27, R15, -1.875, !P0 ;  /* 0xbff000000f1b7808 */ /* 0x000fe20004000000 */
[----:B--2--5:R-:W-:-:S04]  /*1750*/  FMUL R19, R5, R8 ;  /* 0x0000000805137220 */ /* 0x024fc80000400000 */
[----:B------:R0:W2:Y:S02]  /*1760*/  F2F.F64.F32 R8, R19 ;  /* 0x0000001300087310 */ /* 0x0000a40000201800 */
[----:B0-----:R-:W3:Y:S01]  /*1770*/  LDG.E R19, desc[UR10][R28.64+0x8] ;  /* 0x0000080a1c137981 */ /* 0x001ee2000c1e1900 */
[----:B--2---:R-:W-:-:S05]  /*1780*/  DADD R26, -R8, R26 ;  /* 0x00000000081a7229 */ /* 0x004fca000000011a */
[----:B----4-:R-:W0:Y:S03]  /*1790*/  F2F.F64.F32 R8, R7 ;  /* 0x0000000700087310 */ /* 0x010e260000201800 */
[----:B-1----:R-:W-:-:S08]  /*17a0*/  DMUL R26, R12, R26 ;  /* 0x0000001a0c1a7228 */ /* 0x002fd00000000000 */
[----:B0-----:R-:W-:Y:S02]  /*17b0*/  DFMA R24, R26, R8, R24 ;  /* 0x000000081a18722b */ /* 0x001fe40000000018 */
[----:B------:R-:W2:Y:S01]  /*17c0*/  LDG.E R26, desc[UR10][R20.64+0x8] ;  /* 0x0000080a141a7981 */ /* 0x000ea2000c1e1900 */
[----:B---3--:R-:W-:Y:S01]  /*17d0*/  FMUL R18, R5, R18 ;  /* 0x0000001205127220 */ /* 0x008fe20000400000 */
[----:B------:R-:W-:Y:S02]  /*17e0*/  UIADD3 UR7, UPT, UPT, UR5, 0x1, URZ ;  /* 0x0000000105077890 */ /* 0x000fe4000fffe0ff */
[----:B------:R-:W-:Y:S08]  /*17f0*/  F2F.F32.F64 R27, R24 ;  /* 0x00000018001b7310 */ /* 0x000ff00000301000 */
[----:B------:R0:W1:Y:S01]  /*1800*/  F2F.F64.F32 R8, R18 ;  /* 0x0000001200087310 */ /* 0x0000620000201800 */
[----:B------:R-:W-:Y:S01]  /*1810*/  ISETP.NE.AND P0, PT, R2, UR7, PT ;  /* 0x0000000702007c0c */ /* 0x000fe2000bf05270 */
[----:B0-----:R-:W3:Y:S03]  /*1820*/  LDG.E R18, desc[UR10][R20.64+0xc] ;  /* 0x00000c0a14127981 */ /* 0x001ee6000c1e1900 */
[----:B------:R-:W-:-:S02]  /*1830*/  FSEL R24, R14, RZ, !P0 ;  /* 0x000000ff0e187208 */ /* 0x000fc40004000000 */
[----:B------:R-:W-:Y:S01]  /*1840*/  FSEL R25, R15, -1.875, !P0 ;  /* 0xbff000000f197808 */ /* 0x000fe20004000000 */
[----:B------:R-:W-:Y:S05]  /*1850*/  F2F.F64.F32 R22, R22 ;  /* 0x0000001600167310 */ /* 0x000fea0000201800 */
[----:B-1----:R-:W-:-:S03]  /*1860*/  DADD R24, -R8, R24 ;  /* 0x0000000008187229 */ /* 0x002fc60000000118 */
[----:B------:R0:W1:Y:S05]  /*1870*/  F2F.F64.F32 R8, R27 ;  /* 0x0000001b00087310 */ /* 0x00006a0000201800 */
[----:B------:R-:W-:Y:S01]  /*1880*/  DMUL R24, R12, R24 ;  /* 0x000000180c187228 */ /* 0x000fe20000000000 */
[----:B0-----:R-:W4:Y:S01]  /*1890*/  LDG.E R27, desc[UR10][R28.64+0xc] ;  /* 0x00000c0a1c1b7981 */ /* 0x001f22000c1e1900 */
[----:B------:R-:W-:-:S06]  /*18a0*/  UIADD3 UR7, UPT, UPT, UR5, 0x2, URZ ;  /* 0x0000000205077890 */ /* 0x000fcc000fffe0ff */
[----:B-1----:R-:W-:Y:S01]  /*18b0*/  DFMA R8, R24, R22, R8 ;  /* 0x000000161808722b */ /* 0x002fe20000000008 */
[----:B------:R-:W-:-:S05]  /*18c0*/  ISETP.NE.AND P0, PT, R2, UR7, PT ;  /* 0x0000000702007c0c */ /* 0x000fca000bf05270 */
[----:B------:R-:W-:Y:S01]  /*18d0*/  F2F.F32.F64 R7, R8 ;  /* 0x0000000800077310 */ /* 0x000fe20000301000 */
[----:B------:R-:W-:Y:S02]  /*18e0*/  FSEL R22, R14, RZ, !P0 ;  /* 0x000000ff0e167208 */ /* 0x000fe40004000000 */
[----:B------:R-:W-:-:S05]  /*18f0*/  FSEL R23, R15, -1.875, !P0 ;  /* 0xbff000000f177808 */ /* 0x000fca0004000000 */
[----:B------:R-:W-:Y:S01]  /*1900*/  F2F.F64.F32 R8, R19 ;  /* 0x0000001300087310 */ /* 0x000fe20000201800 */
[----:B--2---:R-:W-:-:S07]  /*1910*/  FMUL R26, R5, R26 ;  /* 0x0000001a051a7220 */ /* 0x004fce0000400000 */
[----:B------:R-:W0:Y:S02]  /*1920*/  F2F.F64.F32 R24, R26 ;  /* 0x0000001a00187310 */ /* 0x000e240000201800 */
[----:B0-----:R-:W-:-:S06]  /*1930*/  DADD R22, -R24, R22 ;  /* 0x0000000018167229 */ /* 0x001fcc0000000116 */
[----:B------:R0:W1:Y:S02]  /*1940*/  F2F.F64.F32 R24, R7 ;  /* 0x0000000700187310 */ /* 0x0000640000201800 */
[----:B------:R-:W-:Y:S01]  /*1950*/  DMUL R22, R12, R22 ;  /* 0x000000160c167228 */ /* 0x000fe20000000000 */
[----:B0-----:R-:W2:Y:S07]  /*1960*/  LDG.E R7, desc[UR10][R28.64+0x10] ;  /* 0x0000100a1c077981 */ /* 0x001eae000c1e1900 */
[----:B-1----:R-:W-:-:S02]  /*1970*/  DFMA R24, R22, R8, R24 ;  /* 0x000000081618722b */ /* 0x002fc40000000018 */
[----:B------:R-:W2:Y:S01]  /*1980*/  LDG.E R22, desc[UR10][R20.64+0x10] ;  /* 0x0000100a14167981 */ /* 0x000ea2000c1e1900 */
[----:B---3--:R-:W-:Y:S01]  /*1990*/  FMUL R23, R5, R18 ;  /* 0x0000001205177220 */ /* 0x008fe20000400000 */
[----:B------:R-:W-:-:S03]  /*19a0*/  UIADD3 UR7, UPT, UPT, UR5, 0x3, URZ ;  /* 0x0000000305077890 */ /* 0x000fc6000fffe0ff */
[----:B------:R-:W0:Y:S03]  /*19b0*/  F2F.F64.F32 R8, R23 ;  /* 0x0000001700087310 */ /* 0x000e260000201800 */
[----:B------:R-:W-:-:S05]  /*19c0*/  ISETP.NE.AND P0, PT, R2, UR7, PT ;  /* 0x0000000702007c0c */ /* 0x000fca000bf05270 */
[----:B------:R-:W1:Y:S01]  /*19d0*/  F2F.F32.F64 R26, R24 ;  /* 0x00000018001a7310 */ /* 0x000e620000301000 */
[----:B------:R-:W-:Y:S02]  /*19e0*/  FSEL R18, R14, RZ, !P0 ;  /* 0x000000ff0e127208 */ /* 0x000fe40004000000 */
[----:B------:R-:W-:-:S06]  /*19f0*/  FSEL R19, R15, -1.875, !P0 ;  /* 0xbff000000f137808 */ /* 0x000fcc0004000000 */
[----:B0-----:R-:W-:Y:S01]  /*1a00*/  DADD R18, -R8, R18 ;  /* 0x0000000008127229 */ /* 0x001fe20000000112 */
[----:B----4-:R-:W-:Y:S08]  /*1a10*/  F2F.F64.F32 R8, R27 ;  /* 0x0000001b00087310 */ /* 0x010ff00000201800 */
[----:B-1----:R-:W0:Y:S01]  /*1a20*/  F2F.F64.F32 R24, R26 ;  /* 0x0000001a00187310 */ /* 0x002e220000201800 */
[----:B------:R-:W-:-:S08]  /*1a30*/  DMUL R18, R12, R18 ;  /* 0x000000120c127228 */ /* 0x000fd00000000000 */
[----:B0-----:R-:W-:Y:S02]  /*1a40*/  DFMA R24, R18, R8, R24 ;  /* 0x000000081218722b */ /* 0x001fe40000000018 */
[----:B------:R-:W3:Y:S08]  /*1a50*/  LDG.E R18, desc[UR10][R20.64+0x14] ;  /* 0x0000140a14127981 */ /* 0x000ef0000c1e1900 */
[----:B------:R0:W1:Y:S01]  /*1a60*/  F2F.F32.F64 R24, R24 ;  /* 0x0000001800187310 */ /* 0x0000620000301000 */
[----:B------:R-:W-:Y:S01]  /*1a70*/  UIADD3 UR7, UPT, UPT, UR5, 0x4, URZ ;  /* 0x0000000405077890 */ /* 0x000fe2000fffe0ff */
[----:B0-----:R-:W4:Y:S05]  /*1a80*/  LDG.E R25, desc[UR10][R28.64+0x14] ;  /* 0x0000140a1c197981 */ /* 0x001f2a000c1e1900 */
[----:B------:R-:W-:-:S04]  /*1a90*/  ISETP.NE.AND P0, PT, R2, UR7, PT ;  /* 0x0000000702007c0c */ /* 0x000fc8000bf05270 */
[----:B------:R-:W-:Y:S01]  /*1aa0*/  FSEL R23, R15, -1.875, !P0 ;  /* 0xbff000000f177808 */ /* 0x000fe20004000000 */
[----:B-1----:R0:W-:Y:S02]  /*1ab0*/  F2F.F64.F32 R26, R24 ;  /* 0x00000018001a7310 */ /* 0x0021e40000201800 */
[----:B0-----:R-:W4:Y:S01]  /*1ac0*/  LDG.E R24, desc[UR10][R20.64+0x18] ;  /* 0x0000180a14187981 */ /* 0x001f22000c1e1900 */
[----:B--2---:R-:W-:-:S05]  /*1ad0*/  FMUL R19, R5, R22 ;  /* 0x0000001605137220 */ /* 0x004fca0000400000 */
[----:B------:R-:W0:Y:S01]  /*1ae0*/  F2F.F64.F32 R8, R19 ;  /* 0x0000001300087310 */ /* 0x000e220000201800 */
[----:B------:R-:W-:-:S06]  /*1af0*/  FSEL R22, R14, RZ, !P0 ;  /* 0x000000ff0e167208 */ /* 0x000fcc0004000000 */
[----:B0-----:R-:W-:Y:S01]  /*1b00*/  DADD R22, -R8, R22 ;  /* 0x0000000008167229 */ /* 0x001fe20000000116 */
[----:B------:R0:W1:Y:S07]  /*1b10*/  F2F.F64.F32 R8, R7 ;  /* 0x0000000700087310 */ /* 0x00006e0000201800 */
[----:B------:R-:W-:Y:S01]  /*1b20*/  DMUL R22, R12, R22 ;  /* 0x000000160c167228 */ /* 0x000fe20000000000 */
[----:B0-----:R-:W2:Y:S07]  /*1b30*/  LDG.E R7, desc[UR10][R28.64+0x1c] ;  /* 0x00001c0a1c077981 */ /* 0x001eae000c1e1900 */
[----:B-1----:R-:W-:Y:S01]  /*1b40*/  DFMA R26, R22, R8, R26 ;  /* 0x00000008161a722b */ /* 0x002fe2000000001a */
[----:B------:R-:W2:Y:S04]  /*1b50*/  LDG.E R9, desc[UR10][R28.64+0x18] ;  /* 0x0000180a1c097981 */ /* 0x000ea8000c1e1900 */
[----:B------:R0:W2:Y:S01]  /*1b60*/  LDG.E R8, desc[UR10][R20.64+0x1c] ;  /* 0x00001c0a14087981 */ /* 0x0000a2000c1e1900 */
[----:B------:R-:W-:Y:S01]  /*1b70*/  UIADD3 UR7, UPT, UPT, UR5, 0x5, URZ ;  /* 0x0000000505077890 */ /* 0x000fe2000fffe0ff */
[----:B---3--:R-:W-:-:S03]  /*1b80*/  FMUL R18, R5, R18 ;  /* 0x0000001205127220 */ /* 0x008fc60000400000 */
[----:B------:R-:W0:Y:S02]  /*1b90*/  F2F.F32.F64 R26, R26 ;  /* 0x0000001a001a7310 */ /* 0x000e240000301000 */
[----:B------:R-:W-:-:S06]  /*1ba0*/  ISETP.NE.AND P0, PT, R2, UR7, PT ;  /* 0x0000000702007c0c */ /* 0x000fcc000bf05270 */
[----:B------:R-:W1:Y:S01]  /*1bb0*/  F2F.F64.F32 R18, R18 ;  /* 0x0000001200127310 */ /* 0x000e620000201800 */
[----:B------:R-:W-:Y:S02]  /*1bc0*/  FSEL R22, R14, RZ, !P0 ;  /* 0x000000ff0e167208 */ /* 0x000fe40004000000 */
[----:B------:R-:W-:-:S05]  /*1bd0*/  FSEL R23, R15, -1.875, !P0 ;  /* 0xbff000000f177808 */ /* 0x000fca0004000000 */
[----:B0-----:R-:W-:Y:S01]  /*1be0*/  F2F.F64.F32 R20, R26 ;  /* 0x0000001a00147310 */ /* 0x001fe20000201800 */
[----:B-1----:R-:W-:-:S07]  /*1bf0*/  DADD R22, -R18, R22 ;  /* 0x0000000012167229 */ /* 0x002fce0000000116 */
[----:B----4-:R-:W0:Y:S01]  /*1c00*/  F2F.F64.F32 R18, R25 ;  /* 0x0000001900127310 */ /* 0x010e220000201800 */
[----:B------:R-:W-:Y:S01]  /*1c10*/  DMUL R22, R12, R22 ;  /* 0x000000160c167228 */ /* 0x000fe20000000000 */
[----:B------:R-:W-:-:S07]  /*1c20*/  FMUL R24, R5, R24 ;  /* 0x0000001805187220 */ /* 0x000fce0000400000 */
[----:B0-----:R-:W-:Y:S01]  /*1c30*/  DFMA R28, R22, R18, R20 ;  /* 0x00000012161c722b */ /* 0x001fe20000000014 */
[----:B------:R-:W-:Y:S01]  /*1c40*/  UIADD3 UR7, UPT, UPT, UR5, 0x6, URZ ;  /* 0x0000000605077890 */ /* 0x000fe2000fffe0ff */
[----:B------:R-:W0:Y:S08]  /*1c50*/  F2F.F64.F32 R20, R24 ;  /* 0x0000001800147310 */ /* 0x000e300000201800 */
[----:B------:R-:W1:Y:S01]  /*1c60*/  F2F.F32.F64 R28, R28 ;  /* 0x0000001c001c7310 */ /* 0x000e620000301000 */
[----:B------:R-:W-:-:S04]  /*1c70*/  ISETP.NE.AND P0, PT, R2, UR7, PT ;  /* 0x0000000702007c0c */ /* 0x000fc8000bf05270 */
[----:B------:R-:W-:Y:S02]  /*1c80*/  FSEL R18, R14, RZ, !P0 ;  /* 0x000000ff0e127208 */ /* 0x000fe40004000000 */
[----:B------:R-:W-:-:S06]  /*1c90*/  FSEL R19, R15, -1.875, !P0 ;  /* 0xbff000000f137808 */ /* 0x000fcc0004000000 */
[----:B0-----:R-:W-:Y:S01]  /*1ca0*/  DADD R20, -R20, R18 ;  /* 0x0000000014147229 */ /* 0x001fe20000000112 */
[----:B-1----:R-:W-:Y:S07]  /*1cb0*/  F2F.F64.F32 R18, R28 ;  /* 0x0000001c00127310 */ /* 0x002fee0000201800 */
[----:B------:R-:W-:Y:S01]  /*1cc0*/  DMUL R20, R12, R20 ;  /* 0x000000140c147228 */ /* 0x000fe20000000000 */
[----:B------:R-:W-:-:S06]  /*1cd0*/  UIADD3 UR7, UPT, UPT, UR5, 0x7, URZ ;  /* 0x0000000705077890 */ /* 0x000fcc000fffe0ff */
[----:B------:R-:W-:Y:S01]  /*1ce0*/  ISETP.NE.AND P0, PT, R2, UR7, PT ;  /* 0x0000000702007c0c */ /* 0x000fe2000bf05270 */
[----:B------:R-:W-:-:S04]  /*1cf0*/  UIADD3 UR5, UPT, UPT, UR5, 0x8, URZ ;  /* 0x0000000805057890 */ /* 0x000fc8000fffe0ff */
[----:B------:R-:W-:Y:S01]  /*1d00*/  UISETP.NE.AND UP1, UPT, UR5, UR4, UPT ;  /* 0x000000040500728c */ /* 0x000fe2000bf25270 */
[----:B------:R-:W-:Y:S01]  /*1d10*/  VIADD R4, R4, 0x8 ;  /* 0x0000000804047836 */ /* 0x000fe20000000000 */
[----:B------:R-:W-:Y:S01]  /*1d20*/  IADD3 R6, PT, PT, R6, 0x8, RZ ;  /* 0x0000000806067810 */ /* 0x000fe20007ffe0ff */
[----:B--2---:R-:W0:Y:S01]  /*1d30*/  F2F.F64.F32 R22, R9 ;  /* 0x0000000900167310 */ /* 0x004e220000201800 */
[----:B------:R-:W-:Y:S01]  /*1d40*/  FMUL R25, R5, R8 ;  /* 0x0000000805197220 */ /* 0x000fe20000400000 */
[----:B0-----:R-:W-:-:S06]  /*1d50*/  DFMA R22, R20, R22, R18 ;  /* 0x000000161416722b */ /* 0x001fcc0000000012 */
[----:B------:R-:W0:Y:S08]  /*1d60*/  F2F.F64.F32 R18, R25 ;  /* 0x0000001900127310 */ /* 0x000e300000201800 */
[----:B------:R-:W1:Y:S01]  /*1d70*/  F2F.F32.F64 R22, R22 ;  /* 0x0000001600167310 */ /* 0x000e620000301000 */
[----:B------:R-:W-:Y:S02]  /*1d80*/  FSEL R20, R14, RZ, !P0 ;  /* 0x000000ff0e147208 */ /* 0x000fe40004000000 */
[----:B------:R-:W-:-:S05]  /*1d90*/  FSEL R21, R15, -1.875, !P0 ;  /* 0xbff000000f157808 */ /* 0x000fca0004000000 */
[----:B------:R-:W-:Y:S01]  /*1da0*/  F2F.F64.F32 R8, R7 ;  /* 0x0000000700087310 */ /* 0x000fe20000201800 */
[----:B0-----:R-:W-:-:S07]  /*1db0*/  DADD R18, -R18, R20 ;  /* 0x0000000012127229 */ /* 0x001fce0000000114 */
[----:B-1----:R-:W0:Y:S01]  /*1dc0*/  F2F.F64.F32 R20, R22 ;  /* 0x0000001600147310 */ /* 0x002e220000201800 */
[----:B------:R-:W-:-:S08]  /*1dd0*/  DMUL R18, R12, R18 ;  /* 0x000000120c127228 */ /* 0x000fd00000000000 */
[----:B0-----:R-:W-:-:S06]  /*1de0*/  DFMA R8, R18, R8, R20 ;  /* 0x000000081208722b */ /* 0x001fcc0000000014 */
[----:B------:R2:W3:Y:S01]  /*1df0*/  F2F.F32.F64 R23, R8 ;  /* 0x0000000800177310 */ /* 0x0004e20000301000 */
[----:B------:R-:W-:Y:S05]  /*1e00*/  BRA.U UP1, `(.L_x_28) ;  /* 0xfffffff901287547 */ /* 0x000fea000b83ffff */
.L_x_27:
[----:B------:R-:W-:Y:S05]  /*1e10*/  BRA.U !UP0, `(.L_x_18) ;  /* 0x0000000508dc7547 */ /* 0x000fea000b800000 */
[----:B------:R-:W-:Y:S02]  /*1e20*/  UISETP.GE.U32.AND UP0, UPT, UR8, 0x4, UPT ;  /* 0x000000040800788c */ /* 0x000fe4000bf06070 */
[----:B------:R-:W-:-:S04]  /*1e30*/  ULOP3.LUT UR7, UR6, 0x3, URZ, 0xc0, !UPT ;  /* 0x0000000306077892 */ /* 0x000fc8000f8ec0ff */
[----:B------:R-:W-:-:S03]  /*1e40*/  UISETP.NE.AND UP1, UPT, UR7, URZ, UPT ;  /* 0x000000ff0700728c */ /* 0x000fc6000bf25270 */
[----:B------:R-:W-:Y:S08]  /*1e50*/  BRA.U !UP0, `(.L_x_29) ;  /* 0x0000000108f07547 */ /* 0x000ff0000b800000 */
[----:B------:R-:W-:Y:S01]  /*1e60*/  IADD3 R7, PT, PT, R3, UR4, RZ ;  /* 0x0000000403077c10 */ /* 0x000fe2000fffe0ff */
[----:B------:R-:W0:Y:S04]  /*1e70*/  LDC.64 R24, c[0x0][0x380] ;  /* 0x0000e000ff187b82 */ /* 0x000e280000000a00 */
[----:B------:R-:W-:-:S05]  /*1e80*/  IMAD.WIDE R28, R7, 0x4, R10 ;  /* 0x00000004071c7825 */ /* 0x000fca00078e020a */
[----:B------:R-:W4:Y:S04]  /*1e90*/  LDG.E R16, desc[UR10][R28.64] ;  /* 0x0000000a1c107981 */ /* 0x000f28000c1e1900 */
[----:B------:R-:W4:Y:S04]  /*1ea0*/  LDG.E R4, desc[UR10][R28.64+0x4] ;  /* 0x0000040a1c047981 */ /* 0x000f28000c1e1900 */
[----:B--2---:R-:W2:Y:S04]  /*1eb0*/  LDG.E R8, desc[UR10][R28.64+0x8] ;  /* 0x0000080a1c087981 */ /* 0x004ea8000c1e1900 */
[----:B------:R1:W2:Y:S01]  /*1ec0*/  LDG.E R22, desc[UR10][R28.64+0xc] ;  /* 0x00000c0a1c167981 */ /* 0x0002a2000c1e1900 */
[----:B0-----:R-:W-:-:S05]  /*1ed0*/  IMAD.WIDE R24, R7, 0x4, R24 ;  /* 0x0000000407187825 */ /* 0x001fca00078e0218 */
[----:B------:R-:W2:Y:S04]  /*1ee0*/  LDG.E R26, desc[UR10][R24.64] ;  /* 0x0000000a181a7981 */ /* 0x000ea8000c1e1900 */
[----:B------:R-:W2:Y:S04]  /*1ef0*/  LDG.E R6, desc[UR10][R24.64+0x4] ;  /* 0x0000040a18067981 */ /* 0x000ea8000c1e1900 */
[----:B------:R-:W2:Y:S04]  /*1f00*/  LDG.E R7, desc[UR10][R24.64+0x8] ;  /* 0x0000080a18077981 */ /* 0x000ea8000c1e1900 */
[----:B------:R-:W2:Y:S01]  /*1f10*/  LDG.E R9, desc[UR10][R24.64+0xc] ;  /* 0x00000c0a18097981 */ /* 0x000ea2000c1e1900 */
[----:B------:R-:W-:-:S04]  /*1f20*/  ISETP.NE.AND P0, PT, R2, UR4, PT ;  /* 0x0000000402007c0c */ /* 0x000fc8000bf05270 */
[----:B------:R-:W-:Y:S02]  /*1f30*/  FSEL R20, R14, RZ, !P0 ;  /* 0x000000ff0e147208 */ /* 0x000fe40004000000 */
[----:B------:R-:W-:Y:S01]  /*1f40*/  FSEL R21, R15, -1.875, !P0 ;  /* 0xbff000000f157808 */ /* 0x000fe20004000000 */
[----:B---3--:R-:W-:Y:S01]  /*1f50*/  F2F.F64.F32 R18, R23 ;  /* 0x0000001700127310 */ /* 0x008fe20000201800 */
[----:B------:R-:W-:-:S06]  /*1f60*/  UIADD3 UR5, UPT, UPT, UR4, 0x1, URZ ;  /* 0x0000000104057890 */ /* 0x000fcc000fffe0ff */
[----:B------:R-:W-:Y:S01]  /*1f70*/  ISETP.NE.AND P0, PT, R2, UR5, PT ;  /* 0x0000000502007c0c */ /* 0x000fe2000bf05270 */
[----:B------:R-:W-:Y:S01]  /*1f80*/  UIADD3 UR5, UPT, UPT, UR4, 0x2, URZ ;  /* 0x0000000204057890 */ /* 0x000fe2000fffe0ff */
[----:B----45:R-:W-:-:S04]  /*1f90*/  FMUL R27, R5, R16 ;  /* 0x00000010051b7220 */ /* 0x030fc80000400000 */
[----:B------:R-:W0:Y:S02]  /*1fa0*/  F2F.F64.F32 R16, R27 ;  /* 0x0000001b00107310 */ /* 0x000e240000201800 */
[----:B0-----:R-:W-:-:S06]  /*1fb0*/  DADD R20, -R16, R20 ;  /* 0x0000000010147229 */ /* 0x001fcc0000000114 */
[----:B--2---:R-:W0:Y:S02]  /*1fc0*/  F2F.F64.F32 R16, R26 ;  /* 0x0000001a00107310 */ /* 0x004e240000201800 */
[----:B-1----:R-:W-:Y:S01]  /*1fd0*/  DMUL R20, R12, R20 ;  /* 0x000000140c147228 */ /* 0x002fe20000000000 */
[----:B------:R-:W-:-:S07]  /*1fe0*/  FMUL R4, R5, R4 ;  /* 0x0000000405047220 */ /* 0x000fce0000400000 */
[----:B0-----:R-:W-:Y:S01]  /*1ff0*/  DFMA R28, R20, R16, R18 ;  /* 0x00000010141c722b */ /* 0x001fe20000000012 */
[----:B------:R-:W0:Y:S09]  /*2000*/  F2F.F64.F32 R18, R4 ;  /* 0x0000000400127310 */ /* 0x000e320000201800 */
[----:B------:R-:W1:Y:S01]  /*2010*/  F2F.F32.F64 R28, R28 ;  /* 0x0000001c001c7310 */ /* 0x000e620000301000 */
[----:B------:R-:W-:-:S02]  /*2020*/  FSEL R16, R14, RZ, !P0 ;  /* 0x000000ff0e107208 */ /* 0x000fc40004000000 */
[----:B------:R-:W-:-:S05]  /*2030*/  FSEL R17, R15, -1.875, !P0 ;  /* 0xbff000000f117808 */ /* 0x000fca0004000000 */
[----:B------:R-:W-:Y:S01]  /*2040*/  F2F.F64.F32 R20, R6 ;  /* 0x0000000600147310 */ /* 0x000fe20000201800 */
[----:B0-----:R-:W-:-:S07]  /*2050*/  DADD R18, -R18, R16 ;  /* 0x0000000012127229 */ /* 0x001fce0000000110 */
[----:B-1----:R-:W0:Y:S01]  /*2060*/  F2F.F64.F32 R16, R28 ;  /* 0x0000001c00107310 */ /* 0x002e220000201800 */
[----:B------:R-:W-:Y:S01]  /*2070*/  DMUL R18, R12, R18 ;  /* 0x000000120c127228 */ /* 0x000fe20000000000 */
[----:B------:R-:W-:Y:S01]  /*2080*/  FMUL R8, R5, R8 ;  /* 0x0000000805087220 */ /* 0x000fe20000400000 */
[----:B------:R-:W-:-:S06]  /*2090*/  ISETP.NE.AND P0, PT, R2, UR5, PT ;  /* 0x0000000502007c0c */ /* 0x000fcc000bf05270 */
[----:B0-----:R-:W-:Y:S02]  /*20a0*/  DFMA R16, R18, R20, R16 ;  /* 0x000000141210722b */ /* 0x001fe40000000010 */
[----:B------:R-:W0:Y:S08]  /*20b0*/  F2F.F64.F32 R18, R8 ;  /* 0x0000000800127310 */ /* 0x000e300000201800 */
        /* <DEDUP_REMOVED lines=8> */
[----:B------:R-:W-:-:S06]  /*2140*/  UIADD3 UR5, UPT, UPT, UR4, 0x3, URZ ;  /* 0x0000000304057890 */ /* 0x000fcc000fffe0ff */
[----:B0-----:R-:W-:Y:S01]  /*2150*/  DFMA R18, R18, R6, R20 ;  /* 0x000000061212722b */ /* 0x001fe20000000014 */
[----:B------:R-:W0:Y:S01]  /*2160*/  F2F.F64.F32 R16, R22 ;  /* 0x0000001600107310 */ /* 0x000e220000201800 */
[----:B------:R-:W-:-:S08]  /*2170*/  ISETP.NE.AND P0, PT, R2, UR5, PT ;  /* 0x0000000502007c0c */ /* 0x000fd0000bf05270 */
        /* <DEDUP_REMOVED lines=8> */
[----:B------:R0:W4:Y:S01]  /*2200*/  F2F.F32.F64 R23, R6 ;  /* 0x0000000600177310 */ /* 0x0001220000301000 */
[----:B------:R-:W-:-:S12]  /*2210*/  UIADD3 UR4, UPT, UPT, UR4, 0x4, URZ ;  /* 0x0000000404047890 */ /* 0x000fd8000fffe0ff */
.L_x_29:
[----:B------:R-:W-:Y:S05]  /*2220*/  BRA.U !UP1, `(.L_x_18) ;  /* 0x0000000109d87547 */ /* 0x000fea000b800000 */
[----:B------:R-:W-:Y:S02]  /*2230*/  UISETP.NE.AND UP0, UPT, UR7, 0x1, UPT ;  /* 0x000000010700788c */ /* 0x000fe4000bf05270 */
[----:B------:R-:W-:-:S04]  /*2240*/  ULOP3.LUT UR5, UR6, 0x1, URZ, 0xc0, !UPT ;  /* 0x0000000106057892 */ /* 0x000fc8000f8ec0ff */
[----:B------:R-:W-:-:S03]  /*2250*/  UISETP.NE.U32.AND UP1, UPT, UR5, 0x1, UPT ;  /* 0x000000010500788c */ /* 0x000fc6000bf25070 */
[----:B------:R-:W-:Y:S08]  /*2260*/  BRA.U !UP0, `(.L_x_30) ;  /* 0x0000000108807547 */ /* 0x000ff0000b800000 */
[----:B------:R-:W-:Y:S01]  /*2270*/  VIADD R25, R3, UR4 ;  /* 0x0000000403197c36 */ /* 0x000fe20008000000 */
[----:B0-----:R-:W0:Y:S03]  /*2280*/  LDC.64 R6, c[0x0][0x380] ;  /* 0x0000e000ff067b82 */ /* 0x001e260000000a00 */
[----:B------:R-:W-:-:S05]  /*2290*/  IMAD.WIDE R16, R25, 0x4, R10 ;  /* 0x0000000419107825 */ /* 0x000fca00078e020a */
[----:B------:R-:W3:Y:S04]  /*22a0*/  LDG.E R18, desc[UR10][R16.64] ;  /* 0x0000000a10127981 */ /* 0x000ee8000c1e1900 */
[----:B--2---:R2:W2:Y:S01]  /*22b0*/  LDG.E R8, desc[UR10][R16.64+0x4] ;  /* 0x0000040a10087981 */ /* 0x0044a2000c1e1900 */
[----:B0-----:R-:W-:-:S05]  /*22c0*/  IMAD.WIDE R24, R25, 0x4, R6 ;  /* 0x0000000419187825 */ /* 0x001fca00078e0206 */
[----:B------:R-:W2:Y:S04]  /*22d0*/  LDG.E R22, desc[UR10][R24.64] ;  /* 0x0000000a18167981 */ /* 0x000ea8000c1e1900 */
[----:B------:R-:W2:Y:S01]  /*22e0*/  LDG.E R4, desc[UR10][R24.64+0x4] ;  /* 0x0000040a18047981 */ /* 0x000ea2000c1e1900 */
[----:B------:R-:W-:-:S04]  /*22f0*/  ISETP.NE.AND P0, PT, R2, UR4, PT ;  /* 0x0000000402007c0c */ /* 0x000fc8000bf05270 */
[----:B------:R-:W-:Y:S02]  /*2300*/  FSEL R20, R14, RZ, !P0 ;  /* 0x000000ff0e147208 */ /* 0x000fe40004000000 */
[----:B------:R-:W-:Y:S01]  /*2310*/  FSEL R21, R15, -1.875, !P0 ;  /* 0xbff000000f157808 */ /* 0x000fe20004000000 */
[----:B---34-:R-:W-:Y:S01]  /*2320*/  F2F.F64.F32 R6, R23 ;  /* 0x0000001700067310 */ /* 0x018fe20000201800 */
[----:B------:R-:W-:-:S06]  /*2330*/  UIADD3 UR5, UPT, UPT, UR4, 0x1, URZ ;  /* 0x0000000104057890 */ /* 0x000fcc000fffe0ff */
[----:B------:R-:W-:-:S04]  /*2340*/  ISETP.NE.AND P0, PT, R2, UR5, PT ;  /* 0x0000000502007c0c */ /* 0x000fc8000bf05270 */
[----:B--2---:R-:W-:Y:S02]  /*2350*/  FSEL R16, R14, RZ, !P0 ;  /* 0x000000ff0e107208 */ /* 0x004fe40004000000 */
[----:B------:R-:W-:Y:S01]  /*2360*/  FSEL R17, R15, -1.875, !P0 ;  /* 0xbff000000f117808 */ /* 0x000fe20004000000 */
[----:B------:R-:W-:Y:S01]  /*2370*/  UIADD3 UR4, UPT, UPT, UR4, 0x2, URZ ;  /* 0x0000000204047890 */ /* 0x000fe2000fffe0ff */
[----:B-----5:R-:W-:-:S04]  /*2380*/  FMUL R9, R5, R18 ;  /* 0x0000001205097220 */ /* 0x020fc80000400000 */
[----:B------:R-:W0:Y:S02]  /*2390*/  F2F.F64.F32 R18, R9 ;  /* 0x0000000900127310 */ /* 0x000e240000201800 */
[----:B0-----:R-:W-:-:S06]  /*23a0*/  DADD R18, -R18, R20 ;  /* 0x0000000012127229 */ /* 0x001fcc0000000114 */
[----:B------:R-:W0:Y:S02]  /*23b0*/  F2F.F64.F32 R20, R22 ;  /* 0x0000001600147310 */ /* 0x000e240000201800 */
[----:B-1----:R-:W-:-:S08]  /*23c0*/  DMUL R18, R12, R18 ;  /* 0x000000120c127228 */ /* 0x002fd00000000000 */
[----:B0-----:R-:W-:Y:S01]  /*23d0*/  DFMA R6, R18, R20, R6 ;  /* 0x000000141206722b */ /* 0x001fe20000000006 */
[----:B------:R-:W-:-:S04]  /*23e0*/  FMUL R20, R5, R8 ;  /* 0x0000000805147220 */ /* 0x000fc80000400000 */
[----:B------:R-:W0:Y:S08]  /*23f0*/  F2F.F64.F32 R8, R20 ;  /* 0x0000001400087310 */ /* 0x000e300000201800 */
[----:B------:R-:W1:Y:S01]  /*2400*/  F2F.F32.F64 R6, R6 ;  /* 0x0000000600067310 */ /* 0x000e620000301000 */
[----:B0-----:R-:W-:-:S07]  /*2410*/  DADD R8, -R8, R16 ;  /* 0x0000000008087229 */ /* 0x001fce0000000110 */
[----:B------:R-:W-:Y:S08]  /*2420*/  F2F.F64.F32 R18, R4 ;  /* 0x0000000400127310 */ /* 0x000ff00000201800 */
[----:B-1----:R-:W0:Y:S01]  /*2430*/  F2F.F64.F32 R16, R6 ;  /* 0x0000000600107310 */ /* 0x002e220000201800 */
[----:B------:R-:W-:-:S08]  /*2440*/  DMUL R8, R12, R8 ;  /* 0x000000080c087228 */ /* 0x000fd00000000000 */
[----:B0-----:R-:W-:-:S06]  /*2450*/  DFMA R8, R8, R18, R16 ;  /* 0x000000120808722b */ /* 0x001fcc0000000010 */
[----:B------:R0:W1:Y:S05]  /*2460*/  F2F.F32.F64 R23, R8 ;  /* 0x0000000800177310 */ /* 0x00006a0000301000 */
.L_x_30:
[----:B------:R-:W-:Y:S05]  /*2470*/  BRA.U UP1, `(.L_x_18) ;  /* 0x0000000101447547 */ /* 0x000fea000b800000 */
[----:B------:R-:W-:Y:S01]  /*2480*/  IADD3 R3, PT, PT, R3, UR4, RZ ;  /* 0x0000000403037c10 */ /* 0x000fe2000fffe0ff */
[----:B0-----:R-:W0:Y:S04]  /*2490*/  LDC.64 R6, c[0x0][0x380] ;  /* 0x0000e000ff067b82 */ /* 0x001e280000000a00 */
[----:B------:R-:W-:-:S06]  /*24a0*/  IMAD.WIDE R10, R3, 0x4, R10 ;  /* 0x00000004030a7825 */ /* 0x000fcc00078e020a */
[----:B------:R-:W2:Y:S01]  /*24b0*/  LDG.E R10, desc[UR10][R10.64] ;  /* 0x0000000a0a0a7981 */ /* 0x000ea2000c1e1900 */
[----:B0-----:R-:W-:-:S06]  /*24c0*/  IMAD.WIDE R6, R3, 0x4, R6 ;  /* 0x0000000403067825 */ /* 0x001fcc00078e0206 */
[----:B------:R-:W2:Y:S01]  /*24d0*/  LDG.E R6, desc[UR10][R6.64] ;  /* 0x0000000a06067981 */ /* 0x000ea2000c1e1900 */
[----:B------:R-:W-:Y:S01]  /*24e0*/  ISETP.NE.AND P0, PT, R2, UR4, PT ;  /* 0x0000000402007c0c */ /* 0x000fe2000bf05270 */
[----:B-1234-:R-:W-:Y:S03]  /*24f0*/  F2F.F64.F32 R8, R23 ;  /* 0x0000001700087310 */ /* 0x01efe60000201800 */
[----:B------:R-:W-:Y:S02]  /*2500*/  FSEL R2, R14, RZ, !P0 ;  /* 0x000000ff0e027208 */ /* 0x000fe40004000000 */
[----:B------:R-:W-:Y:S01]  /*2510*/  FSEL R3, R15, -1.875, !P0 ;  /* 0xbff000000f037808 */ /* 0x000fe20004000000 */
[----:B-----5:R-:W-:-:S04]  /*2520*/  FMUL R16, R5, R10 ;  /* 0x0000000a05107220 */ /* 0x020fc80000400000 */
[----:B------:R-:W0:Y:S02]  /*2530*/  F2F.F64.F32 R4, R16 ;  /* 0x0000001000047310 */ /* 0x000e240000201800 */
[----:B0-----:R-:W-:-:S06]  /*2540*/  DADD R4, -R4, R2 ;  /* 0x0000000004047229 */ /* 0x001fcc0000000102 */
[----:B------:R-:W0:Y:S02]  /*2550*/  F2F.F64.F32 R2, R6 ;  /* 0x0000000600027310 */ /* 0x000e240000201800 */
[----:B------:R-:W-:-:S08]  /*2560*/  DMUL R4, R12, R4 ;  /* 0x000000040c047228 */ /* 0x000fd00000000000 */
[----:B0-----:R-:W-:-:S06]  /*2570*/  DFMA R2, R4, R2, R8 ;  /* 0x000000020402722b */ /* 0x001fcc0000000008 */
[----:B------:R0:W1:Y:S05]  /*2580*/  F2F.F32.F64 R23, R2 ;  /* 0x0000000200177310 */ /* 0x00006a0000301000 */
.L_x_18:
[----:B0-----:R-:W0:Y:S02]  /*2590*/  LDC.64 R2, c[0x0][0x388] ;  /* 0x0000e200ff027b82 */ /* 0x001e240000000a00 */
[----:B0-----:R-:W-:-:S05]  /*25a0*/  IMAD.WIDE R2, R0, 0x4, R2 ;  /* 0x0000000400027825 */ /* 0x001fca00078e0202 */
[----:B------:R-:W1:Y:S02]  /*25b0*/  LDG.E R0, desc[UR10][R2.64] ;  /* 0x0000000a02007981 */ /* 0x000e64000c1e1900 */
[----:B-1-34-:R-:W-:-:S05]  /*25c0*/  FADD R23, R0, R23 ;  /* 0x0000001700177221 */ /* 0x01afca0000000000 */
[----:B------:R-:W-:Y:S01]  /*25d0*/  STG.E desc[UR10][R2.64], R23 ;  /* 0x0000001702007986 */ /* 0x000fe2000c10190a */
[----:B------:R-:W-:Y:S05]  /*25e0*/  EXIT ;  /* 0x000000000000794d */ /* 0x000fea0003800000 */
        .weak           $__internal_0_$__cuda_sm20_rcp_rn_f32_slowpath
        .type           $__internal_0_$__cuda_sm20_rcp_rn_f32_slowpath,@function
        .size           $__internal_0_$__cuda_sm20_rcp_rn_f32_slowpath,($__internal_1_$__cuda_sm20_sqrt_rn_f32_slowpath - $__internal_0_$__cuda_sm20_rcp_rn_f32_slowpath)
$__internal_0_$__cuda_sm20_rcp_rn_f32_slowpath:
[----:B------:R-:W-:Y:S01]  /*25f0*/  SHF.L.U32 R4, R9, 0x1, RZ ;  /* 0x0000000109047819 */ /* 0x000fe200000006ff */
[----:B------:R-:W-:Y:S03]  /*2600*/  BSSY.RECONVERGENT B1, `(.L_x_31) ;  /* 0x0000031000017945 */ /* 0x000fe60003800200 */
[----:B------:R-:W-:Y:S01]  /*2610*/  SHF.R.U32.HI R12, RZ, 0x18, R4 ;  /* 0x00000018ff0c7819 */ /* 0x000fe20000011604 */
[----:B------:R-:W-:-:S03]  /*2620*/  IMAD.MOV.U32 R4, RZ, RZ, R9 ;  /* 0x000000ffff047224 */ /* 0x000fc600078e0009 */
[----:B------:R-:W-:-:S13]  /*2630*/  ISETP.NE.U32.AND P0, PT, R12, RZ, PT ;  /* 0x000000ff0c00720c */ /* 0x000fda0003f05070 */
[----:B------:R-:W-:Y:S05]  /*2640*/  @P0 BRA `(.L_x_32) ;  /* 0x0000000000280947 */ /* 0x000fea0003800000 */
[----:B------:R-:W-:-:S04]  /*2650*/  SHF.L.U32 R5, R4, 0x1, RZ ;  /* 0x0000000104057819 */ /* 0x000fc800000006ff */
[----:B------:R-:W-:-:S13]  /*2660*/  ISETP.NE.AND P0, PT, R5, RZ, PT ;  /* 0x000000ff0500720c */ /* 0x000fda0003f05270 */
[----:B------:R-:W-:Y:S01]  /*2670*/  @P0 FFMA R9, R4, 1.84467440737095516160e+19, RZ ;  /* 0x5f80000004090823 */ /* 0x000fe200000000ff */
[----:B------:R-:W-:Y:S08]  /*2680*/  @!P0 MUFU.RCP R8, R4 ;  /* 0x0000000400088308 */ /* 0x000ff00000001000 */
[----:B------:R-:W0:Y:S02]  /*2690*/  @P0 MUFU.RCP R10, R9 ;  /* 0x00000009000a0308 */ /* 0x000e240000001000 */
[----:B0-----:R-:W-:-:S04]  /*26a0*/  @P0 FFMA R5, R9, R10, -1 ;  /* 0xbf80000009050423 */ /* 0x001fc8000000000a */
[----:B------:R-:W-:-:S04]  /*26b0*/  @P0 FADD.FTZ R5, -R5, -RZ ;  /* 0x800000ff05050221 */ /* 0x000fc80000010100 */
[----:B------:R-:W-:-:S04]  /*26c0*/  @P0 FFMA R5, R10, R5, R10 ;  /* 0x000000050a050223 */ /* 0x000fc8000000000a */
[----:B------:R-:W-:Y:S01]  /*26d0*/  @P0 FFMA R8, R5, 1.84467440737095516160e+19, RZ ;  /* 0x5f80000005080823 */ /* 0x000fe200000000ff */
[----:B------:R-:W-:Y:S06]  /*26e0*/  BRA `(.L_x_33) ;  /* 0x0000000000887947 */ /* 0x000fec0003800000 */
.L_x_32:
[----:B------:R-:W-:-:S04]  /*26f0*/  IADD3 R14, PT, PT, R12, -0xfd, RZ ;  /* 0xffffff030c0e7810 */ /* 0x000fc80007ffe0ff */
[----:B------:R-:W-:-:S13]  /*2700*/  ISETP.GT.U32.AND P0, PT, R14, 0x1, PT ;  /* 0x000000010e00780c */ /* 0x000fda0003f04070 */
[----:B------:R-:W-:Y:S05]  /*2710*/  @P0 BRA `(.L_x_34) ;  /* 0x0000000000780947 */ /* 0x000fea0003800000 */
[----:B------:R-:W-:Y:S01]  /*2720*/  LOP3.LUT R5, R4, 0x7fffff, RZ, 0xc0, !PT ;  /* 0x007fffff04057812 */ /* 0x000fe200078ec0ff */
[----:B------:R-:W-:-:S03]  /*2730*/  IMAD.MOV.U32 R11, RZ, RZ, 0x3 ;  /* 0x00000003ff0b7424 */ /* 0x000fc600078e00ff */
[----:B------:R-:W-:Y:S02]  /*2740*/  LOP3.LUT R5, R5, 0x3f800000, RZ, 0xfc, !PT ;  /* 0x3f80000005057812 */ /* 0x000fe400078efcff */
[----:B------:R-:W-:Y:S02]  /*2750*/  SHF.L.U32 R11, R11, R14, RZ ;  /* 0x0000000e0b0b7219 */ /* 0x000fe400000006ff */
[----:B------:R-:W0:Y:S02]  /*2760*/  MUFU.RCP R8, R5 ;  /* 0x0000000500087308 */ /* 0x000e240000001000 */
[----:B0-----:R-:W-:-:S04]  /*2770*/  FFMA R9, R5, R8, -1 ;  /* 0xbf80000005097423 */ /* 0x001fc80000000008 */
[----:B------:R-:W-:-:S04]  /*2780*/  FADD.FTZ R9, -R9, -RZ ;  /* 0x800000ff09097221 */ /* 0x000fc80000010100 */
[CCC-:B------:R-:W-:Y:S01]  /*2790*/  FFMA.RM R10, R8.reuse, R9.reuse, R8.reuse ;  /* 0x00000009080a7223 */ /* 0x1c0fe20000004008 */
[----:B------:R-:W-:-:S04]  /*27a0*/  FFMA.RP R9, R8, R9, R8 ;  /* 0x0000000908097223 */ /* 0x000fc80000008008 */
[C---:B------:R-:W-:Y:S02]  /*27b0*/  LOP3.LUT R8, R10.reuse, 0x7fffff, RZ, 0xc0, !PT ;  /* 0x007fffff0a087812 */ /* 0x040fe400078ec0ff */
[----:B------:R-:W-:Y:S02]  /*27c0*/  FSETP.NEU.FTZ.AND P0, PT, R10, R9, PT ;  /* 0x000000090a00720b */ /* 0x000fe40003f1d000 */
[----:B------:R-:W-:Y:S02]  /*27d0*/  LOP3.LUT R8, R8, 0x800000, RZ, 0xfc, !PT ;  /* 0x0080000008087812 */ /* 0x000fe400078efcff */
[----:B------:R-:W-:Y:S02]  /*27e0*/  SEL R9, RZ, 0xffffffff, !P0 ;  /* 0xffffffffff097807 */ /* 0x000fe40004000000 */
[----:B------:R-:W-:Y:S02]  /*27f0*/  LOP3.LUT R11, R11, R8, RZ, 0xc0, !PT ;  /* 0x000000080b0b7212 */ /* 0x000fe400078ec0ff */
[----:B------:R-:W-:-:S02]  /*2800*/  IADD3 R9, PT, PT, -R9, RZ, RZ ;  /* 0x000000ff09097210 */ /* 0x000fc40007ffe1ff */
[-C--:B------:R-:W-:Y:S02]  /*2810*/  SHF.R.U32.HI R11, RZ, R14.reuse, R11 ;  /* 0x0000000eff0b7219 */ /* 0x080fe4000001160b */
[----:B------:R-:W-:Y:S02]  /*2820*/  LOP3.LUT P1, RZ, R9, R14, R8, 0xf8, !PT ;  /* 0x0000000e09ff7212 */ /* 0x000fe4000782f808 */
[C---:B------:R-:W-:Y:S02]  /*2830*/  LOP3.LUT P0, RZ, R11.reuse, 0x1, RZ, 0xc0, !PT ;  /* 0x000000010bff7812 */ /* 0x040fe4000780c0ff */
[----:B------:R-:W-:-:S04]  /*2840*/  LOP3.LUT P2, RZ, R11, 0x2, RZ, 0xc0, !PT ;  /* 0x000000020bff7812 */ /* 0x000fc8000784c0ff */
[----:B------:R-:W-:Y:S02]  /*2850*/  PLOP3.LUT P0, PT, P0, P1, P2, 0xe0, 0x0 ;  /* 0x000000000000781c */ /* 0x000fe40000703c20 */
[----:B------:R-:W-:Y:S02]  /*2860*/  LOP3.LUT P1, RZ, R4, 0x7fffff, RZ, 0xc0, !PT ;  /* 0x007fffff04ff7812 */ /* 0x000fe4000782c0ff */
[----:B------:R-:W-:-:S04]  /*2870*/  SEL R5, RZ, 0x1, !P0 ;  /* 0x00000001ff057807 */ /* 0x000fc80004000000 */
[----:B------:R-:W-:-:S04]  /*2880*/  IADD3 R5, PT, PT, -R5, RZ, RZ ;  /* 0x000000ff05057210 */ /* 0x000fc80007ffe1ff */
[----:B------:R-:W-:Y:S01]  /*2890*/  ISETP.GE.AND P0, PT, R5, RZ, PT ;  /* 0x000000ff0500720c */ /* 0x000fe20003f06270 */
[----:B------:R-:W-:-:S05]  /*28a0*/  VIADD R5, R12, 0xffffff04 ;  /* 0xffffff040c057836 */ /* 0x000fca0000000000 */
[----:B------:R-:W-:-:S07]  /*28b0*/  SHF.R.U32.HI R5, RZ, R5, R8 ;  /* 0x00000005ff057219 */ /* 0x000fce0000011608 */
[----:B------:R-:W-:-:S04]  /*28c0*/  @!P0 IADD3 R5, PT, PT, R5, 0x1, RZ ;  /* 0x0000000105058810 */ /* 0x000fc80007ffe0ff */
[----:B------:R-:W-:-:S04]  /*28d0*/  @!P1 SHF.L.U32 R5, R5, 0x1, RZ ;  /* 0x0000000105059819 */ /* 0x000fc800000006ff */
[----:B------:R-:W-:Y:S01]  /*28e0*/  LOP3.LUT R8, R5, 0x80000000, R4, 0xf8, !PT ;  /* 0x8000000005087812 */ /* 0x000fe200078ef804 */
[----:B------:R-:W-:Y:S06]  /*28f0*/  BRA `(.L_x_33) ;  /* 0x0000000000047947 */ /* 0x000fec0003800000 */
.L_x_34:
[----:B------:R0:W1:Y:S02]  /*2900*/  MUFU.RCP R8, R4 ;  /* 0x0000000400087308 */ /* 0x0000640000001000 */
.L_x_33:
[----:B------:R-:W-:Y:S05]  /*2910*/  BSYNC.RECONVERGENT B1 ;  /* 0x0000000000017941 */ /* 0x000fea0003800200 */
.L_x_31:
[----:B0-----:R-:W-:Y:S01]  /*2920*/  IMAD.MOV.U32 R4, RZ, RZ, R6 ;  /* 0x000000ffff047224 */ /* 0x001fe200078e0006 */
[----:B------:R-:W-:-:S04]  /*2930*/  MOV R5, 0x0 ;  /* 0x0000000000057802 */ /* 0x000fc80000000f00 */
[----:B-1----:R-:W-:Y:S05]  /*2940*/  RET.REL.NODEC R4 `(_ZN7algebra14layernorm_gradEPfS0_S0_S0_ii) ;  /* 0xffffffd404ac7950 */ /* 0x002fea0003c3ffff */
        .weak           $__internal_1_$__cuda_sm20_sqrt_rn_f32_slowpath
        .type           $__internal_1_$__cuda_sm20_sqrt_rn_f32_slowpath,@function
        .size           $__internal_1_$__cuda_sm20_sqrt_rn_f32_slowpath,($__internal_2_$__cuda_sm3x_div_rn_noftz_f32_slowpath - $__internal_1_$__cuda_sm20_sqrt_rn_f32_slowpath)
$__internal_1_$__cuda_sm20_sqrt_rn_f32_slowpath:
[----:B------:R-:W-:-:S13]  /*2950*/  LOP3.LUT P0, RZ, R4, 0x7fffffff, RZ, 0xc0, !PT ;  /* 0x7fffffff04ff7812 */ /* 0x000fda000780c0ff */
[----:B------:R-:W-:Y:S01]  /*2960*/  @!P0 MOV R5, R4 ;  /* 0x0000000400058202 */ /* 0x000fe20000000f00 */
[----:B------:R-:W-:Y:S06]  /*2970*/  @!P0 BRA `(.L_x_35) ;  /* 0x0000000000408947 */ /* 0x000fec0003800000 */
[----:B------:R-:W-:-:S13]  /*2980*/  FSETP.GEU.FTZ.AND P0, PT, R4, RZ, PT ;  /* 0x000000ff0400720b */ /* 0x000fda0003f1e000 */
[----:B------:R-:W-:Y:S01]  /*2990*/  @!P0 IMAD.MOV.U32 R5, RZ, RZ, 0x7fffffff ;  /* 0x7fffffffff058424 */ /* 0x000fe200078e00ff */
[----:B------:R-:W-:Y:S06]  /*29a0*/  @!P0 BRA `(.L_x_35) ;  /* 0x0000000000348947 */ /* 0x000fec0003800000 */
[----:B------:R-:W-:-:S13]  /*29b0*/  FSETP.GTU.FTZ.AND P0, PT, |R4|, +INF , PT ;  /* 0x7f8000000400780b */ /* 0x000fda0003f1c200 */
[----:B------:R-:W-:Y:S01]  /*29c0*/  @P0 FADD.FTZ R5, R4, 1 ;  /* 0x3f80000004050421 */ /* 0x000fe20000010000 */
[----:B------:R-:W-:Y:S06]  /*29d0*/  @P0 BRA `(.L_x_35) ;  /* 0x0000000000280947 */ /* 0x000fec0003800000 */
[----:B------:R-:W-:-:S13]  /*29e0*/  FSETP.NEU.FTZ.AND P0, PT, |R4|, +INF , PT ;  /* 0x7f8000000400780b */ /* 0x000fda0003f1d200 */
[----:B------:R-:W-:-:S04]  /*29f0*/  @P0 FFMA R6, R4, 1.84467440737095516160e+19, RZ ;  /* 0x5f80000004060823 */ /* 0x000fc800000000ff */
[----:B------:R-:W0:Y:S02]  /*2a00*/  @P0 MUFU.RSQ R5, R6 ;  /* 0x0000000600050308 */ /* 0x000e240000001400 */
[----:B0-----:R-:W-:Y:S01]  /*2a10*/  @P0 FMUL.FTZ R9, R6, R5 ;  /* 0x0000000506090220 */ /* 0x001fe20000410000 */
[----:B------:R-:W-:Y:S01]  /*2a20*/  @P0 FMUL.FTZ R10, R5, 0.5 ;  /* 0x3f000000050a0820 */ /* 0x000fe20000410000 */
[----:B------:R-:W-:Y:S02]  /*2a30*/  @!P0 MOV R5, R4 ;  /* 0x0000000400058202 */ /* 0x000fe40000000f00 */
[----:B------:R-:W-:-:S04]  /*2a40*/  @P0 FADD.FTZ R8, -R9, -RZ ;  /* 0x800000ff09080221 */ /* 0x000fc80000010100 */
[----:B------:R-:W-:-:S04]  /*2a50*/  @P0 FFMA R8, R9, R8, R6 ;  /* 0x0000000809080223 */ /* 0x000fc80000000006 */
[----:B------:R-:W-:-:S04]  /*2a60*/  @P0 FFMA R8, R8, R10, R9 ;  /* 0x0000000a08080223 */ /* 0x000fc80000000009 */
[----:B------:R-:W-:-:S07]  /*2a70*/  @P0 FMUL.FTZ R5, R8, 2.3283064365386962891e-10 ;  /* 0x2f80000008050820 */ /* 0x000fce0000410000 */
.L_x_35:
[----:B------:R-:W-:Y:S01]  /*2a80*/  MOV R6, R5 ;  /* 0x0000000500067202 */ /* 0x000fe20000000f00 */
[----:B------:R-:W-:Y:S02]  /*2a90*/  HFMA2 R5, -RZ, RZ, 0, 0 ;  /* 0x00000000ff057431 */ /* 0x000fe400000001ff */
[----:B------:R-:W-:-:S04]  /*2aa0*/  IMAD.MOV.U32 R4, RZ, RZ, R11 ;  /* 0x000000ffff047224 */ /* 0x000fc800078e000b */
[----:B------:R-:W-:Y:S05]  /*2ab0*/  RET.REL.NODEC R4 `(_ZN7algebra14layernorm_gradEPfS0_S0_S0_ii) ;  /* 0xffffffd404507950 */ /* 0x000fea0003c3ffff */
        .weak           $__internal_2_$__cuda_sm3x_div_rn_noftz_f32_slowpath
        .type           $__internal_2_$__cuda_sm3x_div_rn_noftz_f32_slowpath,@function
        .size           $__internal_2_$__cuda_sm3x_div_rn_noftz_f32_slowpath,(.L_x_301 - $__internal_2_$__cuda_sm3x_div_rn_noftz_f32_slowpath)
$__internal_2_$__cuda_sm3x_div_rn_noftz_f32_slowpath:
[----:B------:R-:W-:Y:S01]  /*2ac0*/  SHF.R.U32.HI R10, RZ, 0x17, R5 ;  /* 0x00000017ff0a7819 */ /* 0x000fe20000011605 */
[----:B------:R-:W-:Y:S01]  /*2ad0*/  BSSY.RECONVERGENT B1, `(.L_x_36) ;  /* 0x0000062000017945 */ /* 0x000fe20003800200 */
[----:B------:R-:W-:Y:S02]  /*2ae0*/  SHF.R.U32.HI R9, RZ, 0x17, R4 ;  /* 0x00000017ff097819 */ /* 0x000fe40000011604 */
[----:B------:R-:W-:Y:S02]  /*2af0*/  LOP3.LUT R14, R10, 0xff, RZ, 0xc0, !PT ;  /* 0x000000ff0a0e7812 */ /* 0x000fe400078ec0ff */
[----:B------:R-:W-:Y:S02]  /*2b00*/  LOP3.LUT R12, R9, 0xff, RZ, 0xc0, !PT ;  /* 0x000000ff090c7812 */ /* 0x000fe400078ec0ff */
[----:B------:R-:W-:-:S03]  /*2b10*/  IADD3 R11, PT, PT, R14, -0x1, RZ ;  /* 0xffffffff0e0b7810 */ /* 0x000fc60007ffe0ff */
[----:B------:R-:W-:Y:S01]  /*2b20*/  VIADD R10, R12, 0xffffffff ;  /* 0xffffffff0c0a7836 */ /* 0x000fe20000000000 */
[----:B------:R-:W-:-:S04]  /*2b30*/  ISETP.GT.U32.AND P0, PT, R11, 0xfd, PT ;  /* 0x000000fd0b00780c */ /* 0x000fc80003f04070 */
[----:B------:R-:W-:-:S13]  /*2b40*/  ISETP.GT.U32.OR P0, PT, R10, 0xfd, P0 ;  /* 0x000000fd0a00780c */ /* 0x000fda0000704470 */
[----:B------:R-:W-:Y:S01]  /*2b50*/  @!P0 MOV R9, RZ ;  /* 0x000000ff00098202 */ /* 0x000fe20000000f00 */
[----:B------:R-:W-:Y:S06]  /*2b60*/  @!P0 BRA `(.L_x_37) ;  /* 0x00000000005c8947 */ /* 0x000fec0003800000 */
[----:B------:R-:W-:Y:S02]  /*2b70*/  FSETP.GTU.FTZ.AND P0, PT, |R4|, +INF , PT ;  /* 0x7f8000000400780b */ /* 0x000fe40003f1c200 */
[----:B------:R-:W-:-:S04]  /*2b80*/  FSETP.GTU.FTZ.AND P1, PT, |R5|, +INF , PT ;  /* 0x7f8000000500780b */ /* 0x000fc80003f3c200 */
[----:B------:R-:W-:-:S13]  /*2b90*/  PLOP3.LUT P0, PT, P0, P1, PT, 0xf8, 0x8f ;  /* 0x00000000008f781c */ /* 0x000fda0000703f70 */
[----:B------:R-:W-:Y:S05]  /*2ba0*/  @P0 BRA `(.L_x_38) ;  /* 0x00000004004c0947 */ /* 0x000fea0003800000 */
[----:B------:R-:W-:-:S13]  /*2bb0*/  LOP3.LUT P0, RZ, R5, 0x7fffffff, R4, 0xc8, !PT ;  /* 0x7fffffff05ff7812 */ /* 0x000fda000780c804 */
[----:B------:R-:W-:Y:S05]  /*2bc0*/  @!P0 BRA `(.L_x_39) ;  /* 0x00000004003c8947 */ /* 0x000fea0003800000 */
[C---:B------:R-:W-:Y:S02]  /*2bd0*/  FSETP.NEU.FTZ.AND P3, PT, |R4|.reuse, +INF , PT ;  /* 0x7f8000000400780b */ /* 0x040fe40003f7d200 */
[----:B------:R-:W-:Y:S02]  /*2be0*/  FSETP.NEU.FTZ.AND P1, PT, |R5|, +INF , PT ;  /* 0x7f8000000500780b */ /* 0x000fe40003f3d200 */
[----:B------:R-:W-:-:S11]  /*2bf0*/  FSETP.NEU.FTZ.AND P0, PT, |R4|, +INF , PT ;  /* 0x7f8000000400780b */ /* 0x000fd60003f1d200 */
[----:B------:R-:W-:Y:S05]  /*2c00*/  @!P1 BRA !P3, `(.L_x_39) ;  /* 0x00000004002c9947 */ /* 0x000fea0005800000 */
[----:B------:R-:W-:-:S04]  /*2c10*/  LOP3.LUT P3, RZ, R4, 0x7fffffff, RZ, 0xc0, !PT ;  /* 0x7fffffff04ff7812 */ /* 0x000fc8000786c0ff */
[----:B------:R-:W-:-:S13]  /*2c20*/  PLOP3.LUT P1, PT, P1, P3, PT, 0x2f, 0xf2 ;  /* 0x0000000000f2781c */ /* 0x000fda0000f26577 */
[----:B------:R-:W-:Y:S05]  /*2c30*/  @P1 BRA `(.L_x_40) ;  /* 0x0000000400181947 */ /* 0x000fea0003800000 */
[----:B------:R-:W-:-:S04]  /*2c40*/  LOP3.LUT P1, RZ, R5, 0x7fffffff, RZ, 0xc0, !PT ;  /* 0x7fffffff05ff7812 */ /* 0x000fc8000782c0ff */
[----:B------:R-:W-:-:S13]  /*2c50*/  PLOP3.LUT P0, PT, P0, P1, PT, 0x2f, 0xf2 ;  /* 0x0000000000f2781c */ /* 0x000fda0000702577 */
[----:B------:R-:W-:Y:S05]  /*2c60*/  @P0 BRA `(.L_x_41) ;  /* 0x0000000400000947 */ /* 0x000fea0003800000 */
[----:B------:R-:W-:Y:S02]  /*2c70*/  ISETP.GE.AND P0, PT, R10, RZ, PT ;  /* 0x000000ff0a00720c */ /* 0x000fe40003f06270 */
[----:B------:R-:W-:-:S11]  /*2c80*/  ISETP.GE.AND P1, PT, R11, RZ, PT ;  /* 0x000000ff0b00720c */ /* 0x000fd60003f26270 */
[----:B------:R-:W-:Y:S01]  /*2c90*/  @P0 MOV R9, RZ ;  /* 0x000000ff00090202 */ /* 0x000fe20000000f00 */
[----:B------:R-:W-:Y:S02]  /*2ca0*/  @!P0 IMAD.MOV.U32 R9, RZ, RZ, -0x40 ;  /* 0xffffffc0ff098424 */ /* 0x000fe400078e00ff */
[----:B------:R-:W-:Y:S01]  /*2cb0*/  @!P0 FFMA R4, R4, 1.84467440737095516160e+19, RZ ;  /* 0x5f80000004048823 */ /* 0x000fe200000000ff */
[----:B------:R-:W-:Y:S02]  /*2cc0*/  @!P1 FFMA R5, R5, 1.84467440737095516160e+19, RZ ;  /* 0x5f80000005059823 */ /* 0x000fe400000000ff */
[----:B------:R-:W-:-:S07]  /*2cd0*/  @!P1 IADD3 R9, PT, PT, R9, 0x40, RZ ;  /* 0x0000004009099810 */ /* 0x000fce0007ffe0ff */
.L_x_37:
[----:B------:R-:W-:Y:S01]  /*2ce0*/  LEA R10, R14, 0xc0800000, 0x17 ;  /* 0xc08000000e0a7811 */ /* 0x000fe200078eb8ff */
[----:B------:R-:W-:Y:S03]  /*2cf0*/  BSSY.RECONVERGENT B2, `(.L_x_42) ;  /* 0x0000036000027945 */ /* 0x000fe60003800200 */
[----:B------:R-:W-:Y:S01]  /*2d00*/  IADD3 R10, PT, PT, -R10, R5, RZ ;  /* 0x000000050a0a7210 */ /* 0x000fe20007ffe1ff */
[----:B------:R-:W-:-:S03]  /*2d10*/  VIADD R5, R12, 0xffffff81 ;  /* 0xffffff810c057836 */ /* 0x000fc60000000000 */
[----:B------:R0:W1:Y:S01]  /*2d20*/  MUFU.RCP R11, R10 ;  /* 0x0000000a000b7308 */ /* 0x0000620000001000 */
[----:B------:R-:W-:Y:S01]  /*2d30*/  FADD.FTZ R13, -R10, -RZ ;  /* 0x800000ff0a0d7221 */ /* 0x000fe20000010100 */
[C---:B------:R-:W-:Y:S01]  /*2d40*/  IMAD R4, R5.reuse, -0x800000, R4 ;  /* 0xff80000005047824 */ /* 0x040fe200078e0204 */
[----:B0-----:R-:W-:-:S04]  /*2d50*/  IADD3 R10, PT, PT, R5, 0x7f, -R14 ;  /* 0x0000007f050a7810 */ /* 0x001fc80007ffe80e */
[----:B------:R-:W-:Y:S01]  /*2d60*/  IADD3 R10, PT, PT, R10, R9, RZ ;  /* 0x000000090a0a7210 */ /* 0x000fe20007ffe0ff */
[----:B-1----:R-:W-:-:S04]  /*2d70*/  FFMA R12, R11, R13, 1 ;  /* 0x3f8000000b0c7423 */ /* 0x002fc8000000000d */
[----:B------:R-:W-:-:S04]  /*2d80*/  FFMA R16, R11, R12, R11 ;  /* 0x0000000c0b107223 */ /* 0x000fc8000000000b */
[----:B------:R-:W-:-:S04]  /*2d90*/  FFMA R11, R4, R16, RZ ;  /* 0x00000010040b7223 */ /* 0x000fc800000000ff */
[----:B------:R-:W-:-:S04]  /*2da0*/  FFMA R12, R13, R11, R4 ;  /* 0x0000000b0d0c7223 */ /* 0x000fc80000000004 */
[----:B------:R-:W-:-:S04]  /*2db0*/  FFMA R11, R16, R12, R11 ;  /* 0x0000000c100b7223 */ /* 0x000fc8000000000b */
[----:B------:R-:W-:-:S04]  /*2dc0*/  FFMA R12, R13, R11, R4 ;  /* 0x0000000b0d0c7223 */ /* 0x000fc80000000004 */
[----:B------:R-:W-:-:S05]  /*2dd0*/  FFMA R4, R16, R12, R11 ;  /* 0x0000000c10047223 */ /* 0x000fca000000000b */
[----:B------:R-:W-:-:S04]  /*2de0*/  SHF.R.U32.HI R5, RZ, 0x17, R4 ;  /* 0x00000017ff057819 */ /* 0x000fc80000011604 */
[----:B------:R-:W-:-:S04]  /*2df0*/  LOP3.LUT R5, R5, 0xff, RZ, 0xc0, !PT ;  /* 0x000000ff05057812 */ /* 0x000fc800078ec0ff */
[----:B------:R-:W-:-:S05]  /*2e00*/  IADD3 R13, PT, PT, R5, R10, RZ ;  /* 0x0000000a050d7210 */ /* 0x000fca0007ffe0ff */
[----:B------:R-:W-:-:S05]  /*2e10*/  VIADD R5, R13, 0xffffffff ;  /* 0xffffffff0d057836 */ /* 0x000fca0000000000 */
[----:B------:R-:W-:-:S13]  /*2e20*/  ISETP.GE.U32.AND P0, PT, R5, 0xfe, PT ;  /* 0x000000fe0500780c */ /* 0x000fda0003f06070 */
[----:B------:R-:W-:Y:S05]  /*2e30*/  @!P0 BRA `(.L_x_43) ;  /* 0x0000000000808947 */ /* 0x000fea0003800000 */
[----:B------:R-:W-:-:S13]  /*2e40*/  ISETP.GT.AND P0, PT, R13, 0xfe, PT ;  /* 0x000000fe0d00780c */ /* 0x000fda0003f04270 */
[----:B------:R-:W-:Y:S05]  /*2e50*/  @P0 BRA `(.L_x_44) ;  /* 0x00000000006c0947 */ /* 0x000fea0003800000 */
[----:B------:R-:W-:-:S13]  /*2e60*/  ISETP.GE.AND P0, PT, R13, 0x1, PT ;  /* 0x000000010d00780c */ /* 0x000fda0003f06270 */
[----:B------:R-:W-:Y:S05]  /*2e70*/  @P0 BRA `(.L_x_45) ;  /* 0x0000000000740947 */ /* 0x000fea0003800000 */
[----:B------:R-:W-:Y:S02]  /*2e80*/  ISETP.GE.AND P0, PT, R13, -0x18, PT ;  /* 0xffffffe80d00780c */ /* 0x000fe40003f06270 */
[----:B------:R-:W-:-:S11]  /*2e90*/  LOP3.LUT R4, R4, 0x80000000, RZ, 0xc0, !PT ;  /* 0x8000000004047812 */ /* 0x000fd600078ec0ff */
[----:B------:R-:W-:Y:S05]  /*2ea0*/  @!P0 BRA `(.L_x_45) ;  /* 0x0000000000688947 */ /* 0x000fea0003800000 */
[CCC-:B------:R-:W-:Y:S01]  /*2eb0*/  FFMA.RZ R5, R16.reuse, R12.reuse, R11.reuse ;  /* 0x0000000c10057223 */ /* 0x1c0fe2000000c00b */
[CCC-:B------:R-:W-:Y:S01]  /*2ec0*/  FFMA.RM R10, R16.reuse, R12.reuse, R11.reuse ;  /* 0x0000000c100a7223 */ /* 0x1c0fe2000000400b */
[C---:B------:R-:W-:Y:S02]  /*2ed0*/  ISETP.NE.AND P3, PT, R13.reuse, RZ, PT ;  /* 0x000000ff0d00720c */ /* 0x040fe40003f65270 */
[----:B------:R-:W-:Y:S02]  /*2ee0*/  ISETP.NE.AND P1, PT, R13, RZ, PT ;  /* 0x000000ff0d00720c */ /* 0x000fe40003f25270 */
[----:B------:R-:W-:Y:S01]  /*2ef0*/  LOP3.LUT R9, R5, 0x7fffff, RZ, 0xc0, !PT ;  /* 0x007fffff05097812 */ /* 0x000fe200078ec0ff */
[----:B------:R-:W-:Y:S01]  /*2f00*/  FFMA.RP R5, R16, R12, R11 ;  /* 0x0000000c10057223 */ /* 0x000fe2000000800b */
[----:B------:R-:W-:Y:S02]  /*2f10*/  IADD3 R12, PT, PT, R13, 0x20, RZ ;  /* 0x000000200d0c7810 */ /* 0x000fe40007ffe0ff */
[----:B------:R-:W-:-:S02]  /*2f20*/  LOP3.LUT R9, R9, 0x800000, RZ, 0xfc, !PT ;  /* 0x0080000009097812 */ /* 0x000fc400078efcff */
[----:B------:R-:W-:Y:S02]  /*2f30*/  IADD3 R11, PT, PT, -R13, RZ, RZ ;  /* 0x000000ff0d0b7210 */ /* 0x000fe40007ffe1ff */
[----:B------:R-:W-:Y:S02]  /*2f40*/  SHF.L.U32 R12, R9, R12, RZ ;  /* 0x0000000c090c7219 */ /* 0x000fe400000006ff */
[----:B------:R-:W-:Y:S02]  /*2f50*/  FSETP.NEU.FTZ.AND P0, PT, R5, R10, PT ;  /* 0x0000000a0500720b */ /* 0x000fe40003f1d000 */
[----:B------:R-:W-:Y:S02]  /*2f60*/  SEL R10, R11, RZ, P3 ;  /* 0x000000ff0b0a7207 */ /* 0x000fe40001800000 */
[----:B------:R-:W-:Y:S02]  /*2f70*/  ISETP.NE.AND P1, PT, R12, RZ, P1 ;  /* 0x000000ff0c00720c */ /* 0x000fe40000f25270 */
[----:B------:R-:W-:-:S02]  /*2f80*/  SHF.R.U32.HI R10, RZ, R10, R9 ;  /* 0x0000000aff0a7219 */ /* 0x000fc40000011609 */
[----:B------:R-:W-:Y:S02]  /*2f90*/  PLOP3.LUT P0, PT, P0, P1, PT, 0xf8, 0x8f ;  /* 0x00000000008f781c */ /* 0x000fe40000703f70 */
[----:B------:R-:W-:Y:S02]  /*2fa0*/  SHF.R.U32.HI R12, RZ, 0x1, R10 ;  /* 0x00000001ff0c7819 */ /* 0x000fe4000001160a */
[----:B------:R-:W-:-:S04]  /*2fb0*/  SEL R5, RZ, 0x1, !P0 ;  /* 0x00000001ff057807 */ /* 0x000fc80004000000 */
[----:B------:R-:W-:-:S04]  /*2fc0*/  LOP3.LUT R5, R5, 0x1, R12, 0xf8, !PT ;  /* 0x0000000105057812 */ /* 0x000fc800078ef80c */
[----:B------:R-:W-:-:S05]  /*2fd0*/  LOP3.LUT R5, R5, R10, RZ, 0xc0, !PT ;  /* 0x0000000a05057212 */ /* 0x000fca00078ec0ff */
[----:B------:R-:W-:-:S05]  /*2fe0*/  IMAD.IADD R5, R12, 0x1, R5 ;  /* 0x000000010c057824 */ /* 0x000fca00078e0205 */
[----:B------:R-:W-:Y:S01]  /*2ff0*/  LOP3.LUT R4, R5, R4, RZ, 0xfc, !PT ;  /* 0x0000000405047212 */ /* 0x000fe200078efcff */
[----:B------:R-:W-:Y:S06]  /*3000*/  BRA `(.L_x_45) ;  /* 0x0000000000107947 */ /* 0x000fec0003800000 */
.L_x_44:
[----:B------:R-:W-:-:S04]  /*3010*/  LOP3.LUT R4, R4, 0x80000000, RZ, 0xc0, !PT ;  /* 0x8000000004047812 */ /* 0x000fc800078ec0ff */
[----:B------:R-:W-:Y:S01]  /*3020*/  LOP3.LUT R4, R4, 0x7f800000, RZ, 0xfc, !PT ;  /* 0x7f80000004047812 */ /* 0x000fe200078efcff */
[----:B------:R-:W-:Y:S06]  /*3030*/  BRA `(.L_x_45) ;  /* 0x0000000000047947 */ /* 0x000fec0003800000 */
.L_x_43:
[----:B------:R-:W-:-:S07]  /*3040*/  LEA R4, R10, R4, 0x17 ;  /* 0x000000040a047211 */ /* 0x000fce00078eb8ff */
.L_x_45:
[----:B------:R-:W-:Y:S05]  /*3050*/  BSYNC.RECONVERGENT B2 ;  /* 0x0000000000027941 */ /* 0x000fea0003800200 */
.L_x_42:
[----:B------:R-:W-:Y:S05]  /*3060*/  BRA `(.L_x_46) ;  /* 0x0000000000207947 */ /* 0x000fea0003800000 */
.L_x_41:
[----:B------:R-:W-:-:S04]  /*3070*/  LOP3.LUT R4, R5, 0x80000000, R4, 0x48, !PT ;  /* 0x8000000005047812 */ /* 0x000fc800078e4804 */
[----:B------:R-:W-:Y:S01]  /*3080*/  LOP3.LUT R4, R4, 0x7f800000, RZ, 0xfc, !PT ;  /* 0x7f80000004047812 */ /* 0x000fe200078efcff */
[----:B------:R-:W-:Y:S06]  /*3090*/  BRA `(.L_x_46) ;  /* 0x0000000000147947 */ /* 0x000fec0003800000 */
.L_x_40:
[----:B------:R-:W-:Y:S01]  /*30a0*/  LOP3.LUT R4, R5, 0x80000000, R4, 0x48, !PT ;  /* 0x8000000005047812 */ /* 0x000fe200078e4804 */
[----:B------:R-:W-:Y:S06]  /*30b0*/  BRA `(.L_x_46) ;  /* 0x00000000000c7947 */ /* 0x000fec0003800000 */
.L_x_39:
[----:B------:R-:W0:Y:S01]  /*30c0*/  MUFU.RSQ R4, -QNAN ;  /* 0xffc0000000047908 */ /* 0x000e220000001400 */
[----:B------:R-:W-:Y:S05]  /*30d0*/  BRA `(.L_x_46) ;  /* 0x0000000000047947 */ /* 0x000fea0003800000 */
.L_x_38:
[----:B------:R-:W-:-:S07]  /*30e0*/  FADD.FTZ R4, R4, R5 ;  /* 0x0000000504047221 */ /* 0x000fce0000010000 */
.L_x_46:
[----:B------:R-:W-:Y:S05]  /*30f0*/  BSYNC.RECONVERGENT B1 ;  /* 0x0000000000017941 */ /* 0x000fea0003800200 */
.L_x_36:
[----:B------:R-:W-:-:S04]  /*3100*/  HFMA2 R9, -RZ, RZ, 0, 0 ;  /* 0x00000000ff097431 */ /* 0x000fc800000001ff */
[----:B0-----:R-:W-:Y:S05]  /*3110*/  RET.REL.NODEC R8 `(_ZN7algebra14layernorm_gradEPfS0_S0_S0_ii) ;  /* 0xffffffcc08b87950 */ /* 0x001fea0003c3ffff */
.L_x_47:
        /* <DEDUP_REMOVED lines=14> */
.L_x_301:


//--------------------- .text._ZN7algebra9layernormEPfS0_ii --------------------------
	.section	.text._ZN7algebra9layernormEPfS0_ii,"ax",@progbits
	.align	128
        .global         _ZN7algebra9layernormEPfS0_ii
        .type           _ZN7algebra9layernormEPfS0_ii,@function
        .size           _ZN7algebra9layernormEPfS0_ii,(.L_x_303 - _ZN7algebra9layernormEPfS0_ii)
        .other          _ZN7algebra9layernormEPfS0_ii,@"STO_CUDA_ENTRY STV_DEFAULT"
_ZN7algebra9layernormEPfS0_ii:
.text._ZN7algebra9layernormEPfS0_ii:
[----:B------:R-:W-:Y:S08]  /*0000*/  LDC R1, c[0x0][0x37c] ;  /* 0x0000df00ff017b82 */ /* 0x000ff00000000800 */
[----:B------:R-:W0:Y:S01]  /*0010*/  LDC R6, c[0x0][0x390] ;  /* 0x0000e400ff067b82 */ /* 0x000e220000000800 */
[----:B------:R-:W1:Y:S07]  /*0020*/  S2R R5, SR_TID.X ;  /* 0x0000000000057919 */ /* 0x000e6e0000002100 */
[----:B------:R-:W1:Y:S08]  /*0030*/  S2UR UR4, SR_CTAID.X ;  /* 0x00000000000479c3 */ /* 0x000e700000002500 */
[----:B------:R-:W1:Y:S01]  /*0040*/  LDC R4, c[0x0][0x360] ;  /* 0x0000d800ff047b82 */ /* 0x000e620000000800 */
[----:B0-----:R-:W-:-:S02]  /*0050*/  IABS R7, R6 ;  /* 0x0000000600077213 */ /* 0x001fc40000000000 */
[----:B------:R-:W-:Y:S02]  /*0060*/  ISETP.NE.AND P0, PT, R6, RZ, PT ;  /* 0x000000ff0600720c */ /* 0x000fe40003f05270 */
[----:B------:R-:W0:Y:S01]  /*0070*/  I2F.RP R0, R7 ;  /* 0x0000000700007306 */ /* 0x000e220000209400 */
[----:B-1----:R-:W-:Y:S01]  /*0080*/  IMAD R4, R4, UR4, R5 ;  /* 0x0000000404047c24 */ /* 0x002fe2000f8e0205 */
[----:B------:R-:W1:Y:S06]  /*0090*/  LDCU UR4, c[0x0][0x394] ;  /* 0x00007280ff0477ac */ /* 0x000e6c0008000800 */
[----:B0-----:R-:W0:Y:S01]  /*00a0*/  MUFU.RCP R0, R0 ;  /* 0x0000000000007308 */ /* 0x001e220000001000 */
[----:B-1----:R-:W-:-:S02]  /*00b0*/  ISETP.GE.AND P4, PT, R4, UR4, PT ;  /* 0x0000000404007c0c */ /* 0x002fc4000bf86270 */
[----:B0-----:R-:W-:Y:S02]  /*00c0*/  IADD3 R2, PT, PT, R0, 0xffffffe, RZ ;  /* 0x0ffffffe00027810 */ /* 0x001fe40007ffe0ff */
[----:B------:R-:W-:-:S03]  /*00d0*/  IABS R0, R4 ;  /* 0x0000000400007213 */ /* 0x000fc60000000000 */
[----:B------:R0:W1:Y:S02]  /*00e0*/  F2I.FTZ.U32.TRUNC.NTZ R3, R2 ;  /* 0x0000000200037305 */ /* 0x000064000021f000 */
[----:B0-----:R-:W-:Y:S01]  /*00f0*/  HFMA2 R2, -RZ, RZ, 0, 0 ;  /* 0x00000000ff027431 */ /* 0x001fe200000001ff */
[----:B-1----:R-:W-:-:S05]  /*0100*/  IADD3 R8, PT, PT, RZ, -R3, RZ ;  /* 0x80000003ff087210 */ /* 0x002fca0007ffe0ff */
[----:B------:R-:W-:-:S04]  /*0110*/  IMAD R5, R8, R7, RZ ;  /* 0x0000000708057224 */ /* 0x000fc800078e02ff */
[----:B------:R-:W-:Y:S01]  /*0120*/  IMAD.HI.U32 R3, R3, R5, R2 ;  /* 0x0000000503037227 */ /* 0x000fe200078e0002 */
[----:B------:R-:W-:-:S04]  /*0130*/  LOP3.LUT R2, R4, R6, RZ, 0x3c, !PT ;  /* 0x0000000604027212 */ /* 0x000fc800078e3cff */
[----:B------:R-:W-:Y:S01]  /*0140*/  ISETP.GE.AND P2, PT, R2, RZ, PT ;  /* 0x000000ff0200720c */ /* 0x000fe20003f46270 */
[----:B------:R-:W-:-:S05]  /*0150*/  IMAD.HI.U32 R5, R3, R0, RZ ;  /* 0x0000000003057227 */ /* 0x000fca00078e00ff */
[----:B------:R-:W-:-:S05]  /*0160*/  IADD3 R3, PT, PT, -R5, RZ, RZ ;  /* 0x000000ff05037210 */ /* 0x000fca0007ffe1ff */
[----:B------:R-:W-:-:S05]  /*0170*/  IMAD R0, R7, R3, R0 ;  /* 0x0000000307007224 */ /* 0x000fca00078e0200 */
[----:B------:R-:W-:-:S13]  /*0180*/  ISETP.GT.U32.AND P3, PT, R7, R0, PT ;  /* 0x000000000700720c */ /* 0x000fda0003f64070 */
[-C--:B------:R-:W-:Y:S02]  /*0190*/  @!P3 IADD3 R0, PT, PT, R0, -R7.reuse, RZ ;  /* 0x800000070000b210 */ /* 0x080fe40007ffe0ff */
[----:B------:R-:W-:Y:S02]  /*01a0*/  @!P3 IADD3 R5, PT, PT, R5, 0x1, RZ ;  /* 0x000000010505b810 */ /* 0x000fe40007ffe0ff */
[----:B------:R-:W-:Y:S01]  /*01b0*/  ISETP.GE.U32.AND P1, PT, R0, R7, PT ;  /* 0x000000070000720c */ /* 0x000fe20003f26070 */
[----:B------:R-:W-:-:S12]  /*01c0*/  @P4 EXIT ;  /* 0x000000000000494d */ /* 0x000fd80003800000 */
[----:B------:R-:W-:Y:S01]  /*01d0*/  @P1 IADD3 R5, PT, PT, R5, 0x1, RZ ;  /* 0x0000000105051810 */ /* 0x000fe20007ffe0ff */
[----:B------:R-:W0:Y:S01]  /*01e0*/  LDCU.64 UR10, c[0x0][0x358] ;  /* 0x00006b00ff0a77ac */ /* 0x000e220008000a00 */
[----:B------:R-:W-:Y:S02]  /*01f0*/  ISETP.GE.AND P1, PT, R6, 0x1, PT ;  /* 0x000000010600780c */ /* 0x000fe40003f26270 */
[----:B------:R-:W-:Y:S02]  /*0200*/  @!P2 IADD3 R5, PT, PT, -R5, RZ, RZ ;  /* 0x000000ff0505a210 */ /* 0x000fe40007ffe1ff */
[----:B------:R-:W-:Y:S02]  /*0210*/  MOV R9, RZ ;  /* 0x000000ff00097202 */ /* 0x000fe40000000f00 */
[----:B------:R-:W-:-:S07]  /*0220*/  @!P0 LOP3.LUT R5, RZ, R6, RZ, 0x33, !PT ;  /* 0x00000006ff058212 */ /* 0x000fce00078e33ff */
[----:B------:R-:W-:Y:S05]  /*0230*/  @!P1 BRA `(.L_x_48) ;  /* 0x0000000400a89947 */ /* 0x000fea0003800000 */
[C---:B------:R-:W-:Y:S01]  /*0240*/  ISETP.GE.U32.AND P0, PT, R6.reuse, 0x10, PT ;  /* 0x000000100600780c */ /* 0x040fe20003f06070 */
[----:B------:R-:W-:Y:S01]  /*0250*/  HFMA2 R7, -RZ, RZ, 0, 0 ;  /* 0x00000000ff077431 */ /* 0x000fe200000001ff */
[----:B------:R-:W-:Y:S01]  /*0260*/  LOP3.LUT R25, R6, 0xf, RZ, 0xc0, !PT ;  /* 0x0000000f06197812 */ /* 0x000fe200078ec0ff */
[----:B------:R-:W-:Y:S01]  /*0270*/  IMAD R0, R5, R6, RZ ;  /* 0x0000000605007224 */ /* 0x000fe200078e02ff */
[----:B------:R-:W-:Y:S02]  /*0280*/  MOV R9, RZ ;  /* 0x000000ff00097202 */ /* 0x000fe40000000f00 */
[----:B------:R-:W-:-:S07]  /*0290*/  ISETP.NE.AND P2, PT, R25, RZ, PT ;  /* 0x000000ff1900720c */ /* 0x000fce0003f45270 */
[----:B------:R-:W-:Y:S06]  /*02a0*/  @!P0 BRA `(.L_x_49) ;  /* 0x0000000000b88947 */ /* 0x000fec0003800000 */
[----:B------:R-:W1:Y:S01]  /*02b0*/  LDCU.64 UR4, c[0x0][0x380] ;  /* 0x00007000ff0477ac */ /* 0x000e620008000a00 */
[----:B------:R-:W-:Y:S02]  /*02c0*/  LOP3.LUT R7, R6, 0x7ffffff0, RZ, 0xc0, !PT ;  /* 0x7ffffff006077812 */ /* 0x000fe400078ec0ff */
[----:B------:R-:W-:Y:S02]  /*02d0*/  MOV R9, RZ ;  /* 0x000000ff00097202 */ /* 0x000fe40000000f00 */
[----:B------:R-:W-:Y:S02]  /*02e0*/  MOV R8, R0 ;  /* 0x0000000000087202 */ /* 0x000fe40000000f00 */
[----:B------:R-:W-:Y:S01]  /*02f0*/  IADD3 R26, PT, PT, -R7, RZ, RZ ;  /* 0x000000ff071a7210 */ /* 0x000fe20007ffe1ff */
[----:B-1----:R-:W-:-:S04]  /*0300*/  UIADD3 UR4, UP0, UPT, UR4, 0x20, URZ ;  /* 0x0000002004047890 */ /* 0x002fc8000ff1e0ff */
[----:B------:R-:W-:-:S12]  /*0310*/  UIADD3.X UR5, UPT, UPT, URZ, UR5, URZ, UP0, !UPT ;  /* 0x00000005ff057290 */ /* 0x000fd800087fe4ff */
.L_x_50:
[----:B------:R-:W-:Y:S02]  /*0320*/  MOV R2, UR4 ;  /* 0x0000000400027c02 */ /* 0x000fe40008000f00 */
[----:B------:R-:W-:-:S03]  /*0330*/  MOV R3, UR5 ;  /* 0x0000000500037c02 */ /* 0x000fc60008000f00 */
        /* <DEDUP_REMOVED lines=17> */
[----:B------:R-:W-:-:S02]  /*0450*/  IADD3 R26, PT, PT, R26, 0x10, RZ ;  /* 0x000000101a1a7810 */ /* 0x000fc40007ffe0ff */
[----:B------:R-:W-:Y:S02]  /*0460*/  IADD3 R8, PT, PT, R8, 0x10, RZ ;  /* 0x0000001008087810 */ /* 0x000fe40007ffe0ff */
[----:B------:R-:W-:Y:S01]  /*0470*/  ISETP.NE.AND P0, PT, R26, RZ, PT ;  /* 0x000000ff1a00720c */ /* 0x000fe20003f05270 */
[----:B--2---:R-:W-:-:S04]  /*0480*/  FADD R24, R24, R9 ;  /* 0x0000000918187221 */ /* 0x004fc80000000000 */
[----:B---3--:R-:W-:-:S04]  /*0490*/  FADD R23, R24, R23 ;  /* 0x0000001718177221 */ /* 0x008fc80000000000 */
[----:B----4-:R-:W-:-:S04]  /*04a0*/  FADD R28, R23, R28 ;  /* 0x0000001c171c7221 */ /* 0x010fc80000000000 */
        /* <DEDUP_REMOVED lines=12> */
[----:B------:R-:W-:Y:S01]  /*0570*/  FADD R9, R11, R22 ;  /* 0x000000160b097221 */ /* 0x000fe20000000000 */
[----:B------:R-:W-:Y:S06]  /*0580*/  @P0 BRA `(.L_x_50) ;  /* 0xfffffffc00640947 */ /* 0x000fec000383ffff */
.L_x_49:
        /* <DEDUP_REMOVED lines=25> */
.L_x_51:
        /* <DEDUP_REMOVED lines=12> */
[----:B------:R-:W-:Y:S01]  /*07e0*/  IADD3 R7, PT, PT, R7, 0x4, RZ ;  /* 0x0000000407077810 */ /* 0x000fe20007ffe0ff */
[----:B--2---:R-:W-:-:S04]  /*07f0*/  FADD R10, R9, R10 ;  /* 0x0000000a090a7221 */ /* 0x004fc80000000000 */
[----:B---3--:R-:W-:-:S04]  /*0800*/  FADD R10, R10, R11 ;  /* 0x0000000b0a0a7221 */ /* 0x008fc80000000000 */
[----:B----4-:R-:W-:-:S04]  /*0810*/  FADD R10, R10, R13 ;  /* 0x0000000d0a0a7221 */ /* 0x010fc80000000000 */
[----:B-----5:R-:W-:-:S07]  /*0820*/  FADD R9, R10, R15 ;  /* 0x0000000f0a097221 */ /* 0x020fce0000000000 */
.L_x_52:
[----:B------:R-:W-:Y:S05]  /*0830*/  @!P2 BRA `(.L_x_48) ;  /* 0x000000000028a947 */ /* 0x000fea0003800000 */
[----:B------:R-:W1:Y:S01]  /*0840*/  LDC.64 R10, c[0x0][0x380] ;  /* 0x0000e000ff0a7b82 */ /* 0x000e620000000a00 */
[----:B------:R-:W-:Y:S02]  /*0850*/  IADD3 R7, PT, PT, R0, R7, RZ ;  /* 0x0000000700077210 */ /* 0x000fe40007ffe0ff */
[----:B------:R-:W-:-:S07]  /*0860*/  IADD3 R8, PT, PT, -R8, RZ, RZ ;  /* 0x000000ff08087210 */ /* 0x000fce0007ffe1ff */
.L_x_53:
[----:B-1----:R-:W-:-:S06]  /*0870*/  IMAD.WIDE R2, R7, 0x4, R10 ;  /* 0x0000000407027825 */ /* 0x002fcc00078e020a */
[----:B0-----:R-:W2:Y:S01]  /*0880*/  LDG.E R2, desc[UR10][R2.64] ;  /* 0x0000000a02027981 */ /* 0x001ea2000c1e1900 */
[----:B------:R-:W-:Y:S02]  /*0890*/  IADD3 R8, PT, PT, R8, 0x1, RZ ;  /* 0x0000000108087810 */ /* 0x000fe40007ffe0ff */
[----:B------:R-:W-:Y:S02]  /*08a0*/  IADD3 R7, PT, PT, R7, 0x1, RZ ;  /* 0x0000000107077810 */ /* 0x000fe40007ffe0ff */
[----:B------:R-:W-:Y:S01]  /*08b0*/  ISETP.NE.AND P0, PT, R8, RZ, PT ;  /* 0x000000ff0800720c */ /* 0x000fe20003f05270 */
[----:B--2---:R-:W-:-:S12]  /*08c0*/  FADD R9, R2, R9 ;  /* 0x0000000902097221 */ /* 0x004fd80000000000 */
[----:B------:R-:W-:Y:S05]  /*08d0*/  @P0 BRA `(.L_x_53) ;  /* 0xfffffffc00e40947 */ /* 0x000fea000383ffff */
.L_x_48:
        /* <DEDUP_REMOVED lines=10> */
[----:B------:R-:W-:Y:S02]  /*0980*/  MOV R0, R9 ;  /* 0x0000000900007202 */ /* 0x000fe40000000f00 */
[----:B------:R-:W-:Y:S02]  /*0990*/  MOV R3, R6 ;  /* 0x0000000600037202 */ /* 0x000fe40000000f00 */
[----:B------:R-:W-:-:S07]  /*09a0*/  MOV R2, 0x9c0 ;  /* 0x000009c000027802 */ /* 0x000fce0000000f00 */
[----:B0-----:R-:W-:Y:S05]  /*09b0*/  CALL.REL.NOINC `($__internal_4_$__cuda_sm3x_div_rn_noftz_f32_slowpath) ;  /* 0x0000000c00687944 */ /* 0x001fea0003c00000 */
[----:B------:R-:W-:-:S07]  /*09c0*/  MOV R7, R0 ;  /* 0x0000000000077202 */ /* 0x000fce0000000f00 */
.L_x_55:
[----:B0-----:R-:W-:Y:S05]  /*09d0*/  BSYNC.RECONVERGENT B0 ;  /* 0x0000000000007941 */ /* 0x001fea0003800200 */
.L_x_54:
[----:B------:R-:W-:Y:S01]  /*09e0*/  HFMA2 R9, -RZ, RZ, 0, 0 ;  /* 0x00000000ff097431 */ /* 0x000fe200000001ff */
[----:B------:R-:W-:Y:S06]  /*09f0*/  @!P1 BRA `(.L_x_56) ;  /* 0x0000000800209947 */ /* 0x000fec0003800000 */
[----:B------:R-:W0:Y:S01]  /*0a00*/  LDCU UR5, c[0x0][0x390] ;  /* 0x00007200ff0577ac */ /* 0x000e220008000800 */
[----:B------:R-:W-:Y:S01]  /*0a10*/  MOV R9, RZ ;  /* 0x000000ff00097202 */ /* 0x000fe20000000f00 */
        /* <DEDUP_REMOVED lines=13> */
.L_x_58:
[----:B------:R-:W-:Y:S02]  /*0af0*/  MOV R2, UR6 ;  /* 0x0000000600027c02 */ /* 0x000fe40008000f00 */
[----:B------:R-:W-:-:S03]  /*0b00*/  MOV R3, UR7 ;  /* 0x0000000700037c02 */ /* 0x000fc60008000f00 */
        /* <DEDUP_REMOVED lines=53> */
.L_x_57:
        /* <DEDUP_REMOVED lines=33> */
.L_x_59:
        /* <DEDUP_REMOVED lines=21> */
.L_x_60:
[----:B------:R-:W-:Y:S05]  /*11c0*/  BRA.U !UP1, `(.L_x_56) ;  /* 0x00000001092c7547 */ /* 0x000fea000b800000 */
[----:B------:R-:W0:Y:S01]  /*11d0*/  LDC.64 R10, c[0x0][0x380] ;  /* 0x0000e000ff0a7b82 */ /* 0x000e220000000a00 */
[----:B------:R-:W-:Y:S01]  /*11e0*/  IADD3 R5, PT, PT, R5, UR4, RZ ;  /* 0x0000000405057c10 */ /* 0x000fe2000fffe0ff */
[----:B------:R-:W-:-:S12]  /*11f0*/  UIADD3 UR5, UPT, UPT, -UR5, URZ, URZ ;  /* 0x000000ff05057290 */ /* 0x000fd8000fffe1ff */
.L_x_61:
[----:B0-----:R-:W-:-:S06]  /*1200*/  IMAD.WIDE R2, R5, 0x4, R10 ;  /* 0x0000000405027825 */ /* 0x001fcc00078e020a */
[----:B------:R-:W2:Y:S01]  /*1210*/  LDG.E R2, desc[UR10][R2.64] ;  /* 0x0000000a02027981 */ /* 0x000ea2000c1e1900 */
[----:B------:R-:W-:Y:S01]  /*1220*/  UIADD3 UR5, UPT, UPT, UR5, 0x1, URZ ;  /* 0x0000000105057890 */ /* 0x000fe2000fffe0ff */
[----:B------:R-:W-:-:S03]  /*1230*/  IADD3 R5, PT, PT, R5, 0x1, RZ ;  /* 0x0000000105057810 */ /* 0x000fc60007ffe0ff */
[----:B------:R-:W-:Y:S01]  /*1240*/  UISETP.NE.AND UP0, UPT, UR5, URZ, UPT ;  /* 0x000000ff0500728c */ /* 0x000fe2000bf05270 */
[----:B--2---:R-:W-:-:S04]  /*1250*/  FADD R0, R2, -R7 ;  /* 0x8000000702007221 */ /* 0x004fc80000000000 */
[----:B------:R-:W-:-:S04]  /*1260*/  FFMA R9, R0, R0, R9 ;  /* 0x0000000000097223 */ /* 0x000fc80000000009 */
[----:B------:R-:W-:Y:S05]  /*1270*/  BRA.U UP0, `(.L_x_61) ;  /* 0xfffffffd00e07547 */ /* 0x000fea000b83ffff */
.L_x_56:
        /* <DEDUP_REMOVED lines=9> */
[----:B------:R-:W-:Y:S02]  /*1310*/  MOV R0, R9 ;  /* 0x0000000900007202 */ /* 0x000fe40000000f00 */
[----:B------:R-:W-:Y:S02]  /*1320*/  MOV R3, R6 ;  /* 0x0000000600037202 */ /* 0x000fe40000000f00 */
[----:B------:R-:W-:-:S07]  /*1330*/  MOV R2, 0x1350 ;  /* 0x0000135000027802 */ /* 0x000fce0000000f00 */
[----:B------:R-:W-:Y:S05]  /*1340*/  CALL.REL.NOINC `($__internal_4_$__cuda_sm3x_div_rn_noftz_f32_slowpath) ;  /* 0x0000000400047944 */ /* 0x000fea0003c00000 */
[----:B------:R-:W-:-:S07]  /*1350*/  MOV R3, R0 ;  /* 0x0000000000037202 */ /* 0x000fce0000000f00 */
.L_x_63:
[----:B------:R-:W-:Y:S05]  /*1360*/  BSYNC.RECONVERGENT B0 ;  /* 0x0000000000007941 */ /* 0x000fea0003800200 */
.L_x_62:
[----:B------:R-:W0:Y:S02]  /*1370*/  LDC.64 R8, c[0x0][0x380] ;  /* 0x0000e000ff087b82 */ /* 0x000e240000000a00 */
[----:B0-----:R-:W-:-:S06]  /*1380*/  IMAD.WIDE R8, R4, 0x4, R8 ;  /* 0x0000000404087825 */ /* 0x001fcc00078e0208 */
[----:B------:R-:W2:Y:S01]  /*1390*/  LDG.E R8, desc[UR10][R8.64] ;  /* 0x0000000a08087981 */ /* 0x000ea2000c1e1900 */
[----:B------:R-:W0:Y:S01]  /*13a0*/  F2F.F64.F32 R2, R3 ;  /* 0x0000000300027310 */ /* 0x000e220000201800 */
[----:B------:R-:W-:Y:S01]  /*13b0*/  UMOV UR4, 0x88e368f1 ;  /* 0x88e368f100047882 */ /* 0x000fe20000000000 */
[----:B------:R-:W-:Y:S01]  /*13c0*/  UMOV UR5, 0x3ee4f8b5 ;  /* 0x3ee4f8b500057882 */ /* 0x000fe20000000000 */
[----:B------:R-:W-:Y:S01]  /*13d0*/  BSSY.RECONVERGENT B0, `(.L_x_64) ;  /* 0x000000f000007945 */ /* 0x000fe20003800200 */
[----:B0-----:R-:W-:-:S10]  /*13e0*/  DADD R10, R2, UR4 ;  /* 0x00000004020a7e29 */ /* 0x001fd40008000000 */
[----:B------:R-:W0:Y:S02]  /*13f0*/  F2F.F32.F64 R10, R10 ;  /* 0x0000000a000a7310 */ /* 0x000e240000301000 */
[----:B0-----:R-:W-:-:S06]  /*1400*/  IADD3 R0, PT, PT, R10, -0xd000000, RZ ;  /* 0xf30000000a007810 */ /* 0x001fcc0007ffe0ff */
[----:B------:R0:W1:Y:S01]  /*1410*/  MUFU.RSQ R5, R10 ;  /* 0x0000000a00057308 */ /* 0x0000620000001400 */
[----:B------:R-:W-:Y:S01]  /*1420*/  ISETP.GT.U32.AND P0, PT, R0, 0x727fffff, PT ;  /* 0x727fffff0000780c */ /* 0x000fe20003f04070 */
[----:B--2---:R-:W-:-:S12]  /*1430*/  FADD R2, R8, -R7 ;  /* 0x8000000708027221 */ /* 0x004fd80000000000 */
[----:B01----:R-:W-:Y:S05]  /*1440*/  @!P0 BRA `(.L_x_65) ;  /* 0x00000000000c8947 */ /* 0x003fea0003800000 */
[----:B------:R-:W-:-:S07]  /*1450*/  MOV R9, 0x1470 ;  /* 0x0000147000097802 */ /* 0x000fce0000000f00 */
[----:B------:R-:W-:Y:S05]  /*1460*/  CALL.REL.NOINC `($__internal_3_$__cuda_sm20_sqrt_rn_f32_slowpath) ;  /* 0x0000000000607944 */ /* 0x000fea0003c00000 */
[----:B------:R-:W-:Y:S05]  /*1470*/  BRA `(.L_x_66) ;  /* 0x0000000000107947 */ /* 0x000fea0003800000 */
.L_x_65:
[----:B------:R-:W-:Y:S01]  /*1480*/  FMUL.FTZ R3, R10, R5 ;  /* 0x000000050a037220 */ /* 0x000fe20000410000 */
[----:B------:R-:W-:-:S03]  /*1490*/  FMUL.FTZ R5, R5, 0.5 ;  /* 0x3f00000005057820 */ /* 0x000fc60000410000 */
[----:B------:R-:W-:-:S04]  /*14a0*/  FFMA R0, -R3, R3, R10 ;  /* 0x0000000303007223 */ /* 0x000fc8000000010a */
[----:B------:R-:W-:-:S07]  /*14b0*/  FFMA R3, R0, R5, R3 ;  /* 0x0000000500037223 */ /* 0x000fce0000000003 */
.L_x_66:
[----:B------:R-:W-:Y:S05]  /*14c0*/  BSYNC.RECONVERGENT B0 ;  /* 0x0000000000007941 */ /* 0x000fea0003800200 */
.L_x_64:
[----:B------:R-:W0:Y:S01]  /*14d0*/  MUFU.RCP R0, R3 ;  /* 0x0000000300007308 */ /* 0x000e220000001000 */
[----:B------:R-:W-:Y:S07]  /*14e0*/  BSSY.RECONVERGENT B0, `(.L_x_67) ;  /* 0x000000c000007945 */ /* 0x000fee0003800200 */
[----:B------:R-:W1:Y:S01]  /*14f0*/  FCHK P0, R2, R3 ;  /* 0x0000000302007302 */ /* 0x000e620000000000 */
[----:B0-----:R-:W-:-:S04]  /*1500*/  FFMA R5, R0, -R3, 1 ;  /* 0x3f80000000057423 */ /* 0x001fc80000000803 */
[----:B------:R-:W-:-:S04]  /*1510*/  FFMA R5, R0, R5, R0 ;  /* 0x0000000500057223 */ /* 0x000fc80000000000 */
[----:B------:R-:W-:-:S04]  /*1520*/  FFMA R0, R2, R5, RZ ;  /* 0x0000000502007223 */ /* 0x000fc800000000ff */
[----:B------:R-:W-:-:S04]  /*1530*/  FFMA R6, R0, -R3, R2 ;  /* 0x8000000300067223 */ /* 0x000fc80000000002 */
[----:B------:R-:W-:Y:S01]  /*1540*/  FFMA R7, R5, R6, R0 ;  /* 0x0000000605077223 */ /* 0x000fe20000000000 */
[----:B-1----:R-:W-:Y:S06]  /*1550*/  @!P0 BRA `(.L_x_68) ;  /* 0x0000000000108947 */ /* 0x002fec0003800000 */
[----:B------:R-:W-:Y:S02]  /*1560*/  MOV R0, R2 ;  /* 0x0000000200007202 */ /* 0x000fe40000000f00 */
[----:B------:R-:W-:-:S07]  /*1570*/  MOV R2, 0x1590 ;  /* 0x0000159000027802 */ /* 0x000fce0000000f00 */
[----:B------:R-:W-:Y:S05]  /*1580*/  CALL.REL.NOINC `($__internal_4_$__cuda_sm3x_div_rn_noftz_f32_slowpath) ;  /* 0x0000000000747944 */ /* 0x000fea0003c00000 */
[----:B------:R-:W-:-:S07]  /*1590*/  MOV R7, R0 ;  /* 0x0000000000077202 */ /* 0x000fce0000000f00 */
.L_x_68:
[----:B------:R-:W-:Y:S05]  /*15a0*/  BSYNC.RECONVERGENT B0 ;  /* 0x0000000000007941 */ /* 0x000fea0003800200 */
.L_x_67:
[----:B------:R-:W0:Y:S02]  /*15b0*/  LDC.64 R2, c[0x0][0x388] ;  /* 0x0000e200ff027b82 */ /* 0x000e240000000a00 */
[----:B0-----:R-:W-:-:S05]  /*15c0*/  IMAD.WIDE R4, R4, 0x4, R2 ;  /* 0x0000000404047825 */ /* 0x001fca00078e0202 */
[----:B------:R-:W-:Y:S01]  /*15d0*/  STG.E desc[UR10][R4.64], R7 ;  /* 0x0000000704007986 */ /* 0x000fe2000c10190a */
[----:B------:R-:W-:Y:S05]  /*15e0*/  EXIT ;  /* 0x000000000000794d */ /* 0x000fea0003800000 */
        .weak           $__internal_3_$__cuda_sm20_sqrt_rn_f32_slowpath
        .type           $__internal_3_$__cuda_sm20_sqrt_rn_f32_slowpath,@function
        .size           $__internal_3_$__cuda_sm20_sqrt_rn_f32_slowpath,($__internal_4_$__cuda_sm3x_div_rn_noftz_f32_slowpath - $__internal_3_$__cuda_sm20_sqrt_rn_f32_slowpath)
$__internal_3_$__cuda_sm20_sqrt_rn_f32_slowpath:
[----:B------:R-:W-:-:S13]  /*15f0*/  LOP3.LUT P0, RZ, R10, 0x7fffffff, RZ, 0xc0, !PT ;  /* 0x7fffffff0aff7812 */ /* 0x000fda000780c0ff */
[----:B------:R-:W-:Y:S01]  /*1600*/  @!P0 MOV R3, R10 ;  /* 0x0000000a00038202 */ /* 0x000fe20000000f00 */
[----:B------:R-:W-:Y:S06]  /*1610*/  @!P0 BRA `(.L_x_69) ;  /* 0x0000000000448947 */ /* 0x000fec0003800000 */
[----:B------:R-:W-:Y:S02]  /*1620*/  FSETP.GEU.FTZ.AND P0, PT, R10, RZ, PT ;  /* 0x000000ff0a00720b */ /* 0x000fe40003f1e000 */
[----:B------:R-:W-:-:S11]  /*1630*/  MOV R0, R10 ;  /* 0x0000000a00007202 */ /* 0x000fd60000000f00 */
[----:B------:R-:W-:Y:S01]  /*1640*/  @!P0 MOV R3, 0x7fffffff ;  /* 0x7fffffff00038802 */ /* 0x000fe20000000f00 */
        /* <DEDUP_REMOVED lines=8> */
[----:B------:R-:W-:-:S03]  /*16d0*/  @P0 FMUL.FTZ R6, R6, 0.5 ;  /* 0x3f00000006060820 */ /* 0x000fc60000410000 */
[----:B------:R-:W-:-:S04]  /*16e0*/  @P0 FADD.FTZ R3, -R8, -RZ ;  /* 0x800000ff08030221 */ /* 0x000fc80000010100 */
[----:B------:R-:W-:Y:S01]  /*16f0*/  @P0 FFMA R7, R8, R3, R5 ;  /* 0x0000000308070223 */ /* 0x000fe20000000005 */
[----:B------:R-:W-:-:S03]  /*1700*/  @!P0 MOV R3, R0 ;  /* 0x0000000000038202 */ /* 0x000fc60000000f00 */
[----:B------:R-:W-:-:S04]  /*1710*/  @P0 FFMA R6, R7, R6, R8 ;  /* 0x0000000607060223 */ /* 0x000fc80000000008 */
[----:B------:R-:W-:-:S07]  /*1720*/  @P0 FMUL.FTZ R3, R6, 2.3283064365386962891e-10 ;  /* 0x2f80000006030820 */ /* 0x000fce0000410000 */
.L_x_69:
[----:B------:R-:W-:Y:S01]  /*1730*/  HFMA2 R7, -RZ, RZ, 0, 0 ;  /* 0x00000000ff077431 */ /* 0x000fe200000001ff */
[----:B------:R-:W-:-:S04]  /*1740*/  MOV R6, R9 ;  /* 0x0000000900067202 */ /* 0x000fc80000000f00 */
[----:B------:R-:W-:Y:S05]  /*1750*/  RET.REL.NODEC R6 `(_ZN7algebra9layernormEPfS0_ii) ;  /* 0xffffffe806287950 */ /* 0x000fea0003c3ffff */
        .weak           $__internal_4_$__cuda_sm3x_div_rn_noftz_f32_slowpath
        .type           $__internal_4_$__cuda_sm3x_div_rn_noftz_f32_slowpath,@function
        .size           $__internal_4_$__cuda_sm3x_div_rn_noftz_f32_slowpath,(.L_x_303 - $__internal_4_$__cuda_sm3x_div_rn_noftz_f32_slowpath)
$__internal_4_$__cuda_sm3x_div_rn_noftz_f32_slowpath:
[----:B------:R-:W-:Y:S01]  /*1760*/  SHF.R.U32.HI R9, RZ, 0x17, R3 ;  /* 0x00000017ff097819 */ /* 0x000fe20000011603 */
[----:B------:R-:W-:Y:S01]  /*1770*/  BSSY.RECONVERGENT B1, `(.L_x_70) ;  /* 0x0000062000017945 */ /* 0x000fe20003800200 */
[----:B------:R-:W-:Y:S02]  /*1780*/  SHF.R.U32.HI R8, RZ, 0x17, R0 ;  /* 0x00000017ff087819 */ /* 0x000fe40000011600 */
[----:B------:R-:W-:Y:S02]  /*1790*/  LOP3.LUT R14, R9, 0xff, RZ, 0xc0, !PT ;  /* 0x000000ff090e7812 */ /* 0x000fe400078ec0ff */
[----:B------:R-:W-:Y:S02]  /*17a0*/  LOP3.LUT R12, R8, 0xff, RZ, 0xc0, !PT ;  /* 0x000000ff080c7812 */ /* 0x000fe400078ec0ff */
[----:B------:R-:W-:Y:S02]  /*17b0*/  IADD3 R10, PT, PT, R14, -0x1, RZ ;  /* 0xffffffff0e0a7810 */ /* 0x000fe40007ffe0ff */
[----:B------:R-:W-:-:S02]  /*17c0*/  IADD3 R9, PT, PT, R12, -0x1, RZ ;  /* 0xffffffff0c097810 */ /* 0x000fc40007ffe0ff */
        /* <DEDUP_REMOVED lines=23> */
[----:B------:R-:W-:Y:S01]  /*1940*/  @!P0 FFMA R0, R0, 1.84467440737095516160e+19, RZ ;  /* 0x5f80000000008823 */ /* 0x000fe200000000ff */
[----:B------:R-:W-:Y:S01]  /*1950*/  @!P0 MOV R8, 0xffffffc0 ;  /* 0xffffffc000088802 */ /* 0x000fe20000000f00 */
[----:B------:R-:W-:-:S03]  /*1960*/  @!P2 FFMA R3, R3, 1.84467440737095516160e+19, RZ ;  /* 0x5f8000000303a823 */ /* 0x000fc600000000ff */
[----:B------:R-:W-:-:S07]  /*1970*/  @!P2 IADD3 R8, PT, PT, R8, 0x40, RZ ;  /* 0x000000400808a810 */ /* 0x000fce0007ffe0ff */
.L_x_71:
[----:B------:R-:W-:Y:S01]  /*1980*/  LEA R10, R14, 0xc0800000, 0x17 ;  /* 0xc08000000e0a7811 */ /* 0x000fe200078eb8ff */
[----:B------:R-:W-:Y:S03]  /*1990*/  BSSY.RECONVERGENT B2, `(.L_x_76) ;  /* 0x0000036000027945 */ /* 0x000fe60003800200 */
[----:B------:R-:W-:Y:S02]  /*19a0*/  IADD3 R10, PT, PT, -R10, R3, RZ ;  /* 0x000000030a0a7210 */ /* 0x000fe40007ffe1ff */
[----:B------:R-:W-:Y:S02]  /*19b0*/  IADD3 R3, PT, PT, R12, -0x7f, RZ ;  /* 0xffffff810c037810 */ /* 0x000fe40007ffe0ff */
[----:B------:R-:W0:Y:S01]  /*19c0*/  MUFU.RCP R9, R10 ;  /* 0x0000000a00097308 */ /* 0x000e220000001000 */
[----:B------:R-:W-:Y:S02]  /*19d0*/  FADD.FTZ R11, -R10, -RZ ;  /* 0x800000ff0a0b7221 */ /* 0x000fe40000010100 */
[----:B------:R-:W-:-:S02]  /*19e0*/  IMAD R0, R3, -0x800000, R0 ;  /* 0xff80000003007824 */ /* 0x000fc400078e0200 */
[----:B0-----:R-:W-:-:S04]  /*19f0*/  FFMA R12, R9, R11, 1 ;  /* 0x3f800000090c7423 */ /* 0x001fc8000000000b */
[----:B------:R-:W-:-:S04]  /*1a00*/  FFMA R16, R9, R12, R9 ;  /* 0x0000000c09107223 */ /* 0x000fc80000000009 */
[----:B------:R-:W-:-:S04]  /*1a10*/  FFMA R9, R0, R16, RZ ;  /* 0x0000001000097223 */ /* 0x000fc800000000ff */
[----:B------:R-:W-:-:S04]  /*1a20*/  FFMA R12, R11, R9, R0 ;  /* 0x000000090b0c7223 */ /* 0x000fc80000000000 */
[----:B------:R-:W-:Y:S01]  /*1a30*/  FFMA R13, R16, R12, R9 ;  /* 0x0000000c100d7223 */ /* 0x000fe20000000009 */
[----:B------:R-:W-:-:S03]  /*1a40*/  IADD3 R9, PT, PT, R3, 0x7f, -R14 ;  /* 0x0000007f03097810 */ /* 0x000fc60007ffe80e */
[----:B------:R-:W-:Y:S01]  /*1a50*/  FFMA R12, R11, R13, R0 ;  /* 0x0000000d0b0c7223 */ /* 0x000fe20000000000 */
[----:B------:R-:W-:-:S03]  /*1a60*/  IADD3 R9, PT, PT, R9, R8, RZ ;  /* 0x0000000809097210 */ /* 0x000fc60007ffe0ff */
[----:B------:R-:W-:-:S05]  /*1a70*/  FFMA R0, R16, R12, R13 ;  /* 0x0000000c10007223 */ /* 0x000fca000000000d */
[----:B------:R-:W-:-:S04]  /*1a80*/  SHF.R.U32.HI R3, RZ, 0x17, R0 ;  /* 0x00000017ff037819 */ /* 0x000fc80000011600 */
[----:B------:R-:W-:-:S04]  /*1a90*/  LOP3.LUT R3, R3, 0xff, RZ, 0xc0, !PT ;  /* 0x000000ff03037812 */ /* 0x000fc800078ec0ff */
[----:B------:R-:W-:-:S04]  /*1aa0*/  IADD3 R11, PT, PT, R3, R9, RZ ;  /* 0x00000009030b7210 */ /* 0x000fc80007ffe0ff */
[----:B------:R-:W-:-:S04]  /*1ab0*/  IADD3 R3, PT, PT, R11, -0x1, RZ ;  /* 0xffffffff0b037810 */ /* 0x000fc80007ffe0ff */
        /* <DEDUP_REMOVED lines=10> */
[C---:B------:R-:W-:Y:S01]  /*1b60*/  IADD3 R10, PT, PT, R11.reuse, 0x20, RZ ;  /* 0x000000200b0a7810 */ /* 0x040fe20007ffe0ff */
[CCC-:B------:R-:W-:Y:S01]  /*1b70*/  FFMA.RM R8, R16.reuse, R12.reuse, R13.reuse ;  /* 0x0000000c10087223 */ /* 0x1c0fe2000000400d */
[----:B------:R-:W-:Y:S02]  /*1b80*/  ISETP.NE.AND P3, PT, R11, RZ, PT ;  /* 0x000000ff0b00720c */ /* 0x000fe40003f65270 */
[----:B------:R-:W-:Y:S01]  /*1b90*/  LOP3.LUT R9, R3, 0x7fffff, RZ, 0xc0, !PT ;  /* 0x007fffff03097812 */ /* 0x000fe200078ec0ff */
[----:B------:R-:W-:Y:S01]  /*1ba0*/  FFMA.RP R3, R16, R12, R13 ;  /* 0x0000000c10037223 */ /* 0x000fe2000000800d */
[----:B------:R-:W-:Y:S02]  /*1bb0*/  ISETP.NE.AND P2, PT, R11, RZ, PT ;  /* 0x000000ff0b00720c */ /* 0x000fe40003f45270 */
[----:B------:R-:W-:Y:S02]  /*1bc0*/  LOP3.LUT R9, R9, 0x800000, RZ, 0xfc, !PT ;  /* 0x0080000009097812 */ /* 0x000fe400078efcff */
[----:B------:R-:W-:-:S02]  /*1bd0*/  IADD3 R11, PT, PT, -R11, RZ, RZ ;  /* 0x000000ff0b0b7210 */ /* 0x000fc40007ffe1ff */
[----:B------:R-:W-:Y:S02]  /*1be0*/  SHF.L.U32 R10, R9, R10, RZ ;  /* 0x0000000a090a7219 */ /* 0x000fe400000006ff */
[----:B------:R-:W-:Y:S02]  /*1bf0*/  FSETP.NEU.FTZ.AND P0, PT, R3, R8, PT ;  /* 0x000000080300720b */ /* 0x000fe40003f1d000 */
[----:B------:R-:W-:Y:S02]  /*1c00*/  SEL R8, R11, RZ, P3 ;  /* 0x000000ff0b087207 */ /* 0x000fe40001800000 */
[----:B------:R-:W-:Y:S02]  /*1c10*/  ISETP.NE.AND P2, PT, R10, RZ, P2 ;  /* 0x000000ff0a00720c */ /* 0x000fe40001745270 */
[----:B------:R-:W-:Y:S02]  /*1c20*/  SHF.R.U32.HI R8, RZ, R8, R9 ;  /* 0x00000008ff087219 */ /* 0x000fe40000011609 */
[----:B------:R-:W-:-:S02]  /*1c30*/  PLOP3.LUT P0, PT, P0, P2, PT, 0xf8, 0x8f ;  /* 0x00000000008f781c */ /* 0x000fc40000705f70 */
[----:B------:R-:W-:Y:S02]  /*1c40*/  SHF.R.U32.HI R10, RZ, 0x1, R8 ;  /* 0x00000001ff0a7819 */ /* 0x000fe40000011608 */
[----:B------:R-:W-:-:S04]  /*1c50*/  SEL R3, RZ, 0x1, !P0 ;  /* 0x00000001ff037807 */ /* 0x000fc80004000000 */
[----:B------:R-:W-:-:S04]  /*1c60*/  LOP3.LUT R3, R3, 0x1, R10, 0xf8, !PT ;  /* 0x0000000103037812 */ /* 0x000fc800078ef80a */
[----:B------:R-:W-:-:S04]  /*1c70*/  LOP3.LUT R3, R3, R8, RZ, 0xc0, !PT ;  /* 0x0000000803037212 */ /* 0x000fc800078ec0ff */
[----:B------:R-:W-:-:S04]  /*1c80*/  IADD3 R3, PT, PT, R10, R3, RZ ;  /* 0x000000030a037210 */ /* 0x000fc80007ffe0ff */
[----:B------:R-:W-:Y:S01]  /*1c90*/  LOP3.LUT R0, R3, R0, RZ, 0xfc, !PT ;  /* 0x0000000003007212 */ /* 0x000fe200078efcff */
[----:B------:R-:W-:Y:S06]  /*1ca0*/  BRA `(.L_x_79) ;  /* 0x0000000000107947 */ /* 0x000fec0003800000 */
.L_x_78:
[----:B------:R-:W-:-:S04]  /*1cb0*/  LOP3.LUT R0, R0, 0x80000000, RZ, 0xc0, !PT ;  /* 0x8000000000007812 */ /* 0x000fc800078ec0ff */
[----:B------:R-:W-:Y:S01]  /*1cc0*/  LOP3.LUT R0, R0, 0x7f800000, RZ, 0xfc, !PT ;  /* 0x7f80000000007812 */ /* 0x000fe200078efcff */
[----:B------:R-:W-:Y:S06]  /*1cd0*/  BRA `(.L_x_79) ;  /* 0x0000000000047947 */ /* 0x000fec0003800000 */
.L_x_77:
[----:B------:R-:W-:-:S07]  /*1ce0*/  LEA R0, R9, R0, 0x17 ;  /* 0x0000000009007211 */ /* 0x000fce00078eb8ff */
.L_x_79:
[----:B------:R-:W-:Y:S05]  /*1cf0*/  BSYNC.RECONVERGENT B2 ;  /* 0x0000000000027941 */ /* 0x000fea0003800200 */
.L_x_76:
[----:B------:R-:W-:Y:S05]  /*1d00*/  BRA `(.L_x_80) ;  /* 0x0000000000207947 */ /* 0x000fea0003800000 */
.L_x_75:
[----:B------:R-:W-:-:S04]  /*1d10*/  LOP3.LUT R0, R3, 0x80000000, R0, 0x48, !PT ;  /* 0x8000000003007812 */ /* 0x000fc800078e4800 */
[----:B------:R-:W-:Y:S01]  /*1d20*/  LOP3.LUT R0, R0, 0x7f800000, RZ, 0xfc, !PT ;  /* 0x7f80000000007812 */ /* 0x000fe200078efcff */
[----:B------:R-:W-:Y:S06]  /*1d30*/  BRA `(.L_x_80) ;  /* 0x0000000000147947 */ /* 0x000fec0003800000 */
.L_x_74:
[----:B------:R-:W-:Y:S01]  /*1d40*/  LOP3.LUT R0, R3, 0x80000000, R0, 0x48, !PT ;  /* 0x8000000003007812 */ /* 0x000fe200078e4800 */
[----:B------:R-:W-:Y:S06]  /*1d50*/  BRA `(.L_x_80) ;  /* 0x00000000000c7947 */ /* 0x000fec0003800000 */
.L_x_73:
[----:B------:R-:W0:Y:S01]  /*1d60*/  MUFU.RSQ R0, -QNAN ;  /* 0xffc0000000007908 */ /* 0x000e220000001400 */
[----:B------:R-:W-:Y:S05]  /*1d70*/  BRA `(.L_x_80) ;  /* 0x0000000000047947 */ /* 0x000fea0003800000 */
.L_x_72:
[----:B------:R-:W-:-:S07]  /*1d80*/  FADD.FTZ R0, R0, R3 ;  /* 0x0000000300007221 */ /* 0x000fce0000010000 */
.L_x_80:
[----:B------:R-:W-:Y:S05]  /*1d90*/  BSYNC.RECONVERGENT B1 ;  /* 0x0000000000017941 */ /* 0x000fea0003800200 */
.L_x_70:
[----:B------:R-:W-:-:S04]  /*1da0*/  HFMA2 R3, -RZ, RZ, 0, 0 ;  /* 0x00000000ff037431 */ /* 0x000fc800000001ff */
[----:B0-----:R-:W-:Y:S05]  /*1db0*/  RET.REL.NODEC R2 `(_ZN7algebra9layernormEPfS0_ii) ;  /* 0xffffffe002907950 */ /* 0x001fea0003c3ffff */
.L_x_81:
        /* <DEDUP_REMOVED lines=12> */
.L_x_303:


//--------------------- .text._ZN7algebra6onehotEPiPfii --------------------------
	.section	.text._ZN7algebra6onehotEPiPfii,"ax",@progbits
	.align	128
        .global         _ZN7algebra6onehotEPiPfii
        .type           _ZN7algebra6onehotEPiPfii,@function
        .size           _ZN7algebra6onehotEPiPfii,(.L_x_314 - _ZN7algebra6onehotEPiPfii)
        .other          _ZN7algebra6onehotEPiPfii,@"STO_CUDA_ENTRY STV_DEFAULT"
_ZN7algebra6onehotEPiPfii:
.text._ZN7algebra6onehotEPiPfii:
[----:B------:R-:W-:Y:S01]  /*0000*/  LDC R1, c[0x0][0x37c] ;  /* 0x0000df00ff017b82 */ /* 0x000fe20000000800 */
[----:B------:R-:W0:Y:S07]  /*0010*/  S2R R0, SR_TID.X ;  /* 0x0000000000007919 */ /* 0x000e2e0000002100 */
[----:B------:R-:W0:Y:S08]  /*0020*/  S2UR UR4, SR_CTAID.X ;  /* 0x00000000000479c3 */ /* 0x000e300000002500 */
[----:B------:R-:W0:Y:S08]  /*0030*/  LDC R7, c[0x0][0x360] ;  /* 0x0000d800ff077b82 */ /* 0x000e300000000800 */
[----:B------:R-:W1:Y:S01]  /*0040*/  LDC.64 R4, c[0x0][0x390] ;  /* 0x0000e400ff047b82 */ /* 0x000e620000000a00 */
[----:B0-----:R-:W-:Y:S01]  /*0050*/  IMAD R7, R7, UR4, R0 ;  /* 0x0000000407077c24 */ /* 0x001fe2000f8e0200 */
[----:B-1----:R-:W-:-:S04]  /*0060*/  ISETP.GE.AND P0, PT, R4, 0x1, PT ;  /* 0x000000010400780c */ /* 0x002fc80003f06270 */
[----:B------:R-:W-:-:S13]  /*0070*/  ISETP.GE.OR P0, PT, R7, R5, !P0 ;  /* 0x000000050700720c */ /* 0x000fda0004706670 */
[----:B------:R-:W-:Y:S05]  /*0080*/  @P0 EXIT ;  /* 0x000000000000094d */ /* 0x000fea0003800000 */
[----:B------:R-:W0:Y:S01]  /*0090*/  LDC.64 R2, c[0x0][0x380] ;  /* 0x0000e000ff027b82 */ /* 0x000e220000000a00 */
[C---:B------:R-:W-:Y:S01]  /*00a0*/  ISETP.GE.U32.AND P1, PT, R4.reuse, 0x10, PT ;  /* 0x000000100400780c */ /* 0x040fe20003f26070 */
[----:B------:R-:W1:Y:S01]  /*00b0*/  LDCU.64 UR8, c[0x0][0x358] ;  /* 0x00006b00ff0877ac */ /* 0x000e620008000a00 */
[----:B------:R-:W-:Y:S01]  /*00c0*/  LOP3.LUT R12, R4, 0xf, RZ, 0xc0, !PT ;  /* 0x0000000f040c7812 */ /* 0x000fe200078ec0ff */
[C---:B------:R-:W-:Y:S02]  /*00d0*/  IMAD R5, R7.reuse, R4, RZ ;  /* 0x0000000407057224 */ /* 0x040fe400078e02ff */
[----:B------:R-:W-:Y:S01]  /*00e0*/  IMAD.MOV.U32 R0, RZ, RZ, RZ ;  /* 0x000000ffff007224 */ /* 0x000fe200078e00ff */
[----:B------:R-:W-:Y:S01]  /*00f0*/  ISETP.NE.AND P0, PT, R12, RZ, PT ;  /* 0x000000ff0c00720c */ /* 0x000fe20003f05270 */
[----:B0-----:R-:W-:-:S06]  /*0100*/  IMAD.WIDE R2, R7, 0x4, R2 ;  /* 0x0000000407027825 */ /* 0x001fcc00078e0202 */
[----:B-1----:R-:W-:Y:S06]  /*0110*/  @!P1 BRA `(.L_x_82) ;  /* 0x0000000400709947 */ /* 0x002fec0003800000 */
[----:B------:R-:W0:Y:S01]  /*0120*/  LDCU.64 UR6, c[0x0][0x388] ;  /* 0x00007100ff0677ac */ /* 0x000e220008000a00 */
[----:B------:R-:W-:Y:S01]  /*0130*/  LOP3.LUT R0, R4, 0x7ffffff0, RZ, 0xc0, !PT ;  /* 0x7ffffff004007812 */ /* 0x000fe200078ec0ff */
[----:B------:R-:W-:Y:S01]  /*0140*/  IMAD.MOV.U32 R8, RZ, RZ, R5 ;  /* 0x000000ffff087224 */ /* 0x000fe200078e0005 */
[----:B------:R-:W-:Y:S01]  /*0150*/  UMOV UR4, URZ ;  /* 0x000000ff00047c82 */ /* 0x000fe20008000000 */
[----:B0-----:R-:W-:-:S04]  /*0160*/  UIADD3 UR5, UP0, UPT, UR6, 0x20, URZ ;  /* 0x0000002006057890 */ /* 0x001fc8000ff1e0ff */
[----:B------:R-:W-:-:S12]  /*0170*/  UIADD3.X UR6, UPT, UPT, URZ, UR7, URZ, UP0, !UPT ;  /* 0x00000007ff067290 */ /* 0x000fd800087fe4ff */
.L_x_83:
[----:B-1----:R-:W2:Y:S01]  /*0180*/  LDG.E R9, desc[UR8][R2.64] ;  /* 0x0000000802097981 */ /* 0x002ea2000c1e1900 */
[----:B------:R-:W-:Y:S02]  /*0190*/  IMAD.U32 R6, RZ, RZ, UR5 ;  /* 0x00000005ff067e24 */ /* 0x000fe4000f8e00ff */
[----:B------:R-:W-:Y:S02]  /*01a0*/  IMAD.U32 R7, RZ, RZ, UR6 ;  /* 0x00000006ff077e24 */ /* 0x000fe4000f8e00ff */
[----:B------:R-:W-:Y:S01]  /*01b0*/  IMAD.WIDE R6, R8, 0x4, R6 ;  /* 0x0000000408067825 */ /* 0x000fe200078e0206 */
[----:B--2---:R-:W-:-:S04]  /*01c0*/  ISETP.NE.AND P1, PT, R9, UR4, PT ;  /* 0x0000000409007c0c */ /* 0x004fc8000bf25270 */
[----:B------:R-:W-:-:S05]  /*01d0*/  FSEL R9, RZ, 1, P1 ;  /* 0x3f800000ff097808 */ /* 0x000fca0000800000 */
[----:B------:R0:W-:Y:S04]  /*01e0*/  STG.E desc[UR8][R6.64+-0x20], R9 ;  /* 0xffffe00906007986 */ /* 0x0001e8000c101908 */
[----:B------:R-:W2:Y:S01]  /*01f0*/  LDG.E R10, desc[UR8][R2.64] ;  /* 0x00000008020a7981 */ /* 0x000ea2000c1e1900 */
[----:B------:R-:W-:-:S06]  /*0200*/  UIADD3 UR7, UPT, UPT, UR4, 0x1, URZ ;  /* 0x0000000104077890 */ /* 0x000fcc000fffe0ff */
        /* <DEDUP_REMOVED lines=8> */
[----:B0-----:R-:W3:Y:S01]  /*0290*/  LDG.E R9, desc[UR8][R2.64] ;  /* 0x0000000802097981 */ /* 0x001ee2000c1e1900 */
[----:B------:R-:W-:-:S06]  /*02a0*/  UIADD3 UR7, UPT, UPT, UR4, 0x3, URZ ;  /* 0x0000000304077890 */ /* 0x000fcc000fffe0ff */
[----:B---3--:R-:W-:-:S04]  /*02b0*/  ISETP.NE.AND P1, PT, R9, UR7, PT ;  /* 0x0000000709007c0c */ /* 0x008fc8000bf25270 */
[----:B------:R-:W-:-:S05]  /*02c0*/  FSEL R9, RZ, 1, P1 ;  /* 0x3f800000ff097808 */ /* 0x000fca0000800000 */
[----:B------:R0:W-:Y:S04]  /*02d0*/  STG.E desc[UR8][R6.64+-0x14], R9 ;  /* 0xffffec0906007986 */ /* 0x0001e8000c101908 */
[----:B------:R-:W3:Y:S01]  /*02e0*/  LDG.E R10, desc[UR8][R2.64] ;  /* 0x00000008020a7981 */ /* 0x000ee2000c1e1900 */
[----:B------:R-:W-:-:S06]  /*02f0*/  UIADD3 UR7, UPT, UPT, UR4, 0x4, URZ ;  /* 0x0000000404077890 */ /* 0x000fcc000fffe0ff */
[----:B---3--:R-:W-:-:S04]  /*0300*/  ISETP.NE.AND P1, PT, R10, UR7, PT ;  /* 0x000000070a007c0c */ /* 0x008fc8000bf25270 */
[----:B-1----:R-:W-:-:S05]  /*0310*/  FSEL R11, RZ, 1, P1 ;  /* 0x3f800000ff0b7808 */ /* 0x002fca0000800000 */
[----:B------:R1:W-:Y:S04]  /*0320*/  STG.E desc[UR8][R6.64+-0x10], R11 ;  /* 0xfffff00b06007986 */ /* 0x0003e8000c101908 */
[----:B------:R-:W3:Y:S01]  /*0330*/  LDG.E R10, desc[UR8][R2.64] ;  /* 0x00000008020a7981 */ /* 0x000ee2000c1e1900 */
[----:B------:R-:W-:-:S06]  /*0340*/  UIADD3 UR7, UPT, UPT, UR4, 0x5, URZ ;  /* 0x0000000504077890 */ /* 0x000fcc000fffe0ff */
[----:B---3--:R-:W-:-:S04]  /*0350*/  ISETP.NE.AND P1, PT, R10, UR7, PT ;  /* 0x000000070a007c0c */ /* 0x008fc8000bf25270 */
[----:B--2---:R-:W-:-:S05]  /*0360*/  FSEL R13, RZ, 1, P1 ;  /* 0x3f800000ff0d7808 */ /* 0x004fca0000800000 */
        /* <DEDUP_REMOVED lines=46> */
[----:B0-----:R-:W2:Y:S01]  /*0650*/  LDG.E R9, desc[UR8][R2.64] ;  /* 0x0000000802097981 */ /* 0x001ea2000c1e1900 */
[----:B------:R-:W-:Y:S01]  /*0660*/  UIADD3 UR7, UPT, UPT, UR4, 0xf, URZ ;  /* 0x0000000f04077890 */ /* 0x000fe2000fffe0ff */
[----:B------:R-:W-:Y:S01]  /*0670*/  VIADD R8, R8, 0x10 ;  /* 0x0000001008087836 */ /* 0x000fe20000000000 */
[----:B------:R-:W-:-:S04]  /*0680*/  UIADD3 UR4, UPT, UPT, UR4, 0x10, URZ ;  /* 0x0000001004047890 */ /* 0x000fc8000fffe0ff */
[----:B--2---:R-:W-:-:S04]  /*0690*/  ISETP.NE.AND P1, PT, R9, UR7, PT ;  /* 0x0000000709007c0c */ /* 0x004fc8000bf25270 */
[----:B------:R-:W-:Y:S02]  /*06a0*/  FSEL R9, RZ, 1, P1 ;  /* 0x3f800000ff097808 */ /* 0x000fe40000800000 */
[----:B------:R-:W-:-:S03]  /*06b0*/  ISETP.NE.AND P1, PT, R0, UR4, PT ;  /* 0x0000000400007c0c */ /* 0x000fc6000bf25270 */
[----:B------:R1:W-:Y:S10]  /*06c0*/  STG.E desc[UR8][R6.64+0x1c], R9 ;  /* 0x00001c0906007986 */ /* 0x0003f4000c101908 */
[----:B------:R-:W-:Y:S05]  /*06d0*/  @P1 BRA `(.L_x_83) ;  /* 0xfffffff800a81947 */ /* 0x000fea000383ffff */
.L_x_82:
[----:B------:R-:W-:Y:S05]  /*06e0*/  @!P0 EXIT ;  /* 0x000000000000894d */ /* 0x000fea0003800000 */
[----:B------:R-:W-:Y:S02]  /*06f0*/  ISETP.GE.U32.AND P1, PT, R12, 0x8, PT ;  /* 0x000000080c00780c */ /* 0x000fe40003f26070 */
[----:B------:R-:W-:-:S04]  /*0700*/  LOP3.LUT R10, R4, 0x7, RZ, 0xc0, !PT ;  /* 0x00000007040a7812 */ /* 0x000fc800078ec0ff */
[----:B------:R-:W-:-:S07]  /*0710*/  ISETP.NE.AND P0, PT, R10, RZ, PT ;  /* 0x000000ff0a00720c */ /* 0x000fce0003f05270 */
[----:B------:R-:W-:Y:S06]  /*0720*/  @!P1 BRA `(.L_x_84) ;  /* 0x0000000000ac9947 */ /* 0x000fec0003800000 */
[----:B-1----:R-:W2:Y:S01]  /*0730*/  LDG.E R9, desc[UR8][R2.64] ;  /* 0x0000000802097981 */ /* 0x002ea2000c1e1900 */
[----:B------:R-:W0:Y:S01]  /*0740*/  LDC.64 R6, c[0x0][0x388] ;  /* 0x0000e200ff067b82 */ /* 0x000e220000000a00 */
[----:B------:R-:W-:-:S04]  /*0750*/  IMAD.IADD R11, R5, 0x1, R0 ;  /* 0x00000001050b7824 */ /* 0x000fc800078e0200 */
[----:B0-----:R-:W-:Y:S01]  /*0760*/  IMAD.WIDE R6, R11, 0x4, R6 ;  /* 0x000000040b067825 */ /* 0x001fe200078e0206 */
[----:B--2---:R-:W-:-:S04]  /*0770*/  ISETP.NE.AND P1, PT, R0, R9, PT ;  /* 0x000000090000720c */ /* 0x004fc80003f25270 */
[----:B------:R-:W-:-:S05]  /*0780*/  FSEL R9, RZ, 1, P1 ;  /* 0x3f800000ff097808 */ /* 0x000fca0000800000 */
[----:B------:R0:W-:Y:S04]  /*0790*/  STG.E desc[UR8][R6.64], R9 ;  /* 0x0000000906007986 */ /* 0x0001e8000c101908 */
[----:B------:R-:W2:Y:S01]  /*07a0*/  LDG.E R11, desc[UR8][R2.64] ;  /* 0x00000008020b7981 */ /* 0x000ea2000c1e1900 */
[----:B------:R-:W-:-:S05]  /*07b0*/  VIADD R8, R0, 0x1 ;  /* 0x0000000100087836 */ /* 0x000fca0000000000 */
        /* <DEDUP_REMOVED lines=8> */
[----:B0-----:R-:W3:Y:S01]  /*0840*/  LDG.E R9, desc[UR8][R2.64] ;  /* 0x0000000802097981 */ /* 0x001ee2000c1e1900 */
[----:B------:R-:W-:-:S05]  /*0850*/  VIADD R8, R0, 0x3 ;  /* 0x0000000300087836 */ /* 0x000fca0000000000 */
[----:B---3--:R-:W-:-:S04]  /*0860*/  ISETP.NE.AND P1, PT, R8, R9, PT ;  /* 0x000000090800720c */ /* 0x008fc80003f25270 */
[----:B------:R-:W-:-:S05]  /*0870*/  FSEL R9, RZ, 1, P1 ;  /* 0x3f800000ff097808 */ /* 0x000fca0000800000 */
[----:B------:R0:W-:Y:S04]  /*0880*/  STG.E desc[UR8][R6.64+0xc], R9 ;  /* 0x00000c0906007986 */ /* 0x0001e8000c101908 */
[----:B-1----:R-:W3:Y:S01]  /*0890*/  LDG.E R11, desc[UR8][R2.64] ;  /* 0x00000008020b7981 */ /* 0x002ee2000c1e1900 */
[----:B------:R-:W-:-:S05]  /*08a0*/  VIADD R8, R0, 0x4 ;  /* 0x0000000400087836 */ /* 0x000fca0000000000 */
[----:B---3--:R-:W-:-:S04]  /*08b0*/  ISETP.NE.AND P1, PT, R8, R11, PT ;  /* 0x0000000b0800720c */ /* 0x008fc80003f25270 */
[----:B------:R-:W-:-:S05]  /*08c0*/  FSEL R11, RZ, 1, P1 ;  /* 0x3f800000ff0b7808 */ /* 0x000fca0000800000 */
[----:B------:R1:W-:Y:S04]  /*08d0*/  STG.E desc[UR8][R6.64+0x10], R11 ;  /* 0x0000100b06007986 */ /* 0x0003e8000c101908 */
[----:B--2---:R-:W2:Y:S01]  /*08e0*/  LDG.E R13, desc[UR8][R2.64] ;  /* 0x00000008020d7981 */ /* 0x004ea2000c1e1900 */
        /* <DEDUP_REMOVED lines=10> */
[C---:B------:R-:W-:Y:S02]  /*0990*/  VIADD R8, R0.reuse, 0x7 ;  /* 0x0000000700087836 */ /* 0x040fe40000000000 */
[----:B------:R-:W-:-:S03]  /*09a0*/  VIADD R0, R0, 0x8 ;  /* 0x0000000800007836 */ /* 0x000fc60000000000 */
[----:B---3--:R-:W-:-:S04]  /*09b0*/  ISETP.NE.AND P1, PT, R8, R11, PT ;  /* 0x0000000b0800720c */ /* 0x008fc80003f25270 */
[----:B------:R-:W-:-:S05]  /*09c0*/  FSEL R11, RZ, 1, P1 ;  /* 0x3f800000ff0b7808 */ /* 0x000fca0000800000 */
[----:B------:R2:W-:Y:S04]  /*09d0*/  STG.E desc[UR8][R6.64+0x1c], R11 ;  /* 0x00001c0b06007986 */ /* 0x0005e8000c101908 */
.L_x_84:
[----:B------:R-:W-:Y:S05]  /*09e0*/  @!P0 EXIT ;  /* 0x000000000000894d */ /* 0x000fea0003800000 */
[----:B------:R-:W-:Y:S02]  /*09f0*/  ISETP.GE.U32.AND P1, PT, R10, 0x4, PT ;  /* 0x000000040a00780c */ /* 0x000fe40003f26070 */
[----:B------:R-:W-:-:S04]  /*0a00*/  LOP3.LUT R4, R4, 0x3, RZ, 0xc0, !PT ;  /* 0x0000000304047812 */ /* 0x000fc800078ec0ff */
[----:B------:R-:W-:-:S07]  /*0a10*/  ISETP.NE.AND P0, PT, R4, RZ, PT ;  /* 0x000000ff0400720c */ /* 0x000fce0003f05270 */
[----:B------:R-:W-:Y:S06]  /*0a20*/  @!P1 BRA `(.L_x_85) ;  /* 0x00000000005c9947 */ /* 0x000fec0003800000 */
[----:B-12---:R-:W2:Y:S01]  /*0a30*/  LDG.E R9, desc[UR8][R2.64] ;  /* 0x0000000802097981 */ /* 0x006ea2000c1e1900 */
        /* <DEDUP_REMOVED lines=17> */
[C---:B0-----:R-:W-:Y:S02]  /*0b50*/  VIADD R9, R0.reuse, 0x3 ;  /* 0x0000000300097836 */ /* 0x041fe40000000000 */
[----:B------:R-:W-:-:S03]  /*0b60*/  VIADD R0, R0, 0x4 ;  /* 0x0000000400007836 */ /* 0x000fc60000000000 */
[----:B--2---:R-:W-:-:S04]  /*0b70*/  ISETP.NE.AND P1, PT, R9, R8, PT ;  /* 0x000000080900720c */ /* 0x004fc80003f25270 */
[----:B------:R-:W-:-:S05]  /*0b80*/  FSEL R9, RZ, 1, P1 ;  /* 0x3f800000ff097808 */ /* 0x000fca0000800000 */
[----:B------:R3:W-:Y:S04]  /*0b90*/  STG.E desc[UR8][R6.64+0xc], R9 ;  /* 0x00000c0906007986 */ /* 0x0007e8000c101908 */
.L_x_85:
[----:B------:R-:W-:Y:S05]  /*0ba0*/  @!P0 EXIT ;  /* 0x000000000000894d */ /* 0x000fea0003800000 */
[----:B-123--:R-:W0:Y:S01]  /*0bb0*/  LDC.64 R6, c[0x0][0x388] ;  /* 0x0000e200ff067b82 */ /* 0x00ee220000000a00 */
[----:B------:R-:W-:Y:S02]  /*0bc0*/  IMAD.IADD R9, R5, 0x1, R0 ;  /* 0x0000000105097824 */ /* 0x000fe400078e0200 */
[----:B------:R-:W-:-:S07]  /*0bd0*/  IMAD.MOV R8, RZ, RZ, -R4 ;  /* 0x000000ffff087224 */ /* 0x000fce00078e0a04 */
.L_x_86:
[----:B-1----:R-:W2:Y:S01]  /*0be0*/  LDG.E R5, desc[UR8][R2.64] ;  /* 0x0000000802057981 */ /* 0x002ea2000c1e1900 */
[----:B------:R-:W-:Y:S01]  /*0bf0*/  VIADD R8, R8, 0x1 ;  /* 0x0000000108087836 */ /* 0x000fe20000000000 */
[----:B--2---:R-:W-:Y:S01]  /*0c00*/  ISETP.NE.AND P0, PT, R0, R5, PT ;  /* 0x000000050000720c */ /* 0x004fe20003f05270 */
[----:B0-----:R-:W-:-:S03]  /*0c10*/  IMAD.WIDE R4, R9, 0x4, R6 ;  /* 0x0000000409047825 */ /* 0x001fc600078e0206 */
[----:B------:R-:W-:Y:S01]  /*0c20*/  FSEL R11, RZ, 1, P0 ;  /* 0x3f800000ff0b7808 */ /* 0x000fe20000000000 */
[----:B------:R-:W-:Y:S01]  /*0c30*/  VIADD R9, R9, 0x1 ;  /* 0x0000000109097836 */ /* 0x000fe20000000000 */
[----:B------:R-:W-:Y:S01]  /*0c40*/  ISETP.NE.AND P0, PT, R8, RZ, PT ;  /* 0x000000ff0800720c */ /* 0x000fe20003f05270 */
[----:B------:R-:W-:Y:S02]  /*0c50*/  VIADD R0, R0, 0x1 ;  /* 0x0000000100007836 */ /* 0x000fe40000000000 */
[----:B------:R1:W-:Y:S10]  /*0c60*/  STG.E desc[UR8][R4.64], R11 ;  /* 0x0000000b04007986 */ /* 0x0003f4000c101908 */
[----:B------:R-:W-:Y:S05]  /*0c70*/  @P0 BRA `(.L_x_86) ;  /* 0xfffffffc00d80947 */ /* 0x000fea000383ffff */
[----:B------:R-:W-:Y:S05]  /*0c80*/  EXIT ;  /* 0x000000000000794d */ /* 0x000fea0003800000 */
.L_x_87:
        /* <DEDUP_REMOVED lines=15> */
.L_x_314:


//--------------------- .text._ZN7algebra7max_idxEPfPiii --------------------------
	.section	.text._ZN7algebra7max_idxEPfPiii,"ax",@progbits
	.align	128
        .global         _ZN7algebra7max_idxEPfPiii
        .type           _ZN7algebra7max_idxEPfPiii,@function
        .size           _ZN7algebra7max_idxEPfPiii,(.L_x_315 - _ZN7algebra7max_idxEPfPiii)
        .other          _ZN7algebra7max_idxEPfPiii,@"STO_CUDA_ENTRY STV_DEFAULT"
_ZN7algebra7max_idxEPfPiii:
.text._ZN7algebra7max_idxEPfPiii:
        /* <DEDUP_REMOVED lines=8> */
[----:B------:R-:W0:Y:S01]  /*0080*/  LDCU UR5, c[0x0][0x390] ;  /* 0x00007200ff0577ac */ /* 0x000e220008000800 */
[----:B------:R-:W-:Y:S01]  /*0090*/  IMAD.MOV.U32 R6, RZ, RZ, RZ ;  /* 0x000000ffff067224 */ /* 0x000fe200078e00ff */
[----:B------:R-:W1:Y:S01]  /*00a0*/  LDCU.64 UR8, c[0x0][0x358] ;  /* 0x00006b00ff0877ac */ /* 0x000e620008000a00 */
[----:B0-----:R-:W-:-:S09]  /*00b0*/  UISETP.GE.AND UP0, UPT, UR5, 0x2, UPT ;  /* 0x000000020500788c */ /* 0x001fd2000bf06270 */
[----:B-1----:R-:W-:Y:S05]  /*00c0*/  BRA.U !UP0, `(.L_x_88) ;  /* 0x0000000908787547 */ /* 0x002fea000b800000 */
[----:B------:R-:W0:Y:S01]  /*00d0*/  LDC.64 R2, c[0x0][0x380] ;  /* 0x0000e000ff027b82 */ /* 0x000e220000000a00 */
[----:B------:R-:W-:-:S04]  /*00e0*/  IMAD R5, R0, UR5, RZ ;  /* 0x0000000500057c24 */ /* 0x000fc8000f8e02ff */
[----:B0-----:R-:W-:-:S05]  /*00f0*/  IMAD.WIDE R2, R5, 0x4, R2 ;  /* 0x0000000405027825 */ /* 0x001fca00078e0202 */
[----:B------:R0:W5:Y:S01]  /*0100*/  LDG.E R7, desc[UR8][R2.64] ;  /* 0x0000000802077981 */ /* 0x000162000c1e1900 */
[----:B------:R-:W-:Y:S01]  /*0110*/  UIADD3 UR4, UPT, UPT, UR5, -0x1, URZ ;  /* 0xffffffff05047890 */ /* 0x000fe2000fffe0ff */
[----:B------:R-:W-:Y:S01]  /*0120*/  IMAD.MOV.U32 R6, RZ, RZ, RZ ;  /* 0x000000ffff067224 */ /* 0x000fe200078e00ff */
[----:B------:R-:W-:Y:S01]  /*0130*/  UIADD3 UR5, UPT, UPT, UR5, -0x2, URZ ;  /* 0xfffffffe05057890 */ /* 0x000fe2000fffe0ff */
[----:B------:R-:W-:Y:S01]  /*0140*/  IMAD.MOV.U32 R5, RZ, RZ, 0x1 ;  /* 0x00000001ff057424 */ /* 0x000fe200078e00ff */
[----:B------:R-:W-:Y:S02]  /*0150*/  ULOP3.LUT UR6, UR4, 0xf, URZ, 0xc0, !UPT ;  /* 0x0000000f04067892 */ /* 0x000fe4000f8ec0ff */
[----:B------:R-:W-:-:S09]  /*0160*/  UISETP.GE.U32.AND UP0, UPT, UR5, 0xf, UPT ;  /* 0x0000000f0500788c */ /* 0x000fd2000bf06070 */
[----:B0-----:R-:W-:Y:S05]  /*0170*/  BRA.U !UP0, `(.L_x_89) ;  /* 0x0000000508247547 */ /* 0x001fea000b800000 */
[----:B------:R-:W-:Y:S01]  /*0180*/  IMAD.MOV.U32 R8, RZ, RZ, RZ ;  /* 0x000000ffff087224 */ /* 0x000fe200078e00ff */
[----:B------:R-:W-:Y:S01]  /*0190*/  ULOP3.LUT UR5, UR4, 0xfffffff0, URZ, 0xc0, !UPT ;  /* 0xfffffff004057892 */ /* 0x000fe2000f8ec0ff */
[----:B------:R-:W-:-:S11]  /*01a0*/  IMAD.MOV.U32 R6, RZ, RZ, RZ ;  /* 0x000000ffff067224 */ /* 0x000fd600078e00ff */
.L_x_90:
[----:B------:R-:W-:-:S04]  /*01b0*/  VIADD R17, R8, 0x1 ;  /* 0x0000000108117836 */ /* 0x000fc80000000000 */
[----:B------:R-:W-:-:S05]  /*01c0*/  IMAD.WIDE R4, R17, 0x4, R2 ;  /* 0x0000000411047825 */ /* 0x000fca00078e0202 */
[----:B------:R-:W2:Y:S04]  /*01d0*/  LDG.E R22, desc[UR8][R4.64] ;  /* 0x0000000804167981 */ /* 0x000ea8000c1e1900 */
[----:B------:R-:W3:Y:S04]  /*01e0*/  LDG.E R24, desc[UR8][R4.64+0x4] ;  /* 0x0000040804187981 */ /* 0x000ee8000c1e1900 */
[----:B------:R-:W4:Y:S04]  /*01f0*/  LDG.E R26, desc[UR8][R4.64+0x8] ;  /* 0x00000808041a7981 */ /* 0x000f28000c1e1900 */
        /* <DEDUP_REMOVED lines=12> */
[----:B------:R-:W4:Y:S01]  /*02c0*/  LDG.E R20, desc[UR8][R4.64+0x3c] ;  /* 0x00003c0804147981 */ /* 0x000f22000c1e1900 */
[----:B--2--5:R-:W-:-:S04]  /*02d0*/  FSETP.GT.AND P2, PT, R22, R7, PT ;  /* 0x000000071600720b */ /* 0x024fc80003f44000 */
[----:B------:R-:W-:Y:S02]  /*02e0*/  FSEL R7, R22, R7, P2 ;  /* 0x0000000716077208 */ /* 0x000fe40001000000 */
[----:B------:R-:W-:Y:S02]  /*02f0*/  SEL R17, R17, R6, P2 ;  /* 0x0000000611117207 */ /* 0x000fe40001000000 */
[----:B---3--:R-:W-:-:S04]  /*0300*/  FSETP.GT.AND P3, PT, R24, R7, PT ;  /* 0x000000071800720b */ /* 0x008fc80003f64000 */
[----:B------:R-:W-:-:S04]  /*0310*/  FSEL R7, R24, R7, P3 ;  /* 0x0000000718077208 */ /* 0x000fc80001800000 */
[----:B----4-:R-:W-:-:S04]  /*0320*/  FSETP.GT.AND P1, PT, R26, R7, PT ;  /* 0x000000071a00720b */ /* 0x010fc80003f24000 */
[----:B------:R-:W-:Y:S01]  /*0330*/  FSEL R7, R26, R7, P1 ;  /* 0x000000071a077208 */ /* 0x000fe20000800000 */
[----:B------:R-:W-:-:S03]  /*0340*/  @P3 VIADD R17, R8, 0x2 ;  /* 0x0000000208113836 */ /* 0x000fc60000000000 */
[----:B------:R-:W-:-:S04]  /*0350*/  FSETP.GT.AND P6, PT, R28, R7, PT ;  /* 0x000000071c00720b */ /* 0x000fc80003fc4000 */
        /* <DEDUP_REMOVED lines=37> */
[C---:B------:R-:W-:Y:S02]  /*05b0*/  @P1 VIADD R17, R8.reuse, 0xf ;  /* 0x0000000f08111836 */ /* 0x040fe40000000000 */
[----:B------:R-:W-:-:S05]  /*05c0*/  VIADD R8, R8, 0x10 ;  /* 0x0000001008087836 */ /* 0x000fca0000000000 */
[C---:B------:R-:W-:Y:S02]  /*05d0*/  ISETP.NE.AND P1, PT, R8.reuse, UR5, PT ;  /* 0x0000000508007c0c */ /* 0x040fe4000bf25270 */
[----:B------:R-:W-:-:S11]  /*05e0*/  SEL R6, R8, R17, P0 ;  /* 0x0000001108067207 */ /* 0x000fd60000000000 */
[----:B------:R-:W-:Y:S05]  /*05f0*/  @P1 BRA `(.L_x_90) ;  /* 0xfffffff800ec1947 */ /* 0x000fea000383ffff */
[----:B------:R-:W-:-:S07]  /*0600*/  VIADD R5, R8, 0x1 ;  /* 0x0000000108057836 */ /* 0x000fce0000000000 */
.L_x_89:
[----:B------:R-:W-:-:S09]  /*0610*/  UISETP.NE.AND UP0, UPT, UR6, URZ, UPT ;  /* 0x000000ff0600728c */ /* 0x000fd2000bf05270 */
[----:B------:R-:W-:Y:S05]  /*0620*/  BRA.U !UP0, `(.L_x_88) ;  /* 0x0000000508207547 */ /* 0x000fea000b800000 */
[----:B------:R-:W-:Y:S02]  /*0630*/  UISETP.GE.U32.AND UP0, UPT, UR6, 0x8, UPT ;  /* 0x000000080600788c */ /* 0x000fe4000bf06070 */
[----:B------:R-:W-:-:S04]  /*0640*/  ULOP3.LUT UR5, UR4, 0x7, URZ, 0xc0, !UPT ;  /* 0x0000000704057892 */ /* 0x000fc8000f8ec0ff */
[----:B------:R-:W-:-:S03]  /*0650*/  UISETP.NE.AND UP1, UPT, UR5, URZ, UPT ;  /* 0x000000ff0500728c */ /* 0x000fc6000bf25270 */
[----:B------:R-:W-:Y:S08]  /*0660*/  BRA.U !UP0, `(.L_x_91) ;  /* 0x0000000108887547 */ /* 0x000ff0000b800000 */
        /* <DEDUP_REMOVED lines=31> */
[----:B------:R-:W-:-:S08]  /*0860*/  @P2 VIADD R6, R5, 0x6 ;  /* 0x0000000605062836 */ /* 0x000fd00000000000 */
[C---:B------:R-:W-:Y:S02]  /*0870*/  @P3 VIADD R6, R5.reuse, 0x7 ;  /* 0x0000000705063836 */ /* 0x040fe40000000000 */
[----:B------:R-:W-:-:S07]  /*0880*/  VIADD R5, R5, 0x8 ;  /* 0x0000000805057836 */ /* 0x000fce0000000000 */
.L_x_91:
        /* <DEDUP_REMOVED lines=20> */
[----:B------:R-:W-:-:S08]  /*09d0*/  @P2 VIADD R6, R5, 0x2 ;  /* 0x0000000205062836 */ /* 0x000fd00000000000 */
[C---:B------:R-:W-:Y:S02]  /*09e0*/  @P3 VIADD R6, R5.reuse, 0x3 ;  /* 0x0000000305063836 */ /* 0x040fe40000000000 */
[----:B------:R-:W-:-:S07]  /*09f0*/  VIADD R5, R5, 0x4 ;  /* 0x0000000405057836 */ /* 0x000fce0000000000 */
.L_x_92:
[----:B------:R-:W-:Y:S05]  /*0a00*/  BRA.U !UP1, `(.L_x_88) ;  /* 0x0000000109287547 */ /* 0x000fea000b800000 */
[----:B------:R-:W-:-:S12]  /*0a10*/  UIADD3 UR4, UPT, UPT, -UR4, URZ, URZ ;  /* 0x000000ff04047290 */ /* 0x000fd8000fffe1ff */
.L_x_93:
[----:B------:R-:W-:-:S06]  /*0a20*/  IMAD.WIDE R8, R5, 0x4, R2 ;  /* 0x0000000405087825 */ /* 0x000fcc00078e0202 */
[----:B------:R-:W2:Y:S01]  /*0a30*/  LDG.E R8, desc[UR8][R8.64] ;  /* 0x0000000808087981 */ /* 0x000ea2000c1e1900 */
[----:B------:R-:W-:-:S04]  /*0a40*/  UIADD3 UR4, UPT, UPT, UR4, 0x1, URZ ;  /* 0x0000000104047890 */ /* 0x000fc8000fffe0ff */
[----:B------:R-:W-:Y:S01]  /*0a50*/  UISETP.NE.AND UP0, UPT, UR4, URZ, UPT ;  /* 0x000000ff0400728c */ /* 0x000fe2000bf05270 */
[----:B--2--5:R-:W-:-:S04]  /*0a60*/  FSETP.GT.AND P0, PT, R8, R7, PT ;  /* 0x000000070800720b */ /* 0x024fc80003f04000 */
[C---:B------:R-:W-:Y:S01]  /*0a70*/  SEL R6, R5.reuse, R6, P0 ;  /* 0x0000000605067207 */ /* 0x040fe20000000000 */
[----:B------:R-:W-:Y:S01]  /*0a80*/  VIADD R5, R5, 0x1 ;  /* 0x0000000105057836 */ /* 0x000fe20000000000 */
[----:B------:R-:W-:Y:S02]  /*0a90*/  FSEL R7, R8, R7, P0 ;  /* 0x0000000708077208 */ /* 0x000fe40000000000 */
[----:B------:R-:W-:Y:S05]  /*0aa0*/  BRA.U UP0, `(.L_x_93) ;  /* 0xfffffffd00dc7547 */ /* 0x000fea000b83ffff */
.L_x_88:
[----:B------:R-:W0:Y:S02]  /*0ab0*/  LDC.64 R2, c[0x0][0x388] ;  /* 0x0000e200ff027b82 */ /* 0x000e240000000a00 */
[----:B0-----:R-:W-:-:S05]  /*0ac0*/  IMAD.WIDE R2, R0, 0x4, R2 ;  /* 0x0000000400027825 */ /* 0x001fca00078e0202 */
[----:B------:R-:W-:Y:S01]  /*0ad0*/  STG.E desc[UR8][R2.64], R6 ;  /* 0x0000000602007986 */ /* 0x000fe2000c101908 */
[----:B------:R-:W-:Y:S05]  /*0ae0*/  EXIT ;  /* 0x000000000000794d */ /* 0x000fea0003800000 */
.L_x_94:
        /* <DEDUP_REMOVED lines=9> */
.L_x_315:


//--------------------- .text._ZN7algebra3triEPfi --------------------------
	.section	.text._ZN7algebra3triEPfi,"ax",@progbits
	.align	128
        .global         _ZN7algebra3triEPfi
        .type           _ZN7algebra3triEPfi,@function
        .size           _ZN7algebra3triEPfi,(.L_x_316 - _ZN7algebra3triEPfi)
        .other          _ZN7algebra3triEPfi,@"STO_CUDA_ENTRY STV_DEFAULT"
_ZN7algebra3triEPfi:
.text._ZN7algebra3triEPfi:
[----:B------:R-:W-:Y:S01]  /*0000*/  LDC R1, c[0x0][0x37c] ;  /* 0x0000df00ff017b82 */ /* 0x000fe20000000800 */
[----:B------:R-:W0:Y:S07]  /*0010*/  S2R R0, SR_TID.X ;  /* 0x0000000000007919 */ /* 0x000e2e0000002100 */
[----:B------:R-:W0:Y:S08]  /*0020*/  S2UR UR4, SR_CTAID.X ;  /* 0x00000000000479c3 */ /* 0x000e300000002500 */
[----:B------:R-:W0:Y:S08]  /*0030*/  LDC R5, c[0x0][0x360] ;  /* 0x0000d800ff057b82 */ /* 0x000e300000000800 */
[----:B------:R-:W1:Y:S01]  /*0040*/  LDC R4, c[0x0][0x388] ;  /* 0x0000e200ff047b82 */ /* 0x000e620000000800 */
[----:B0-----:R-:W-:-:S02]  /*0050*/  IMAD R5, R5, UR4, R0 ;  /* 0x0000000405057c24 */ /* 0x001fc4000f8e0200 */
[----:B-1----:R-:W-:-:S05]  /*0060*/  IMAD R0, R4, R4, RZ ;  /* 0x0000000404007224 */ /* 0x002fca00078e02ff */
[----:B------:R-:W-:-:S13]  /*0070*/  ISETP.GE.AND P0, PT, R5, R0, PT ;  /* 0x000000000500720c */ /* 0x000fda0003f06270 */
[----:B------:R-:W-:Y:S05]  /*0080*/  @P0 EXIT ;  /* 0x000000000000094d */ /* 0x000fea0003800000 */
[----:B------:R-:W-:Y:S01]  /*0090*/  IABS R7, R4 ;  /* 0x0000000400077213 */ /* 0x000fe20000000000 */
[----:B------:R-:W0:Y:S03]  /*00a0*/  LDCU.64 UR4, c[0x0][0x358] ;  /* 0x00006b00ff0477ac */ /* 0x000e260008000a00 */
[----:B------:R-:W1:Y:S08]  /*00b0*/  I2F.RP R0, R7 ;  /* 0x0000000700007306 */ /* 0x000e700000209400 */
[----:B-1----:R-:W1:Y:S02]  /*00c0*/  MUFU.RCP R0, R0 ;  /* 0x0000000000007308 */ /* 0x002e640000001000 */
[----:B-1----:R-:W-:-:S06]  /*00d0*/  VIADD R2, R0, 0xffffffe ;  /* 0x0ffffffe00027836 */ /* 0x002fcc0000000000 */
[----:B------:R1:W2:Y:S02]  /*00e0*/  F2I.FTZ.U32.TRUNC.NTZ R3, R2 ;  /* 0x0000000200037305 */ /* 0x0002a4000021f000 */
[----:B-1----:R-:W-:Y:S02]  /*00f0*/  HFMA2 R2, -RZ, RZ, 0, 0 ;  /* 0x00000000ff027431 */ /* 0x002fe400000001ff */
[----:B--2---:R-:W-:-:S04]  /*0100*/  IMAD.MOV R6, RZ, RZ, -R3 ;  /* 0x000000ffff067224 */ /* 0x004fc800078e0a03 */
[----:B------:R-:W-:Y:S01]  /*0110*/  IMAD R9, R6, R7, RZ ;  /* 0x0000000706097224 */ /* 0x000fe200078e02ff */
[----:B------:R-:W-:-:S03]  /*0120*/  IABS R6, R5 ;  /* 0x0000000500067213 */ /* 0x000fc60000000000 */
[----:B------:R-:W-:-:S06]  /*0130*/  IMAD.HI.U32 R3, R3, R9, R2 ;  /* 0x0000000903037227 */ /* 0x000fcc00078e0002 */
[----:B------:R-:W-:-:S04]  /*0140*/  IMAD.HI.U32 R3, R3, R6, RZ ;  /* 0x0000000603037227 */ /* 0x000fc800078e00ff */
[----:B------:R-:W-:-:S04]  /*0150*/  IMAD.MOV R0, RZ, RZ, -R3 ;  /* 0x000000ffff007224 */ /* 0x000fc800078e0a03 */
[----:B------:R-:W-:-:S05]  /*0160*/  IMAD R0, R7, R0, R6 ;  /* 0x0000000007007224 */ /* 0x000fca00078e0206 */
[----:B------:R-:W-:-:S13]  /*0170*/  ISETP.GT.U32.AND P2, PT, R7, R0, PT ;  /* 0x000000000700720c */ /* 0x000fda0003f44070 */
[-C--:B------:R-:W-:Y:S01]  /*0180*/  @!P2 IADD3 R0, PT, PT, R0, -R7.reuse, RZ ;  /* 0x800000070000a210 */ /* 0x080fe20007ffe0ff */
[----:B------:R-:W-:Y:S01]  /*0190*/  @!P2 VIADD R3, R3, 0x1 ;  /* 0x000000010303a836 */ /* 0x000fe20000000000 */
[----:B------:R-:W-:Y:S02]  /*01a0*/  ISETP.NE.AND P2, PT, R4, RZ, PT ;  /* 0x000000ff0400720c */ /* 0x000fe40003f45270 */
[----:B------:R-:W-:Y:S02]  /*01b0*/  ISETP.GE.U32.AND P0, PT, R0, R7, PT ;  /* 0x000000070000720c */ /* 0x000fe40003f06070 */
[----:B------:R-:W-:-:S04]  /*01c0*/  LOP3.LUT R0, R5, R4, RZ, 0x3c, !PT ;  /* 0x0000000405007212 */ /* 0x000fc800078e3cff */
[----:B------:R-:W-:-:S07]  /*01d0*/  ISETP.GE.AND P1, PT, R0, RZ, PT ;  /* 0x000000ff0000720c */ /* 0x000fce0003f26270 */
[----:B------:R-:W-:-:S05]  /*01e0*/  @P0 IADD3 R3, PT, PT, R3, 0x1, RZ ;  /* 0x0000000103030810 */ /* 0x000fca0007ffe0ff */
[----:B------:R-:W-:Y:S02]  /*01f0*/  IMAD.MOV.U32 R0, RZ, RZ, R3 ;  /* 0x000000ffff007224 */ /* 0x000fe400078e0003 */
[----:B------:R-:W1:Y:S03]  /*0200*/  LDC.64 R2, c[0x0][0x380] ;  /* 0x0000e000ff027b82 */ /* 0x000e660000000a00 */
[----:B------:R-:W-:Y:S02]  /*0210*/  @!P1 IADD3 R0, PT, PT, -R0, RZ, RZ ;  /* 0x000000ff00009210 */ /* 0x000fe40007ffe1ff */
[----:B------:R-:W-:-:S05]  /*0220*/  @!P2 LOP3.LUT R0, RZ, R4, RZ, 0x33, !PT ;  /* 0x00000004ff00a212 */ /* 0x000fca00078e33ff */
[----:B------:R-:W-:-:S04]  /*0230*/  IMAD.MOV R7, RZ, RZ, -R0 ;  /* 0x000000ffff077224 */ /* 0x000fc800078e0a00 */
[----:B------:R-:W-:-:S05]  /*0240*/  IMAD R7, R4, R7, R5 ;  /* 0x0000000704077224 */ /* 0x000fca00078e0205 */
[----:B------:R-:W-:Y:S02]  /*0250*/  ISETP.GT.AND P0, PT, R7, R0, PT ;  /* 0x000000000700720c */ /* 0x000fe40003f04270 */
[----:B------:R-:W-:Y:S01]  /*0260*/  MOV R0, 0x3f800000 ;  /* 0x3f80000000007802 */ /* 0x000fe20000000f00 */
[----:B-1----:R-:W-:-:S03]  /*0270*/  IMAD.WIDE R2, R5, 0x4, R2 ;  /* 0x0000000405027825 */ /* 0x002fc600078e0202 */
[----:B------:R-:W-:-:S05]  /*0280*/  FSEL R5, -R0, 1, P0 ;  /* 0x3f80000000057808 */ /* 0x000fca0000000100 */
[----:B0-----:R-:W-:Y:S01]  /*0290*/  STG.E desc[UR4][R2.64], R5 ;  /* 0x0000000502007986 */ /* 0x001fe2000c101904 */
[----:B------:R-:W-:Y:S05]  /*02a0*/  EXIT ;  /* 0x000000000000794d */ /* 0x000fea0003800000 */
.L_x_95:
        /* <DEDUP_REMOVED lines=13> */
.L_x_316:


//--------------------- .text._ZN7algebra9mask_gradEPfS0_S0_ii --------------------------
	.section	.text._ZN7algebra9mask_gradEPfS0_S0_ii,"ax",@progbits
	.align	128
        .global         _ZN7algebra9mask_gradEPfS0_S0_ii
        .type           _ZN7algebra9mask_gradEPfS0_S0_ii,@function
        .size           _ZN7algebra9mask_gradEPfS0_S0_ii,(.L_x_317 - _ZN7algebra9mask_gradEPfS0_S0_ii)
        .other          _ZN7algebra9mask_gradEPfS0_S0_ii,@"STO_CUDA_ENTRY STV_DEFAULT"
_ZN7algebra9mask_gradEPfS0_S0_ii:
.text._ZN7algebra9mask_gradEPfS0_S0_ii:
        /* <DEDUP_REMOVED lines=8> */
[----:B------:R-:W0:Y:S01]  /*0080*/  LDC R8, c[0x0][0x398] ;  /* 0x0000e600ff087b82 */ /* 0x000e220000000800 */
[----:B------:R-:W-:Y:S01]  /*0090*/  ISETP.GE.AND P2, PT, R0, RZ, PT ;  /* 0x000000ff0000720c */ /* 0x000fe20003f46270 */
[----:B------:R-:W1:Y:S01]  /*00a0*/  LDCU.64 UR4, c[0x0][0x358] ;  /* 0x00006b00ff0477ac */ /* 0x000e620008000a00 */
[----:B0-----:R-:W-:-:S04]  /*00b0*/  IABS R5, R8 ;  /* 0x0000000800057213 */ /* 0x001fc80000000000 */
[----:B------:R-:W0:Y:S08]  /*00c0*/  I2F.RP R4, R5 ;  /* 0x0000000500047306 */ /* 0x000e300000209400 */
[----:B0-----:R-:W0:Y:S02]  /*00d0*/  MUFU.RCP R4, R4 ;  /* 0x0000000400047308 */ /* 0x001e240000001000 */
[----:B0-----:R-:W-:-:S06]  /*00e0*/  VIADD R2, R4, 0xffffffe ;  /* 0x0ffffffe04027836 */ /* 0x001fcc0000000000 */
[----:B------:R0:W2:Y:S02]  /*00f0*/  F2I.FTZ.U32.TRUNC.NTZ R3, R2 ;  /* 0x0000000200037305 */ /* 0x0000a4000021f000 */
[----:B0-----:R-:W-:Y:S01]  /*0100*/  IMAD.MOV.U32 R2, RZ, RZ, RZ ;  /* 0x000000ffff027224 */ /* 0x001fe200078e00ff */
[----:B--2---:R-:W-:-:S05]  /*0110*/  IADD3 R6, PT, PT, RZ, -R3, RZ ;  /* 0x80000003ff067210 */ /* 0x004fca0007ffe0ff */
[----:B------:R-:W-:Y:S01]  /*0120*/  IMAD R7, R6, R5, RZ ;  /* 0x0000000506077224 */ /* 0x000fe200078e02ff */
[----:B------:R-:W-:-:S03]  /*0130*/  IABS R6, R0 ;  /* 0x0000000000067213 */ /* 0x000fc60000000000 */
[----:B------:R-:W-:-:S06]  /*0140*/  IMAD.HI.U32 R3, R3, R7, R2 ;  /* 0x0000000703037227 */ /* 0x000fcc00078e0002 */
[----:B------:R-:W-:-:S05]  /*0150*/  IMAD.HI.U32 R3, R3, R6, RZ ;  /* 0x0000000603037227 */ /* 0x000fca00078e00ff */
[----:B------:R-:W-:-:S05]  /*0160*/  IADD3 R3, PT, PT, -R3, RZ, RZ ;  /* 0x000000ff03037210 */ /* 0x000fca0007ffe1ff */
[C---:B------:R-:W-:Y:S02]  /*0170*/  IMAD R4, R5.reuse, R3, R6 ;  /* 0x0000000305047224 */ /* 0x040fe400078e0206 */
[----:B------:R-:W0:Y:S03]  /*0180*/  LDC.64 R2, c[0x0][0x390] ;  /* 0x0000e400ff027b82 */ /* 0x000e260000000a00 */
[----:B------:R-:W-:-:S13]  /*0190*/  ISETP.GT.U32.AND P0, PT, R5, R4, PT ;  /* 0x000000040500720c */ /* 0x000fda0003f04070 */
[----:B------:R-:W-:Y:S01]  /*01a0*/  @!P0 IMAD.IADD R4, R4, 0x1, -R5 ;  /* 0x0000000104048824 */ /* 0x000fe200078e0a05 */
[----:B------:R-:W-:-:S04]  /*01b0*/  ISETP.NE.AND P0, PT, R8, RZ, PT ;  /* 0x000000ff0800720c */ /* 0x000fc80003f05270 */
[----:B------:R-:W-:-:S13]  /*01c0*/  ISETP.GT.U32.AND P1, PT, R5, R4, PT ;  /* 0x000000040500720c */ /* 0x000fda0003f24070 */
[----:B------:R-:W-:-:S05]  /*01d0*/  @!P1 IADD3 R4, PT, PT, R4, -R5, RZ ;  /* 0x8000000504049210 */ /* 0x000fca0007ffe0ff */
[----:B------:R-:W-:Y:S01]  /*01e0*/  @!P2 IMAD.MOV R4, RZ, RZ, -R4 ;  /* 0x000000ffff04a224 */ /* 0x000fe200078e0a04 */
[----:B------:R-:W-:Y:S02]  /*01f0*/  @!P0 LOP3.LUT R4, RZ, R8, RZ, 0x33, !PT ;  /* 0x00000008ff048212 */ /* 0x000fe400078e33ff */
[----:B------:R-:W2:Y:S03]  /*0200*/  LDC.64 R8, c[0x0][0x388] ;  /* 0x0000e200ff087b82 */ /* 0x000ea60000000a00 */
[----:B0-----:R-:W-:-:S06]  /*0210*/  IMAD.WIDE R2, R4, 0x4, R2 ;  /* 0x0000000404027825 */ /* 0x001fcc00078e0202 */
[----:B-1----:R-:W3:Y:S01]  /*0220*/  LDG.E R2, desc[UR4][R2.64] ;  /* 0x0000000402027981 */ /* 0x002ee2000c1e1900 */
[----:B--2---:R-:W-:-:S05]  /*0230*/  IMAD.WIDE R8, R0, 0x4, R8 ;  /* 0x0000000400087825 */ /* 0x004fca00078e0208 */
[----:B------:R-:W2:Y:S01]  /*0240*/  LDG.E R10, desc[UR4][R8.64] ;  /* 0x00000004080a7981 */ /* 0x000ea2000c1e1900 */
[----:B---3--:R-:W-:-:S13]  /*0250*/  FSETP.GT.AND P0, PT, R2, RZ, PT ;  /* 0x000000ff0200720b */ /* 0x008fda0003f04000 */
[----:B------:R-:W0:Y:S02]  /*0260*/  @P0 LDC.64 R6, c[0x0][0x380] ;  /* 0x0000e000ff060b82 */ /* 0x000e240000000a00 */
[----:B0-----:R-:W-:-:S06]  /*0270*/  @P0 IMAD.WIDE R6, R0, 0x4, R6 ;  /* 0x0000000400060825 */ /* 0x001fcc00078e0206 */
[----:B------:R-:W3:Y:S01]  /*0280*/  @P0 LDG.E R6, desc[UR4][R6.64] ;  /* 0x0000000406060981 */ /* 0x000ee2000c1e1900 */
[----:B------:R-:W-:Y:S01]  /*0290*/  CS2R R4, SRZ ;  /* 0x0000000000047805 */ /* 0x000fe2000001ff00 */
[----:B--2---:R-:W-:Y:S08]  /*02a0*/  F2F.F64.F32 R10, R10 ;  /* 0x0000000a000a7310 */ /* 0x004ff00000201800 */
[----:B---3--:R-:W0:Y:S02]  /*02b0*/  @P0 F2F.F64.F32 R4, R6 ;  /* 0x0000000600040310 */ /* 0x008e240000201800 */
[----:B0-----:R-:W-:-:S10]  /*02c0*/  DADD R4, R10, R4 ;  /* 0x000000000a047229 */ /* 0x001fd40000000004 */
[----:B------:R-:W0:Y:S02]  /*02d0*/  F2F.F32.F64 R5, R4 ;  /* 0x0000000400057310 */ /* 0x000e240000301000 */
[----:B0-----:R-:W-:Y:S01]  /*02e0*/  STG.E desc[UR4][R8.64], R5 ;  /* 0x0000000508007986 */ /* 0x001fe2000c101904 */
[----:B------:R-:W-:Y:S05]  /*02f0*/  EXIT ;  /* 0x000000000000794d */ /* 0x000fea0003800000 */
.L_x_96:
        /* <DEDUP_REMOVED lines=16> */
.L_x_317:


//--------------------- .text._ZN7algebra4maskEPfS0_S0_ii --------------------------
	.section	.text._ZN7algebra4maskEPfS0_S0_ii,"ax",@progbits
	.align	128
        .global         _ZN7algebra4maskEPfS0_S0_ii
        .type           _ZN7algebra4maskEPfS0_S0_ii,@function
        .size           _ZN7algebra4maskEPfS0_S0_ii,(.L_x_318 - _ZN7algebra4maskEPfS0_S0_ii)
        .other          _ZN7algebra4maskEPfS0_S0_ii,@"STO_CUDA_ENTRY STV_DEFAULT"
_ZN7algebra4maskEPfS0_S0_ii:
.text._ZN7algebra4maskEPfS0_S0_ii:
        /* <DEDUP_REMOVED lines=16> */
[----:B0-----:R-:W-:Y:S02]  /*0100*/  HFMA2 R2, -RZ, RZ, 0, 0 ;  /* 0x00000000ff027431 */ /* 0x001fe400000001ff */
[----:B--2---:R-:W-:-:S04]  /*0110*/  IMAD.MOV R6, RZ, RZ, -R3 ;  /* 0x000000ffff067224 */ /* 0x004fc800078e0a03 */
[----:B------:R-:W-:Y:S01]  /*0120*/  IMAD R7, R6, R5, RZ ;  /* 0x0000000506077224 */ /* 0x000fe200078e02ff */
[----:B------:R-:W-:-:S03]  /*0130*/  IABS R6, R0 ;  /* 0x0000000000067213 */ /* 0x000fc60000000000 */
[----:B------:R-:W-:-:S06]  /*0140*/  IMAD.HI.U32 R3, R3, R7, R2 ;  /* 0x0000000703037227 */ /* 0x000fcc00078e0002 */
[----:B------:R-:W-:-:S04]  /*0150*/  IMAD.HI.U32 R3, R3, R6, RZ ;  /* 0x0000000603037227 */ /* 0x000fc800078e00ff */
[----:B------:R-:W-:-:S04]  /*0160*/  IMAD.MOV R3, RZ, RZ, -R3 ;  /* 0x000000ffff037224 */ /* 0x000fc800078e0a03 */
[C---:B------:R-:W-:Y:S02]  /*0170*/  IMAD R4, R5.reuse, R3, R6 ;  /* 0x0000000305047224 */ /* 0x040fe400078e0206 */
[----:B------:R-:W0:Y:S03]  /*0180*/  LDC.64 R2, c[0x0][0x388] ;  /* 0x0000e200ff027b82 */ /* 0x000e260000000a00 */
[----:B------:R-:W-:-:S13]  /*0190*/  ISETP.GT.U32.AND P0, PT, R5, R4, PT ;  /* 0x000000040500720c */ /* 0x000fda0003f04070 */
[----:B------:R-:W-:Y:S02]  /*01a0*/  @!P0 IADD3 R4, PT, PT, R4, -R5, RZ ;  /* 0x8000000504048210 */ /* 0x000fe40007ffe0ff */
[----:B------:R-:W-:Y:S02]  /*01b0*/  ISETP.NE.AND P0, PT, R8, RZ, PT ;  /* 0x000000ff0800720c */ /* 0x000fe40003f05270 */
[----:B------:R-:W-:-:S13]  /*01c0*/  ISETP.GT.U32.AND P1, PT, R5, R4, PT ;  /* 0x000000040500720c */ /* 0x000fda0003f24070 */
[----:B------:R-:W-:-:S05]  /*01d0*/  @!P1 IMAD.IADD R4, R4, 0x1, -R5 ;  /* 0x0000000104049824 */ /* 0x000fca00078e0a05 */
[----:B------:R-:W-:Y:S02]  /*01e0*/  @!P2 IADD3 R4, PT, PT, -R4, RZ, RZ ;  /* 0x000000ff0404a210 */ /* 0x000fe40007ffe1ff */
[----:B------:R-:W-:-:S05]  /*01f0*/  @!P0 LOP3.LUT R4, RZ, R8, RZ, 0x33, !PT ;  /* 0x00000008ff048212 */ /* 0x000fca00078e33ff */
[----:B0-----:R-:W-:Y:S02]  /*0200*/  IMAD.WIDE R2, R4, 0x4, R2 ;  /* 0x0000000404027825 */ /* 0x001fe400078e0202 */
[----:B------:R-:W0:Y:S04]  /*0210*/  LDC.64 R4, c[0x0][0x390] ;  /* 0x0000e400ff047b82 */ /* 0x000e280000000a00 */
[----:B-1----:R-:W2:Y:S01]  /*0220*/  LDG.E R2, desc[UR4][R2.64] ;  /* 0x0000000402027981 */ /* 0x002ea2000c1e1900 */
[----:B------:R-:W-:Y:S01]  /*0230*/  BSSY.RECONVERGENT B0, `(.L_x_97) ;  /* 0x0000008000007945 */ /* 0x000fe20003800200 */
[----:B------:R-:W-:Y:S01]  /*0240*/  MOV R7, 0xff800000 ;  /* 0xff80000000077802 */ /* 0x000fe20000000f00 */
[----:B0-----:R-:W-:Y:S01]  /*0250*/  IMAD.WIDE R4, R0, 0x4, R4 ;  /* 0x0000000400047825 */ /* 0x001fe200078e0204 */
[----:B--2---:R-:W-:-:S13]  /*0260*/  FSETP.GT.AND P0, PT, R2, RZ, PT ;  /* 0x000000ff0200720b */ /* 0x004fda0003f04000 */
[----:B------:R-:W-:Y:S05]  /*0270*/  @!P0 BRA `(.L_x_98) ;  /* 0x00000000000c8947 */ /* 0x000fea0003800000 */
[----:B------:R-:W0:Y:S02]  /*0280*/  LDC.64 R2, c[0x0][0x380] ;  /* 0x0000e000ff027b82 */ /* 0x000e240000000a00 */
[----:B0-----:R-:W-:-:S05]  /*0290*/  IMAD.WIDE R2, R0, 0x4, R2 ;  /* 0x0000000400027825 */ /* 0x001fca00078e0202 */
[----:B------:R0:W5:Y:S02]  /*02a0*/  LDG.E R7, desc[UR4][R2.64] ;  /* 0x0000000402077981 */ /* 0x000164000c1e1900 */
.L_x_98:
[----:B------:R-:W-:Y:S05]  /*02b0*/  BSYNC.RECONVERGENT B0 ;  /* 0x0000000000007941 */ /* 0x000fea0003800200 */
.L_x_97:
[----:B-----5:R-:W-:Y:S01]  /*02c0*/  STG.E desc[UR4][R4.64], R7 ;  /* 0x0000000704007986 */ /* 0x020fe2000c101904 */
[----:B------:R-:W-:Y:S05]  /*02d0*/  EXIT ;  /* 0x000000000000794d */ /* 0x000fea0003800000 */
.L_x_99:
        /* <DEDUP_REMOVED lines=10> */
.L_x_318:


//--------------------- .text._ZN7algebra3setEPffi --------------------------
	.section	.text._ZN7algebra3setEPffi,"ax",@progbits
	.align	128
        .global         _ZN7algebra3setEPffi
        .type           _ZN7algebra3setEPffi,@function
        .size           _ZN7algebra3setEPffi,(.L_x_319 - _ZN7algebra3setEPffi)
        .other          _ZN7algebra3setEPffi,@"STO_CUDA_ENTRY STV_DEFAULT"
_ZN7algebra3setEPffi:
.text._ZN7algebra3setEPffi:
        /* <DEDUP_REMOVED lines=10> */
[----:B------:R-:W1:Y:S01]  /*00a0*/  LDC R7, c[0x0][0x388] ;  /* 0x0000e200ff077b82 */ /* 0x000e620000000800 */
[----:B0-----:R-:W-:-:S05]  /*00b0*/  IMAD.WIDE R2, R5, 0x4, R2 ;  /* 0x0000000405027825 */ /* 0x001fca00078e0202 */
[----:B-1----:R-:W-:Y:S01]  /*00c0*/  STG.E desc[UR4][R2.64], R7 ;  /* 0x0000000702007986 */ /* 0x002fe2000c101904 */
[----:B------:R-:W-:Y:S05]  /*00d0*/  EXIT ;  /* 0x000000000000794d */ /* 0x000fea0003800000 */
.L_x_100:
        /* <DEDUP_REMOVED lines=10> */
.L_x_319:


//--------------------- .text._ZN7algebra18cross_entropy_gradEPfS0_S0_Piii --------------------------
	.section	.text._ZN7algebra18cross_entropy_gradEPfS0_S0_Piii,"ax",@progbits
	.align	128
        .global         _ZN7algebra18cross_entropy_gradEPfS0_S0_Piii
        .type           _ZN7algebra18cross_entropy_gradEPfS0_S0_Piii,@function
        .size           _ZN7algebra18cross_entropy_gradEPfS0_S0_Piii,(.L_x_304 - _ZN7algebra18cross_entropy_gradEPfS0_S0_Piii)
        .other          _ZN7algebra18cross_entropy_gradEPfS0_S0_Piii,@"STO_CUDA_ENTRY STV_DEFAULT"
_ZN7algebra18cross_entropy_gradEPfS0_S0_Piii:
.text._ZN7algebra18cross_entropy_gradEPfS0_S0_Piii:
        /* <DEDUP_REMOVED lines=18> */
[----:B------:R-:W-:-:S06]  /*0120*/  IMAD.HI.U32 R5, R5, R7, R4 ;  /* 0x0000000705057227 */ /* 0x000fcc00078e0004 */
[----:B------:R-:W-:-:S05]  /*0130*/  IMAD.HI.U32 R4, R5, R0, RZ ;  /* 0x0000000005047227 */ /* 0x000fca00078e00ff */
[----:B------:R-:W-:-:S05]  /*0140*/  IADD3 R5, PT, PT, -R4, RZ, RZ ;  /* 0x000000ff04057210 */ /* 0x000fca0007ffe1ff */
[----:B------:R-:W-:Y:S01]  /*0150*/  IMAD R0, R9, R5, R0 ;  /* 0x0000000509007224 */ /* 0x000fe200078e0200 */
[----:B------:R-:W-:-:S04]  /*0160*/  LOP3.LUT R5, R2, R3, RZ, 0x3c, !PT ;  /* 0x0000000302057212 */ /* 0x000fc800078e3cff */
[----:B------:R-:W-:Y:S02]  /*0170*/  ISETP.GT.U32.AND P3, PT, R9, R0, PT ;  /* 0x000000000900720c */ /* 0x000fe40003f64070 */
[----:B------:R-:W-:-:S11]  /*0180*/  ISETP.GE.AND P1, PT, R5, RZ, PT ;  /* 0x000000ff0500720c */ /* 0x000fd60003f26270 */
[-C--:B------:R-:W-:Y:S02]  /*0190*/  @!P3 IADD3 R0, PT, PT, R0, -R9.reuse, RZ ;  /* 0x800000090000b210 */ /* 0x080fe40007ffe0ff */
[----:B------:R-:W-:Y:S02]  /*01a0*/  @!P3 IADD3 R4, PT, PT, R4, 0x1, RZ ;  /* 0x000000010404b810 */ /* 0x000fe40007ffe0ff */
[----:B------:R-:W-:Y:S01]  /*01b0*/  ISETP.GE.U32.AND P2, PT, R0, R9, PT ;  /* 0x000000090000720c */ /* 0x000fe20003f46070 */
[----:B------:R-:W-:-:S12]  /*01c0*/  @P4 EXIT ;  /* 0x000000000000494d */ /* 0x000fd80003800000 */
[----:B------:R-:W-:Y:S01]  /*01d0*/  @P2 IADD3 R4, PT, PT, R4, 0x1, RZ ;  /* 0x0000000104042810 */ /* 0x000fe20007ffe0ff */
[----:B------:R-:W0:Y:S01]  /*01e0*/  LDCU.64 UR6, c[0x0][0x358] ;  /* 0x00006b00ff0677ac */ /* 0x000e220008000a00 */
[----:B------:R-:W-:Y:S02]  /*01f0*/  ISETP.GE.AND P2, PT, R3, 0x1, PT ;  /* 0x000000010300780c */ /* 0x000fe40003f46270 */
[----:B------:R-:W-:Y:S01]  /*0200*/  MOV R13, RZ ;  /* 0x000000ff000d7202 */ /* 0x000fe20000000f00 */
[----:B------:R-:W-:Y:S01]  /*0210*/  @!P1 IMAD.MOV R4, RZ, RZ, -R4 ;  /* 0x000000ffff049224 */ /* 0x000fe200078e0a04 */
[----:B------:R-:W-:-:S09]  /*0220*/  @!P0 LOP3.LUT R4, RZ, R3, RZ, 0x33, !PT ;  /* 0x00000003ff048212 */ /* 0x000fd200078e33ff */
        /* <DEDUP_REMOVED lines=15> */
.L_x_103:
        /* <DEDUP_REMOVED lines=10> */
[----:B------:R0:W5:Y:S01]  /*03c0*/  LDG.E R11, desc[UR6][R6.64+0xc] ;  /* 0x00000c06060b7981 */ /* 0x000162000c1e1900 */
[----:B------:R-:W-:Y:S01]  /*03d0*/  HFMA2 R14, -RZ, RZ, 3.7421875, 0 ;  /* 0x437c0000ff0e7431 */ /* 0x000fe200000001ff */
[----:B------:R-:W-:-:S02]  /*03e0*/  MOV R16, 0x3bbb989d ;  /* 0x3bbb989d00107802 */ /* 0x000fc40000000f00 */
[----:B------:R-:W-:-:S04]  /*03f0*/  IADD3 R0, PT, PT, R0, 0x8, RZ ;  /* 0x0000000800007810 */ /* 0x000fc80007ffe0ff */
[----:B------:R-:W-:Y:S02]  /*0400*/  ISETP.NE.AND P0, PT, R0, RZ, PT ;  /* 0x000000ff0000720c */ /* 0x000fe40003f05270 */
[----:B------:R-:W-:Y:S01]  /*0410*/  IADD3 R9, PT, PT, R9, 0x8, RZ ;  /* 0x0000000809097810 */ /* 0x000fe20007ffe0ff */
[----:B--2---:R-:W-:-:S04]  /*0420*/  FFMA.SAT R27, R25, R16, 0.5 ;  /* 0x3f000000191b7423 */ /* 0x004fc80000002010 */
[----:B------:R-:W-:-:S04]  /*0430*/  FFMA.RM R27, R27, R14, 12582913 ;  /* 0x4b4000011b1b7423 */ /* 0x000fc8000000400e */
[----:B------:R-:W-:-:S04]  /*0440*/  FADD R12, R27, -12583039 ;  /* 0xcb40007f1b0c7421 */ /* 0x000fc80000000000 */
[----:B------:R-:W-:-:S04]  /*0450*/  FFMA R12, R25, 1.4426950216293334961, -R12 ;  /* 0x3fb8aa3b190c7823 */ /* 0x000fc8000000080c */
[----:B------:R-:W-:Y:S01]  /*0460*/  FFMA R25, R25, 1.925963033500011079e-08, R12 ;  /* 0x32a5706019197823 */ /* 0x000fe2000000000c */
[----:B---3--:R-:W-:-:S05]  /*0470*/  FFMA.SAT R18, R17, R16, 0.5 ;  /* 0x3f00000011127423 */ /* 0x008fca0000002010 */
[----:B------:R-:W1:Y:S01]  /*0480*/  MUFU.EX2 R25, R25 ;  /* 0x0000001900197308 */ /* 0x000e620000000800 */
[----:B0-----:R-:W-:Y:S01]  /*0490*/  FFMA.RM R7, R18, R14, 12582913 ;  /* 0x4b40000112077423 */ /* 0x001fe2000000400e */
[----:B----4-:R-:W-:Y:S01]  /*04a0*/  FFMA.SAT R29, R21, R16, 0.5 ;  /* 0x3f000000151d7423 */ /* 0x010fe20000002010 */
[----:B------:R-:W-:Y:S02]  /*04b0*/  SHF.L.U32 R12, R27, 0x17, RZ ;  /* 0x000000171b0c7819 */ /* 0x000fe400000006ff */
[----:B------:R-:W-:Y:S01]  /*04c0*/  FADD R20, R7, -12583039 ;  /* 0xcb40007f07147421 */ /* 0x000fe20000000000 */
[----:B------:R-:W-:-:S03]  /*04d0*/  FFMA.RM R6, R29, R14, 12582913 ;  /* 0x4b4000011d067423 */ /* 0x000fc6000000400e */
[----:B------:R-:W-:Y:S01]  /*04e0*/  FFMA R20, R17, 1.4426950216293334961, -R20 ;  /* 0x3fb8aa3b11147823 */ /* 0x000fe20000000814 */
[----:B------:R-:W-:Y:S01]  /*04f0*/  FADD R18, R6, -12583039 ;  /* 0xcb40007f06127421 */ /* 0x000fe20000000000 */
[-C--:B-----5:R-:W-:Y:S02]  /*0500*/  FFMA.SAT R27, R23, R16.reuse, 0.5 ;  /* 0x3f000000171b7423 */ /* 0x0a0fe40000002010 */
[----:B------:R-:W-:Y:S01]  /*0510*/  FFMA R20, R17, 1.925963033500011079e-08, R20 ;  /* 0x32a5706011147823 */ /* 0x000fe20000000014 */
[----:B-1----:R-:W-:Y:S01]  /*0520*/  FFMA R12, R12, R25, R13 ;  /* 0x000000190c0c7223 */ /* 0x002fe2000000000d */
[----:B------:R-:W-:Y:S01]  /*0530*/  FFMA.SAT R25, R19, R16, 0.5 ;  /* 0x3f00000013197423 */ /* 0x000fe20000002010 */
[----:B------:R-:W-:-:S03]  /*0540*/  FFMA R18, R21, 1.4426950216293334961, -R18 ;  /* 0x3fb8aa3b15127823 */ /* 0x000fc60000000812 */
[----:B------:R-:W-:Y:S01]  /*0550*/  FFMA.RM R17, R25, R14, 12582913 ;  /* 0x4b40000119117423 */ /* 0x000fe2000000400e */
[----:B------:R-:W-:Y:S01]  /*0560*/  FFMA.SAT R25, R15, R16, 0.5 ;  /* 0x3f0000000f197423 */ /* 0x000fe20000002010 */
[-C--:B------:R-:W-:Y:S01]  /*0570*/  FFMA.RM R13, R27, R14.reuse, 12582913 ;  /* 0x4b4000011b0d7423 */ /* 0x080fe2000000400e */
[----:B------:R-:W-:Y:S02]  /*0580*/  FFMA R21, R21, 1.925963033500011079e-08, R18 ;  /* 0x32a5706015157823 */ /* 0x000fe40000000012 */
[----:B------:R-:W-:Y:S01]  /*0590*/  FFMA.RM R18, R25, R14, 12582913 ;  /* 0x4b40000119127423 */ /* 0x000fe2000000400e */
[----:B------:R-:W-:-:S03]  /*05a0*/  FADD R24, R13, -12583039 ;  /* 0xcb40007f0d187421 */ /* 0x000fc60000000000 */
[----:B------:R-:W-:Y:S01]  /*05b0*/  FADD R28, R18, -12583039 ;  /* 0xcb40007f121c7421 */ /* 0x000fe20000000000 */
[----:B------:R-:W-:Y:S01]  /*05c0*/  FFMA R24, R23, 1.4426950216293334961, -R24 ;  /* 0x3fb8aa3b17187823 */ /* 0x000fe20000000818 */
[----:B------:R-:W-:Y:S02]  /*05d0*/  FFMA.SAT R27, R10, R16, 0.5 ;  /* 0x3f0000000a1b7423 */ /* 0x000fe40000002010 */
[----:B------:R-:W-:Y:S01]  /*05e0*/  FFMA R28, R15, 1.4426950216293334961, -R28 ;  /* 0x3fb8aa3b0f1c7823 */ /* 0x000fe2000000081c */
[----:B------:R-:W-:Y:S01]  /*05f0*/  FFMA R24, R23, 1.925963033500011079e-08, R24 ;  /* 0x32a5706017187823 */ /* 0x000fe20000000018 */
[----:B------:R-:W-:Y:S02]  /*0600*/  FADD R26, R17, -12583039 ;  /* 0xcb40007f111a7421 */ /* 0x000fe40000000000 */
[----:B------:R-:W-:Y:S01]  /*0610*/  FFMA R23, R15, 1.925963033500011079e-08, R28 ;  /* 0x32a570600f177823 */ /* 0x000fe2000000001c */
[----:B------:R-:W-:Y:S01]  /*0620*/  FFMA.RM R15, R27, R14, 12582913 ;  /* 0x4b4000011b0f7423 */ /* 0x000fe2000000400e */
[----:B------:R-:W0:Y:S01]  /*0630*/  MUFU.EX2 R21, R21 ;  /* 0x0000001500157308 */ /* 0x000e220000000800 */
[----:B------:R-:W-:Y:S01]  /*0640*/  FFMA.SAT R29, R11, R16, 0.5 ;  /* 0x3f0000000b1d7423 */ /* 0x000fe20000002010 */
[----:B------:R-:W-:Y:S01]  /*0650*/  FFMA R26, R19, 1.4426950216293334961, -R26 ;  /* 0x3fb8aa3b131a7823 */ /* 0x000fe2000000081a */
[----:B------:R-:W-:-:S02]  /*0660*/  FADD R27, R15, -12583039 ;  /* 0xcb40007f0f1b7421 */ /* 0x000fc40000000000 */
[----:B------:R-:W-:-:S03]  /*0670*/  FFMA.RM R14, R29, R14, 12582913 ;  /* 0x4b4000011d0e7423 */ /* 0x000fc6000000400e */
[----:B------:R-:W1:Y:S01]  /*0680*/  MUFU.EX2 R20, R20 ;  /* 0x0000001400147308 */ /* 0x000e620000000800 */
[----:B------:R-:W-:Y:S01]  /*0690*/  FFMA R25, R19, 1.925963033500011079e-08, R26 ;  /* 0x32a5706013197823 */ /* 0x000fe2000000001a */
[----:B------:R-:W-:-:S06]  /*06a0*/  FFMA R27, R10, 1.4426950216293334961, -R27 ;  /* 0x3fb8aa3b0a1b7823 */ /* 0x000fcc000000081b */
[----:B------:R2:W3:Y:S01]  /*06b0*/  MUFU.EX2 R19, R24 ;  /* 0x0000001800137308 */ /* 0x0004e20000000800 */
[----:B------:R-:W-:Y:S01]  /*06c0*/  FFMA R26, R10, 1.925963033500011079e-08, R27 ;  /* 0x32a570600a1a7823 */ /* 0x000fe2000000001b */
[----:B------:R-:W-:Y:S01]  /*06d0*/  SHF.L.U32 R27, R6, 0x17, RZ ;  /* 0x00000017061b7819 */ /* 0x000fe200000006ff */
[----:B--2---:R-:W-:-:S05]  /*06e0*/  FADD R24, R14, -12583039 ;  /* 0xcb40007f0e187421 */ /* 0x004fca0000000000 */
[----:B------:R-:W2:Y:S01]  /*06f0*/  MUFU.EX2 R16, R25 ;  /* 0x0000001900107308 */ /* 0x000ea20000000800 */
[----:B------:R-:W-:Y:S01]  /*0700*/  SHF.L.U32 R10, R7, 0x17, RZ ;  /* 0x00000017070a7819 */ /* 0x000fe200000006ff */
[----:B------:R-:W-:Y:S01]  /*0710*/  FFMA R24, R11, 1.4426950216293334961, -R24 ;  /* 0x3fb8aa3b0b187823 */ /* 0x000fe20000000818 */
[----:B0-----:R-:W-:-:S05]  /*0720*/  FFMA R21, R27, R21, R12 ;  /* 0x000000151b157223 */ /* 0x001fca000000000c */
[----:B------:R-:W0:Y:S01]  /*0730*/  MUFU.EX2 R23, R23 ;  /* 0x0000001700177308 */ /* 0x000e220000000800 */
[----:B------:R-:W-:Y:S01]  /*0740*/  FFMA R24, R11, 1.925963033500011079e-08, R24 ;  /* 0x32a570600b187823 */ /* 0x000fe20000000018 */
[----:B------:R-:W-:Y:S02]  /*0750*/  IMAD.SHL.U32 R13, R13, 0x800000, RZ ;  /* 0x008000000d0d7824 */ /* 0x000fe400078e00ff */
[----:B-1----:R-:W-:Y:S01]  /*0760*/  FFMA R10, R10, R20, R21 ;  /* 0x000000140a0a7223 */ /* 0x002fe20000000015 */
[----:B------:R-:W-:-:S03]  /*0770*/  SHF.L.U32 R12, R17, 0x17, RZ ;  /* 0x00000017110c7819 */ /* 0x000fc600000006ff */
[----:B------:R-:W1:Y:S01]  /*0780*/  MUFU.EX2 R6, R26 ;  /* 0x0000001a00067308 */ /* 0x000e620000000800 */
[----:B---3--:R-:W-:Y:S01]  /*0790*/  FFMA R13, R13, R19, R10 ;  /* 0x000000130d0d7223 */ /* 0x008fe2000000000a */
[----:B------:R-:W-:-:S06]  /*07a0*/  SHF.L.U32 R7, R18, 0x17, RZ ;  /* 0x0000001712077819 */ /* 0x000fcc00000006ff */
[----:B------:R-:W3:Y:S01]  /*07b0*/  MUFU.EX2 R24, R24 ;  /* 0x0000001800187308 */ /* 0x000ee20000000800 */
[----:B--2---:R-:W-:Y:S01]  /*07c0*/  FFMA R12, R12, R16, R13 ;  /* 0x000000100c0c7223 */ /* 0x004fe2000000000d */
[----:B------:R-:W-:-:S03]  /*07d0*/  SHF.L.U32 R10, R15, 0x17, RZ ;  /* 0x000000170f0a7819 */ /* 0x000fc600000006ff */
[----:B0-----:R-:W-:Y:S01]  /*07e0*/  FFMA R7, R7, R23, R12 ;  /* 0x0000001707077223 */ /* 0x001fe2000000000c */
[----:B------:R-:W-:-:S03]  /*07f0*/  SHF.L.U32 R13, R14, 0x17, RZ ;  /* 0x000000170e0d7819 */ /* 0x000fc600000006ff */
[----:B-1----:R-:W-:-:S04]  /*0800*/  FFMA R6, R10, R6, R7 ;  /* 0x000000060a067223 */ /* 0x002fc80000000007 */
[----:B---3--:R-:W-:Y:S01]  /*0810*/  FFMA R13, R13, R24, R6 ;  /* 0x000000180d0d7223 */ /* 0x008fe20000000006 */
[----:B------:R-:W-:Y:S06]  /*0820*/  @P0 BRA `(.L_x_103) ;  /* 0xfffffff800bc0947 */ /* 0x000fec000383ffff */
.L_x_102:
        /* <DEDUP_REMOVED lines=11> */
[----:B------:R0:W5:Y:S01]  /*08e0*/  LDG.E R6, desc[UR6][R10.64+0xc] ;  /* 0x00000c060a067981 */ /* 0x000162000c1e1900 */
[----:B------:R-:W-:Y:S01]  /*08f0*/  HFMA2 R20, -RZ, RZ, 3.7421875, 0 ;  /* 0x437c0000ff147431 */ /* 0x000fe200000001ff */
[----:B------:R-:W-:-:S02]  /*0900*/  MOV R19, 0x3bbb989d ;  /* 0x3bbb989d00137802 */ /* 0x000fc40000000f00 */
[----:B------:R-:W-:-:S03]  /*0910*/  IADD3 R8, PT, PT, R8, 0x4, RZ ;  /* 0x0000000408087810 */ /* 0x000fc60007ffe0ff */
[----:B--2---:R-:W-:-:S04]  /*0920*/  FFMA.SAT R9, R12, R19, 0.5 ;  /* 0x3f0000000c097423 */ /* 0x004fc80000002013 */
[----:B------:R-:W-:Y:S01]  /*0930*/  FFMA.RM R9, R9, R20, 12582913 ;  /* 0x4b40000109097423 */ /* 0x000fe20000004014 */
[----:B---3--:R-:W-:-:S03]  /*0940*/  FFMA.SAT R7, R14, R19, 0.5 ;  /* 0x3f0000000e077423 */ /* 0x008fc60000002013 */
[----:B------:R-:W-:Y:S01]  /*0950*/  FADD R15, R9, -12583039 ;  /* 0xcb40007f090f7421 */ /* 0x000fe20000000000 */
[-C--:B------:R-:W-:Y:S01]  /*0960*/  FFMA.RM R7, R7, R20.reuse, 12582913 ;  /* 0x4b40000107077423 */ /* 0x080fe20000004014 */
[-C--:B----4-:R-:W-:Y:S02]  /*0970*/  FFMA.SAT R18, R0, R19.reuse, 0.5 ;  /* 0x3f00000000127423 */ /* 0x090fe40000002013 */
[----:B------:R-:W-:Y:S01]  /*0980*/  FFMA R15, R12, 1.4426950216293334961, -R15 ;  /* 0x3fb8aa3b0c0f7823 */ /* 0x000fe2000000080f */
[C---:B------:R-:W-:Y:S01]  /*0990*/  FADD R17, R7.reuse, -12583039 ;  /* 0xcb40007f07117421 */ /* 0x040fe20000000000 */
[----:B0-----:R-:W-:Y:S01]  /*09a0*/  FFMA.RM R10, R18, R20, 12582913 ;  /* 0x4b400001120a7423 */ /* 0x001fe20000004014 */
[----:B------:R-:W-:Y:S01]  /*09b0*/  SHF.L.U32 R7, R7, 0x17, RZ ;  /* 0x0000001707077819 */ /* 0x000fe200000006ff */
[----:B------:R-:W-:Y:S01]  /*09c0*/  FFMA R12, R12, 1.925963033500011079e-08, R15 ;  /* 0x32a570600c0c7823 */ /* 0x000fe2000000000f */
[----:B-----5:R-:W-:Y:S01]  /*09d0*/  FFMA.SAT R15, R6, R19, 0.5 ;  /* 0x3f000000060f7423 */ /* 0x020fe20000002013 */
[----:B------:R-:W-:Y:S01]  /*09e0*/  FFMA R17, R14, 1.4426950216293334961, -R17 ;  /* 0x3fb8aa3b0e117823 */ /* 0x000fe20000000811 */
[----:B------:R-:W-:-:S02]  /*09f0*/  FADD R11, R10, -12583039 ;  /* 0xcb40007f0a0b7421 */ /* 0x000fc40000000000 */
[----:B------:R-:W-:Y:S01]  /*0a00*/  FFMA.RM R15, R15, R20, 12582913 ;  /* 0x4b4000010f0f7423 */ /* 0x000fe20000004014 */
[----:B------:R-:W-:Y:S01]  /*0a10*/  FFMA R17, R14, 1.925963033500011079e-08, R17 ;  /* 0x32a570600e117823 */ /* 0x000fe20000000011 */
[C---:B------:R-:W-:Y:S01]  /*0a20*/  FFMA R11, R0.reuse, 1.4426950216293334961, -R11 ;  /* 0x3fb8aa3b000b7823 */ /* 0x040fe2000000080b */
[----:B------:R-:W0:Y:S01]  /*0a30*/  MUFU.EX2 R12, R12 ;  /* 0x0000000c000c7308 */ /* 0x000e220000000800 */
[----:B------:R-:W-:Y:S02]  /*0a40*/  FADD R19, R15, -12583039 ;  /* 0xcb40007f0f137421 */ /* 0x000fe40000000000 */
[----:B------:R-:W-:Y:S01]  /*0a50*/  FFMA R11, R0, 1.925963033500011079e-08, R11 ;  /* 0x32a57060000b7823 */ /* 0x000fe2000000000b */
[----:B------:R-:W-:Y:S01]  /*0a60*/  SHF.L.U32 R0, R9, 0x17, RZ ;  /* 0x0000001709007819 */ /* 0x000fe200000006ff */
[----:B------:R-:W-:Y:S01]  /*0a70*/  FFMA R19, R6, 1.4426950216293334961, -R19 ;  /* 0x3fb8aa3b06137823 */ /* 0x000fe20000000813 */
[----:B------:R-:W-:Y:S02]  /*0a80*/  SHF.L.U32 R9, R10, 0x17, RZ ;  /* 0x000000170a097819 */ /* 0x000fe400000006ff */
[----:B------:R-:W1:Y:S01]  /*0a90*/  MUFU.EX2 R17, R17 ;  /* 0x0000001100117308 */ /* 0x000e620000000800 */
[----:B------:R-:W-:-:S07]  /*0aa0*/  FFMA R19, R6, 1.925963033500011079e-08, R19 ;  /* 0x32a5706006137823 */ /* 0x000fce0000000013 */
[----:B------:R-:W2:Y:S01]  /*0ab0*/  MUFU.EX2 R11, R11 ;  /* 0x0000000b000b7308 */ /* 0x000ea20000000800 */
[----:B0-----:R-:W-:Y:S01]  /*0ac0*/  FFMA R0, R0, R12, R13 ;  /* 0x0000000c00007223 */ /* 0x001fe2000000000d */
[----:B------:R-:W-:-:S06]  /*0ad0*/  SHF.L.U32 R13, R15, 0x17, RZ ;  /* 0x000000170f0d7819 */ /* 0x000fcc00000006ff */
[----:B------:R-:W0:Y:S01]  /*0ae0*/  MUFU.EX2 R19, R19 ;  /* 0x0000001300137308 */ /* 0x000e220000000800 */
[----:B-1----:R-:W-:-:S04]  /*0af0*/  FFMA R0, R7, R17, R0 ;  /* 0x0000001107007223 */ /* 0x002fc80000000000 */
[----:B--2---:R-:W-:-:S04]  /*0b00*/  FFMA R0, R9, R11, R0 ;  /* 0x0000000b09007223 */ /* 0x004fc80000000000 */
[----:B0-----:R-:W-:-:S07]  /*0b10*/  FFMA R13, R13, R19, R0 ;  /* 0x000000130d0d7223 */ /* 0x001fce0000000000 */
.L_x_104:
[----:B------:R-:W-:Y:S05]  /*0b20*/  @!P1 BRA `(.L_x_101) ;  /* 0x0000000000ac9947 */ /* 0x000fea0003800000 */
[----:B------:R-:W-:Y:S02]  /*0b30*/  ISETP.NE.AND P0, PT, R16, 0x1, PT ;  /* 0x000000011000780c */ /* 0x000fe40003f05270 */
[----:B------:R-:W-:-:S04]  /*0b40*/  LOP3.LUT R3, R3, 0x1, RZ, 0xc0, !PT ;  /* 0x0000000103037812 */ /* 0x000fc800078ec0ff */
[----:B------:R-:W-:-:S07]  /*0b50*/  ISETP.NE.U32.AND P1, PT, R3, 0x1, PT ;  /* 0x000000010300780c */ /* 0x000fce0003f25070 */
[----:B------:R-:W-:Y:S06]  /*0b60*/  @!P0 BRA `(.L_x_105) ;  /* 0x0000000000608947 */ /* 0x000fec0003800000 */
[----:B------:R-:W1:Y:S01]  /*0b70*/  LDC.64 R6, c[0x0][0x390] ;  /* 0x0000e400ff067b82 */ /* 0x000e620000000a00 */
[----:B------:R-:W-:-:S04]  /*0b80*/  IMAD.IADD R3, R5, 0x1, R8 ;  /* 0x0000000105037824 */ /* 0x000fc800078e0208 */
[----:B-1----:R-:W-:-:S05]  /*0b90*/  IMAD.WIDE R6, R3, 0x4, R6 ;  /* 0x0000000403067825 */ /* 0x002fca00078e0206 */
[----:B0-----:R-:W2:Y:S04]  /*0ba0*/  LDG.E R0, desc[UR6][R6.64] ;  /* 0x0000000606007981 */ /* 0x001ea8000c1e1900 */
[----:B------:R-:W3:Y:S01]  /*0bb0*/  LDG.E R12, desc[UR6][R6.64+0x4] ;  /* 0x00000406060c7981 */ /* 0x000ee2000c1e1900 */
[----:B------:R-:W-:Y:S01]  /*0bc0*/  HFMA2 R10, -RZ, RZ, 3.7421875, 0 ;  /* 0x437c0000ff0a7431 */ /* 0x000fe200000001ff */
[----:B------:R-:W-:Y:S02]  /*0bd0*/  MOV R3, 0x3bbb989d ;  /* 0x3bbb989d00037802 */ /* 0x000fe40000000f00 */
[----:B------:R-:W-:-:S03]  /*0be0*/  IADD3 R8, PT, PT, R8, 0x2, RZ ;  /* 0x0000000208087810 */ /* 0x000fc60007ffe0ff */
[----:B--2---:R-:W-:-:S04]  /*0bf0*/  FFMA.SAT R9, R0, R3, 0.5 ;  /* 0x3f00000000097423 */ /* 0x004fc80000002003 */
[----:B------:R-:W-:Y:S01]  /*0c00*/  FFMA.RM R9, R9, R10, 12582913 ;  /* 0x4b40000109097423 */ /* 0x000fe2000000400a */
[----:B---3--:R-:W-:-:S03]  /*0c10*/  FFMA.SAT R11, R12, R3, 0.5 ;  /* 0x3f0000000c0b7423 */ /* 0x008fc60000002003 */
[----:B------:R-:W-:Y:S01]  /*0c20*/  FADD R3, R9, -12583039 ;  /* 0xcb40007f09037421 */ /* 0x000fe20000000000 */
[----:B------:R-:W-:-:S03]  /*0c30*/  FFMA.RM R11, R11, R10, 12582913 ;  /* 0x4b4000010b0b7423 */ /* 0x000fc6000000400a */
[C---:B------:R-:W-:Y:S01]  /*0c40*/  FFMA R3, R0.reuse, 1.4426950216293334961, -R3 ;  /* 0x3fb8aa3b00037823 */ /* 0x040fe20000000803 */
[C---:B------:R-:W-:Y:S01]  /*0c50*/  FADD R15, R11.reuse, -12583039 ;  /* 0xcb40007f0b0f7421 */ /* 0x040fe20000000000 */
[----:B------:R-:W-:Y:S02]  /*0c60*/  SHF.L.U32 R11, R11, 0x17, RZ ;  /* 0x000000170b0b7819 */ /* 0x000fe400000006ff */
[----:B------:R-:W-:Y:S01]  /*0c70*/  FFMA R3, R0, 1.925963033500011079e-08, R3 ;  /* 0x32a5706000037823 */ /* 0x000fe20000000003 */
[----:B------:R-:W-:Y:S01]  /*0c80*/  FFMA R15, R12, 1.4426950216293334961, -R15 ;  /* 0x3fb8aa3b0c0f7823 */ /* 0x000fe2000000080f */
[----:B------:R-:W-:-:S03]  /*0c90*/  SHF.L.U32 R0, R9, 0x17, RZ ;  /* 0x0000001709007819 */ /* 0x000fc600000006ff */
[----:B------:R-:W-:Y:S01]  /*0ca0*/  FFMA R15, R12, 1.925963033500011079e-08, R15 ;  /* 0x32a570600c0f7823 */ /* 0x000fe2000000000f */
[----:B------:R-:W0:Y:S08]  /*0cb0*/  MUFU.EX2 R3, R3 ;  /* 0x0000000300037308 */ /* 0x000e300000000800 */
[----:B------:R-:W1:Y:S01]  /*0cc0*/  MUFU.EX2 R15, R15 ;  /* 0x0000000f000f7308 */ /* 0x000e620000000800 */
[----:B0-----:R-:W-:-:S04]  /*0cd0*/  FFMA R0, R0, R3, R13 ;  /* 0x0000000300007223 */ /* 0x001fc8000000000d */
[----:B-1----:R-:W-:-:S07]  /*0ce0*/  FFMA R13, R11, R15, R0 ;  /* 0x0000000f0b0d7223 */ /* 0x002fce0000000000 */
.L_x_105:
[----:B------:R-:W-:Y:S05]  /*0cf0*/  @P1 BRA `(.L_x_101) ;  /* 0x0000000000381947 */ /* 0x000fea0003800000 */
[----:B------:R-:W1:Y:S01]  /*0d00*/  LDC.64 R6, c[0x0][0x390] ;  /* 0x0000e400ff067b82 */ /* 0x000e620000000a00 */
[----:B------:R-:W-:-:S05]  /*0d10*/  IADD3 R5, PT, PT, R5, R8, RZ ;  /* 0x0000000805057210 */ /* 0x000fca0007ffe0ff */
[----:B-1----:R-:W-:-:S06]  /*0d20*/  IMAD.WIDE R6, R5, 0x4, R6 ;  /* 0x0000000405067825 */ /* 0x002fcc00078e0206 */
[----:B0-----:R-:W2:Y:S01]  /*0d30*/  LDG.E R6, desc[UR6][R6.64] ;  /* 0x0000000606067981 */ /* 0x001ea2000c1e1900 */
[----:B------:R-:W-:Y:S01]  /*0d40*/  MOV R3, 0x3bbb989d ;  /* 0x3bbb989d00037802 */ /* 0x000fe20000000f00 */
[----:B------:R-:W-:-:S04]  /*0d50*/  IMAD.MOV.U32 R5, RZ, RZ, 0x437c0000 ;  /* 0x437c0000ff057424 */ /* 0x000fc800078e00ff */
[----:B--2---:R-:W-:-:S04]  /*0d60*/  FFMA.SAT R0, R6, R3, 0.5 ;  /* 0x3f00000006007423 */ /* 0x004fc80000002003 */
[----:B------:R-:W-:-:S04]  /*0d70*/  FFMA.RM R0, R0, R5, 12582913 ;  /* 0x4b40000100007423 */ /* 0x000fc80000004005 */
[C---:B------:R-:W-:Y:S01]  /*0d80*/  FADD R3, R0.reuse, -12583039 ;  /* 0xcb40007f00037421 */ /* 0x040fe20000000000 */
[----:B------:R-:W-:-:S03]  /*0d90*/  SHF.L.U32 R0, R0, 0x17, RZ ;  /* 0x0000001700007819 */ /* 0x000fc600000006ff */
[----:B------:R-:W-:-:S04]  /*0da0*/  FFMA R3, R6, 1.4426950216293334961, -R3 ;  /* 0x3fb8aa3b06037823 */ /* 0x000fc80000000803 */
[----:B------:R-:W-:-:S06]  /*0db0*/  FFMA R3, R6, 1.925963033500011079e-08, R3 ;  /* 0x32a5706006037823 */ /* 0x000fcc0000000003 */
[----:B------:R-:W0:Y:S02]  /*0dc0*/  MUFU.EX2 R3, R3 ;  /* 0x0000000300037308 */ /* 0x000e240000000800 */
[----:B0-----:R-:W-:-:S07]  /*0dd0*/  FFMA R13, R0, R3, R13 ;  /* 0x00000003000d7223 */ /* 0x001fce000000000d */
.L_x_101:
[----:B------:R-:W1:Y:S02]  /*0de0*/  LDC.64 R6, c[0x0][0x390] ;  /* 0x0000e400ff067b82 */ /* 0x000e640000000a00 */
[----:B-1----:R-:W-:-:S06]  /*0df0*/  IMAD.WIDE R6, R2, 0x4, R6 ;  /* 0x0000000402067825 */ /* 0x002fcc00078e0206 */
[----:B0-----:R-:W2:Y:S01]  /*0e00*/  LDG.E R6, desc[UR6][R6.64] ;  /* 0x0000000606067981 */ /* 0x001ea2000c1e1900 */
[----:B------:R-:W-:Y:S01]  /*0e10*/  HFMA2 R3, -RZ, RZ, 0.96630859375, -0.0022525787353515625 ;  /* 0x3bbb989dff037431 */ /* 0x000fe200000001ff */
[----:B------:R-:W-:Y:S01]  /*0e20*/  MOV R5, 0x437c0000 ;  /* 0x437c000000057802 */ /* 0x000fe20000000f00 */
[----:B------:R-:W0:Y:S01]  /*0e30*/  MUFU.RCP R8, R13 ;  /* 0x0000000d00087308 */ /* 0x000e220000001000 */
[----:B------:R-:W-:Y:S02]  /*0e40*/  BSSY.RECONVERGENT B0, `(.L_x_106) ;  /* 0x0000014000007945 */ /* 0x000fe40003800200 */
[----:B--2---:R-:W-:-:S04]  /*0e50*/  FFMA.SAT R0, R6, R3, 0.5 ;  /* 0x3f00000006007423 */ /* 0x004fc80000002003 */
[----:B------:R-:W-:-:S04]  /*0e60*/  FFMA.RM R0, R0, R5, 12582913 ;  /* 0x4b40000100007423 */ /* 0x000fc80000004005 */
[C---:B------:R-:W-:Y:S01]  /*0e70*/  FADD R3, R0.reuse, -12583039 ;  /* 0xcb40007f00037421 */ /* 0x040fe20000000000 */
[----:B------:R-:W-:-:S03]  /*0e80*/  SHF.L.U32 R0, R0, 0x17, RZ ;  /* 0x0000001700007819 */ /* 0x000fc600000006ff */
[----:B------:R-:W-:-:S04]  /*0e90*/  FFMA R3, R6, 1.4426950216293334961, -R3 ;  /* 0x3fb8aa3b06037823 */ /* 0x000fc80000000803 */
[----:B------:R-:W-:Y:S01]  /*0ea0*/  FFMA R5, R6, 1.925963033500011079e-08, R3 ;  /* 0x32a5706006057823 */ /* 0x000fe20000000003 */
[----:B0-----:R-:W-:-:S04]  /*0eb0*/  FFMA R3, R8, -R13, 1 ;  /* 0x3f80000008037423 */ /* 0x001fc8000000080d */
[----:B------:R-:W-:Y:S01]  /*0ec0*/  FFMA R3, R8, R3, R8 ;  /* 0x0000000308037223 */ /* 0x000fe20000000008 */
[----:B------:R-:W0:Y:S02]  /*0ed0*/  MUFU.EX2 R5, R5 ;  /* 0x0000000500057308 */ /* 0x000e240000000800 */
[----:B0-----:R-:W-:-:S06]  /*0ee0*/  FMUL R0, R0, R5 ;  /* 0x0000000500007220 */ /* 0x001fcc0000400000 */
[----:B------:R-:W0:Y:S01]  /*0ef0*/  FCHK P0, R0, R13 ;  /* 0x0000000d00007302 */ /* 0x000e220000000000 */
[----:B------:R-:W-:-:S04]  /*0f00*/  FFMA R6, R0, R3, RZ ;  /* 0x0000000300067223 */ /* 0x000fc800000000ff */
[----:B------:R-:W-:-:S04]  /*0f10*/  FFMA R7, R6, -R13, R0 ;  /* 0x8000000d06077223 */ /* 0x000fc80000000000 */
[----:B------:R-:W-:Y:S01]  /*0f20*/  FFMA R3, R3, R7, R6 ;  /* 0x0000000703037223 */ /* 0x000fe20000000006 */
[----:B0-----:R-:W-:Y:S06]  /*0f30*/  @!P0 BRA `(.L_x_107) ;  /* 0x0000000000108947 */ /* 0x001fec0003800000 */
[----:B------:R-:W-:Y:S02]  /*0f40*/  MOV R3, R13 ;  /* 0x0000000d00037202 */ /* 0x000fe40000000f00 */
[----:B------:R-:W-:-:S07]  /*0f50*/  MOV R6, 0xf70 ;  /* 0x00000f7000067802 */ /* 0x000fce0000000f00 */
[----:B------:R-:W-:Y:S05]  /*0f60*/  CALL.REL.NOINC `($__internal_5_$__cuda_sm3x_div_rn_noftz_f32_slowpath) ;  /* 0x0000000000a07944 */ /* 0x000fea0003c00000 */
[----:B------:R-:W-:-:S07]  /*0f70*/  MOV R3, R0 ;  /* 0x0000000000037202 */ /* 0x000fce0000000f00 */
.L_x_107:
[----:B------:R-:W-:Y:S05]  /*0f80*/  BSYNC.RECONVERGENT B0 ;  /* 0x0000000000007941 */ /* 0x000fea0003800200 */
.L_x_106:
[----:B------:R-:W0:Y:S08]  /*0f90*/  LDC.64 R6, c[0x0][0x398] ;  /* 0x0000e600ff067b82 */ /* 0x000e300000000a00 */
[----:B------:R-:W1:Y:S08]  /*0fa0*/  LDC.64 R8, c[0x0][0x380] ;  /* 0x0000e000ff087b82 */ /* 0x000e700000000a00 */
[----:B------:R-:W2:Y:S01]  /*0fb0*/  LDC.64 R10, c[0x0][0x388] ;  /* 0x0000e200ff0a7b82 */ /* 0x000ea20000000a00 */
[----:B0-----:R-:W-:-:S05]  /*0fc0*/  IMAD.WIDE R6, R4, 0x4, R6 ;  /* 0x0000000404067825 */ /* 0x001fca00078e0206 */
[----:B------:R0:W3:Y:S01]  /*0fd0*/  LDG.E R0, desc[UR6][R6.64] ;  /* 0x0000000606007981 */ /* 0x0000e2000c1e1900 */
[----:B-1----:R-:W-:-:S06]  /*0fe0*/  IMAD.WIDE R8, R4, 0x4, R8 ;  /* 0x0000000404087825 */ /* 0x002fcc00078e0208 */
[----:B------:R1:W4:Y:S01]  /*0ff0*/  LDG.E R8, desc[UR6][R8.64] ;  /* 0x0000000608087981 */ /* 0x000322000c1e1900 */
[----:B--2---:R-:W-:Y:S02]  /*1000*/  IMAD.WIDE R4, R2, 0x4, R10 ;  /* 0x0000000402047825 */ /* 0x004fe400078e020a */
[----:B------:R-:W2:Y:S03]  /*1010*/  LDC R10, c[0x0][0x3a0] ;  /* 0x0000e800ff0a7b82 */ /* 0x000ea60000000800 */
[----:B------:R-:W4:Y:S01]  /*1020*/  LDG.E R11, desc[UR6][R4.64] ;  /* 0x00000006040b7981 */ /* 0x000f22000c1e1900 */
[----:B--2---:R-:W-:-:S04]  /*1030*/  IABS R12, R10 ;  /* 0x0000000a000c7213 */ /* 0x004fc80000000000 */
[----:B------:R-:W2:Y:S08]  /*1040*/  I2F.RP R13, R12 ;  /* 0x0000000c000d7306 */ /* 0x000eb00000209400 */
[----:B--2---:R-:W2:Y:S02]  /*1050*/  MUFU.RCP R13, R13 ;  /* 0x0000000d000d7308 */ /* 0x004ea40000001000 */
[----:B--2---:R-:W-:-:S06]  /*1060*/  IADD3 R14, PT, PT, R13, 0xffffffe, RZ ;  /* 0x0ffffffe0d0e7810 */ /* 0x004fcc0007ffe0ff */
[----:B0-----:R-:W0:Y:S01]  /*1070*/  F2I.FTZ.U32.TRUNC.NTZ R7, R14 ;  /* 0x0000000e00077305 */ /* 0x001e22000021f000 */
[----:B------:R-:W-:Y:S02]  /*1080*/  HFMA2 R6, -RZ, RZ, 0, 0 ;  /* 0x00000000ff067431 */ /* 0x000fe400000001ff */
[----:B0-----:R-:W-:-:S04]  /*1090*/  IMAD.MOV R15, RZ, RZ, -R7 ;  /* 0x000000ffff0f7224 */ /* 0x001fc800078e0a07 */
[----:B-1----:R-:W-:Y:S01]  /*10a0*/  IMAD R9, R15, R12, RZ ;  /* 0x0000000c0f097224 */ /* 0x002fe200078e02ff */
[----:B------:R-:W-:-:S03]  /*10b0*/  IABS R15, R2 ;  /* 0x00000002000f7213 */ /* 0x000fc60000000000 */
[----:B------:R-:W-:Y:S01]  /*10c0*/  IMAD.HI.U32 R9, R7, R9, R6 ;  /* 0x0000000907097227 */ /* 0x000fe200078e0006 */
[----:B------:R-:W-:-:S05]  /*10d0*/  MOV R6, R15 ;  /* 0x0000000f00067202 */ /* 0x000fca0000000f00 */
[----:B------:R-:W-:-:S05]  /*10e0*/  IMAD.HI.U32 R9, R9, R6, RZ ;  /* 0x0000000609097227 */ /* 0x000fca00078e00ff */
[----:B------:R-:W-:-:S05]  /*10f0*/  IADD3 R9, PT, PT, -R9, RZ, RZ ;  /* 0x000000ff09097210 */ /* 0x000fca0007ffe1ff */
[----:B------:R-:W-:-:S05]  /*1100*/  IMAD R7, R12, R9, R6 ;  /* 0x000000090c077224 */ /* 0x000fca00078e0206 */
[----:B------:R-:W-:Y:S02]  /*1110*/  ISETP.GT.U32.AND P0, PT, R12, R7, PT ;  /* 0x000000070c00720c */ /* 0x000fe40003f04070 */
[----:B------:R-:W-:Y:S02]  /*1120*/  ISETP.GE.AND P1, PT, R2, RZ, PT ;  /* 0x000000ff0200720c */ /* 0x000fe40003f26270 */
[----:B------:R-:W-:-:S09]  /*1130*/  ISETP.NE.AND P2, PT, R10, RZ, PT ;  /* 0x000000ff0a00720c */ /* 0x000fd20003f45270 */
[----:B------:R-:W-:-:S04]  /*1140*/  @!P0 IADD3 R7, PT, PT, R7, -R12, RZ ;  /* 0x8000000c07078210 */ /* 0x000fc80007ffe0ff */
[----:B------:R-:W-:-:S13]  /*1150*/  ISETP.GT.U32.AND P0, PT, R12, R7, PT ;  /* 0x000000070c00720c */ /* 0x000fda0003f04070 */
[----:B------:R-:W-:-:S04]  /*1160*/  @!P0 IADD3 R7, PT, PT, R7, -R12, RZ ;  /* 0x8000000c07078210 */ /* 0x000fc80007ffe0ff */
[----:B------:R-:W-:Y:S02]  /*1170*/  @!P1 IADD3 R7, PT, PT, -R7, RZ, RZ ;  /* 0x000000ff07079210 */ /* 0x000fe40007ffe1ff */
[----:B------:R-:W-:-:S04]  /*1180*/  @!P2 LOP3.LUT R7, RZ, R10, RZ, 0x33, !PT ;  /* 0x0000000aff07a212 */ /* 0x000fc800078e33ff */
[----:B---3--:R-:W-:-:S04]  /*1190*/  ISETP.NE.AND P0, PT, R0, R7, PT ;  /* 0x000000070000720c */ /* 0x008fc80003f05270 */
[----:B------:R-:W-:-:S05]  /*11a0*/  FSEL R0, RZ, 1, P0 ;  /* 0x3f800000ff007808 */ /* 0x000fca0000000000 */
[----:B------:R-:W-:-:S04]  /*11b0*/  FADD R3, -R0, R3 ;  /* 0x0000000300037221 */ /* 0x000fc80000000100 */
[----:B----4-:R-:W-:-:S05]  /*11c0*/  FFMA R3, R8, R3, R11 ;  /* 0x0000000308037223 */ /* 0x010fca000000000b */
[----:B------:R-:W-:Y:S01]  /*11d0*/  STG.E desc[UR6][R4.64], R3 ;  /* 0x0000000304007986 */ /* 0x000fe2000c101906 */
[----:B------:R-:W-:Y:S05]  /*11e0*/  EXIT ;  /* 0x000000000000794d */ /* 0x000fea0003800000 */
        .weak           $__internal_5_$__cuda_sm3x_div_rn_noftz_f32_slowpath
        .type           $__internal_5_$__cuda_sm3x_div_rn_noftz_f32_slowpath,@function
        .size           $__internal_5_$__cuda_sm3x_div_rn_noftz_f32_slowpath,(.L_x_304 - $__internal_5_$__cuda_sm3x_div_rn_noftz_f32_slowpath)
$__internal_5_$__cuda_sm3x_div_rn_noftz_f32_slowpath:
[----:B------:R-:W-:Y:S01]  /*11f0*/  SHF.R.U32.HI R7, RZ, 0x17, R3 ;  /* 0x00000017ff077819 */ /* 0x000fe20000011603 */
[----:B------:R-:W-:Y:S01]  /*1200*/  BSSY.RECONVERGENT B1, `(.L_x_108) ;  /* 0x0000063000017945 */ /* 0x000fe20003800200 */
[----:B------:R-:W-:Y:S02]  /*1210*/  SHF.R.U32.HI R5, RZ, 0x17, R0 ;  /* 0x00000017ff057819 */ /* 0x000fe40000011600 */
[----:B------:R-:W-:Y:S02]  /*1220*/  LOP3.LUT R13, R7, 0xff, RZ, 0xc0, !PT ;  /* 0x000000ff070d7812 */ /* 0x000fe400078ec0ff */
[----:B------:R-:W-:Y:S02]  /*1230*/  LOP3.LUT R5, R5, 0xff, RZ, 0xc0, !PT ;  /* 0x000000ff05057812 */ /* 0x000fe400078ec0ff */
[----:B------:R-:W-:Y:S02]  /*1240*/  IADD3 R10, PT, PT, R13, -0x1, RZ ;  /* 0xffffffff0d0a7810 */ /* 0x000fe40007ffe0ff */
[----:B------:R-:W-:Y:S01]  /*1250*/  MOV R7, R0 ;  /* 0x0000000000077202 */ /* 0x000fe20000000f00 */
        /* <DEDUP_REMOVED lines=28> */
.L_x_109:
[----:B------:R-:W-:Y:S01]  /*1420*/  LEA R0, R13, 0xc0800000, 0x17 ;  /* 0xc08000000d007811 */ /* 0x000fe200078eb8ff */
[----:B------:R-:W-:Y:S01]  /*1430*/  BSSY.RECONVERGENT B2, `(.L_x_114) ;  /* 0x0000036000027945 */ /* 0x000fe20003800200 */
[----:B------:R-:W-:Y:S02]  /*1440*/  IADD3 R10, PT, PT, R5, -0x7f, RZ ;  /* 0xffffff81050a7810 */ /* 0x000fe40007ffe0ff */
[----:B------:R-:W-:-:S03]  /*1450*/  IADD3 R3, PT, PT, -R0, R3, RZ ;  /* 0x0000000300037210 */ /* 0x000fc60007ffe1ff */
[----:B------:R-:W-:Y:S01]  /*1460*/  IMAD R0, R10, -0x800000, R7 ;  /* 0xff8000000a007824 */ /* 0x000fe200078e0207 */
[----:B------:R-:W0:Y:S01]  /*1470*/  MUFU.RCP R9, R3 ;  /* 0x0000000300097308 */ /* 0x000e220000001000 */
[----:B------:R-:W-:-:S04]  /*1480*/  FADD.FTZ R11, -R3, -RZ ;  /* 0x800000ff030b7221 */ /* 0x000fc80000010100 */
[----:B0-----:R-:W-:-:S04]  /*1490*/  FFMA R12, R9, R11, 1 ;  /* 0x3f800000090c7423 */ /* 0x001fc8000000000b */
[----:B------:R-:W-:-:S04]  /*14a0*/  FFMA R14, R9, R12, R9 ;  /* 0x0000000c090e7223 */ /* 0x000fc80000000009 */
[----:B------:R-:W-:-:S04]  /*14b0*/  FFMA R5, R0, R14, RZ ;  /* 0x0000000e00057223 */ /* 0x000fc800000000ff */
[----:B------:R-:W-:-:S04]  /*14c0*/  FFMA R12, R11, R5, R0 ;  /* 0x000000050b0c7223 */ /* 0x000fc80000000000 */
[----:B------:R-:W-:Y:S01]  /*14d0*/  FFMA R7, R14, R12, R5 ;  /* 0x0000000c0e077223 */ /* 0x000fe20000000005 */
[----:B------:R-:W-:-:S03]  /*14e0*/  IADD3 R5, PT, PT, R10, 0x7f, -R13 ;  /* 0x0000007f0a057810 */ /* 0x000fc60007ffe80d */
[----:B------:R-:W-:Y:S02]  /*14f0*/  FFMA R12, R11, R7, R0 ;  /* 0x000000070b0c7223 */ /* 0x000fe40000000000 */
[----:B------:R-:W-:Y:S02]  /*1500*/  IMAD.IADD R5, R5, 0x1, R8 ;  /* 0x0000000105057824 */ /* 0x000fe400078e0208 */
        /* <DEDUP_REMOVED lines=36> */
.L_x_116:
[----:B------:R-:W-:-:S04]  /*1750*/  LOP3.LUT R0, R0, 0x80000000, RZ, 0xc0, !PT ;  /* 0x8000000000007812 */ /* 0x000fc800078ec0ff */
[----:B------:R-:W-:Y:S01]  /*1760*/  LOP3.LUT R0, R0, 0x7f800000, RZ, 0xfc, !PT ;  /* 0x7f80000000007812 */ /* 0x000fe200078efcff */
[----:B------:R-:W-:Y:S06]  /*1770*/  BRA `(.L_x_117) ;  /* 0x0000000000047947 */ /* 0x000fec0003800000 */
.L_x_115:
[----:B------:R-:W-:-:S07]  /*1780*/  LEA R0, R5, R0, 0x17 ;  /* 0x0000000005007211 */ /* 0x000fce00078eb8ff */
.L_x_117:
[----:B------:R-:W-:Y:S05]  /*1790*/  BSYNC.RECONVERGENT B2 ;  /* 0x0000000000027941 */ /* 0x000fea0003800200 */
.L_x_114:
[----:B------:R-:W-:Y:S05]  /*17a0*/  BRA `(.L_x_118) ;  /* 0x0000000000207947 */ /* 0x000fea0003800000 */
.L_x_113:
[----:B------:R-:W-:-:S04]  /*17b0*/  LOP3.LUT R0, R3, 0x80000000, R7, 0x48, !PT ;  /* 0x8000000003007812 */ /* 0x000fc800078e4807 */
[----:B------:R-:W-:Y:S01]  /*17c0*/  LOP3.LUT R0, R0, 0x7f800000, RZ, 0xfc, !PT ;  /* 0x7f80000000007812 */ /* 0x000fe200078efcff */
[----:B------:R-:W-:Y:S06]  /*17d0*/  BRA `(.L_x_118) ;  /* 0x0000000000147947 */ /* 0x000fec0003800000 */
.L_x_112:
[----:B------:R-:W-:Y:S01]  /*17e0*/  LOP3.LUT R0, R3, 0x80000000, R7, 0x48, !PT ;  /* 0x8000000003007812 */ /* 0x000fe200078e4807 */
[----:B------:R-:W-:Y:S06]  /*17f0*/  BRA `(.L_x_118) ;  /* 0x00000000000c7947 */ /* 0x000fec0003800000 */
.L_x_111:
[----:B------:R-:W0:Y:S01]  /*1800*/  MUFU.RSQ R0, -QNAN ;  /* 0xffc0000000007908 */ /* 0x000e220000001400 */
[----:B------:R-:W-:Y:S05]  /*1810*/  BRA `(.L_x_118) ;  /* 0x0000000000047947 */ /* 0x000fea0003800000 */
.L_x_110:
[----:B------:R-:W-:-:S07]  /*1820*/  FADD.FTZ R0, R0, R3 ;  /* 0x0000000300007221 */ /* 0x000fce0000010000 */
.L_x_118:
[----:B------:R-:W-:Y:S05]  /*1830*/  BSYNC.RECONVERGENT B1 ;  /* 0x0000000000017941 */ /* 0x000fea0003800200 */
.L_x_108:
[----:B------:R-:W-:-:S04]  /*1840*/  HFMA2 R7, -RZ, RZ, 0, 0 ;  /* 0x00000000ff077431 */ /* 0x000fc800000001ff */
[----:B0-----:R-:W-:Y:S05]  /*1850*/  RET.REL.NODEC R6 `(_ZN7algebra18cross_entropy_gradEPfS0_S0_Piii) ;  /* 0xffffffe406e87950 */ /* 0x001fea0003c3ffff */
.L_x_119:
        /* <DEDUP_REMOVED lines=10> */
.L_x_304:


//--------------------- .text._ZN7algebra13cross_entropyEPfPiS0_ii --------------------------
	.section	.text._ZN7algebra13cross_entropyEPfPiS0_ii,"ax",@progbits
	.align	128
        .global         _ZN7algebra13cross_entropyEPfPiS0_ii
        .type           _ZN7algebra13cross_entropyEPfPiS0_ii,@function
        .size           _ZN7algebra13cross_entropyEPfPiS0_ii,(.L_x_305 - _ZN7algebra13cross_entropyEPfPiS0_ii)
        .other          _ZN7algebra13cross_entropyEPfPiS0_ii,@"STO_CUDA_ENTRY STV_DEFAULT"
_ZN7algebra13cross_entropyEPfPiS0_ii:
.text._ZN7algebra13cross_entropyEPfPiS0_ii:
        /* <DEDUP_REMOVED lines=9> */
[----:B------:R-:W-:Y:S01]  /*0090*/  HFMA2 R3, -RZ, RZ, 0, 0 ;  /* 0x00000000ff037431 */ /* 0x000fe200000001ff */
[----:B------:R-:W1:Y:S01]  /*00a0*/  LDCU.64 UR10, c[0x0][0x358] ;  /* 0x00006b00ff0a77ac */ /* 0x000e620008000a00 */
[----:B0-----:R-:W-:-:S09]  /*00b0*/  UISETP.GE.AND UP0, UPT, UR12, 0x1, UPT ;  /* 0x000000010c00788c */ /* 0x001fd2000bf06270 */
[----:B-1----:R-:W-:Y:S05]  /*00c0*/  BRA.U !UP0, `(.L_x_120) ;  /* 0x0000000908e87547 */ /* 0x002fea000b800000 */
[----:B------:R-:W-:Y:S02]  /*00d0*/  UISETP.GE.U32.AND UP1, UPT, UR12, 0x8, UPT ;  /* 0x000000080c00788c */ /* 0x000fe4000bf26070 */
[----:B------:R-:W-:Y:S01]  /*00e0*/  IMAD R0, R2, UR12, RZ ;  /* 0x0000000c02007c24 */ /* 0x000fe2000f8e02ff */
[----:B------:R-:W-:Y:S01]  /*00f0*/  ULOP3.LUT UR8, UR12, 0x7, URZ, 0xc0, !UPT ;  /* 0x000000070c087892 */ /* 0x000fe2000f8ec0ff */
[----:B------:R-:W-:Y:S01]  /*0100*/  MOV R3, RZ ;  /* 0x000000ff00037202 */ /* 0x000fe20000000f00 */
[----:B------:R-:W-:Y:S02]  /*0110*/  UMOV UR4, URZ ;  /* 0x000000ff00047c82 */ /* 0x000fe40008000000 */
        /* <DEDUP_REMOVED lines=9> */
.L_x_122:
        /* <DEDUP_REMOVED lines=11> */
[----:B------:R-:W-:Y:S01]  /*0260*/  HFMA2 R10, -RZ, RZ, 0.96630859375, -0.0022525787353515625 ;  /* 0x3bbb989dff0a7431 */ /* 0x000fe200000001ff */
[----:B------:R-:W-:Y:S01]  /*0270*/  MOV R11, 0x437c0000 ;  /* 0x437c0000000b7802 */ /* 0x000fe20000000f00 */
[----:B------:R-:W-:Y:S01]  /*0280*/  UIADD3 UR9, UPT, UPT, UR9, 0x8, URZ ;  /* 0x0000000809097890 */ /* 0x000fe2000fffe0ff */
[----:B------:R-:W-:-:S03]  /*0290*/  IADD3 R4, PT, PT, R4, 0x8, RZ ;  /* 0x0000000804047810 */ /* 0x000fc60007ffe0ff */
[----:B------:R-:W-:Y:S01]  /*02a0*/  UISETP.NE.AND UP1, UPT, UR9, URZ, UPT ;  /* 0x000000ff0900728c */ /* 0x000fe2000bf25270 */
        /* <DEDUP_REMOVED lines=8> */
[-C--:B-----5:R-:W-:Y:S01]  /*0330*/  FFMA.SAT R22, R15, R10.reuse, 0.5 ;  /* 0x3f0000000f167423 */ /* 0x0a0fe2000000200a */
[----:B------:R-:W-:Y:S01]  /*0340*/  SHF.L.U32 R8, R8, 0x17, RZ ;  /* 0x0000001708087819 */ /* 0x000fe200000006ff */
[----:B------:R-:W-:Y:S01]  /*0350*/  FFMA R14, R23, 1.925963033500011079e-08, R12 ;  /* 0x32a57060170e7823 */ /* 0x000fe2000000000c */
[-C--:B------:R-:W-:Y:S01]  /*0360*/  FFMA.RM R12, R18, R11.reuse, 12582913 ;  /* 0x4b400001120c7423 */ /* 0x080fe2000000400b */
[----:B------:R-:W-:Y:S01]  /*0370*/  FFMA R16, R19, 1.4426950216293334961, -R16 ;  /* 0x3fb8aa3b13107823 */ /* 0x000fe20000000810 */
[-C--:B------:R-:W-:Y:S01]  /*0380*/  FFMA.SAT R24, R9, R10.reuse, 0.5 ;  /* 0x3f00000009187423 */ /* 0x080fe2000000200a */
[----:B------:R-:W-:Y:S01]  /*0390*/  FFMA.SAT R26, R6, R10, 0.5 ;  /* 0x3f000000061a7423 */ /* 0x000fe2000000200a */
[----:B0-----:R-:W-:Y:S01]  /*03a0*/  FADD R20, R12, -12583039 ;  /* 0xcb40007f0c147421 */ /* 0x001fe20000000000 */
[----:B------:R-:W-:Y:S01]  /*03b0*/  FFMA R18, R19, 1.925963033500011079e-08, R16 ;  /* 0x32a5706013127823 */ /* 0x000fe20000000010 */
[----:B------:R-:W-:Y:S01]  /*03c0*/  FFMA.RM R16, R22, R11, 12582913 ;  /* 0x4b40000116107423 */ /* 0x000fe2000000400b */
[----:B------:R-:W0:Y:S01]  /*03d0*/  MUFU.EX2 R14, R14 ;  /* 0x0000000e000e7308 */ /* 0x000e220000000800 */
[----:B------:R-:W-:-:S02]  /*03e0*/  FFMA R20, R17, 1.4426950216293334961, -R20 ;  /* 0x3fb8aa3b11147823 */ /* 0x000fc40000000814 */
[C---:B------:R-:W-:Y:S01]  /*03f0*/  FADD R22, R16.reuse, -12583039 ;  /* 0xcb40007f10167421 */ /* 0x040fe20000000000 */
[----:B------:R-:W-:Y:S01]  /*0400*/  SHF.L.U32 R16, R16, 0x17, RZ ;  /* 0x0000001710107819 */ /* 0x000fe200000006ff */
[----:B------:R-:W-:Y:S01]  /*0410*/  FFMA R19, R17, 1.925963033500011079e-08, R20 ;  /* 0x32a5706011137823 */ /* 0x000fe20000000014 */
[-C--:B------:R-:W-:Y:S01]  /*0420*/  FFMA.RM R17, R24, R11.reuse, 12582913 ;  /* 0x4b40000118117423 */ /* 0x080fe2000000400b */
[----:B------:R-:W-:Y:S01]  /*0430*/  FFMA R22, R15, 1.4426950216293334961, -R22 ;  /* 0x3fb8aa3b0f167823 */ /* 0x000fe20000000816 */
[----:B------:R-:W1:Y:S02]  /*0440*/  MUFU.EX2 R18, R18 ;  /* 0x0000001200127308 */ /* 0x000e640000000800 */
[----:B------:R-:W-:Y:S01]  /*0450*/  FADD R24, R17, -12583039 ;  /* 0xcb40007f11187421 */ /* 0x000fe20000000000 */
[----:B------:R-:W-:Y:S01]  /*0460*/  FFMA R20, R15, 1.925963033500011079e-08, R22 ;  /* 0x32a570600f147823 */ /* 0x000fe20000000016 */
[-C--:B------:R-:W-:Y:S01]  /*0470*/  FFMA.RM R15, R26, R11.reuse, 12582913 ;  /* 0x4b4000011a0f7423 */ /* 0x080fe2000000400b */
[-C--:B------:R-:W-:Y:S01]  /*0480*/  FFMA.SAT R22, R5, R10.reuse, 0.5 ;  /* 0x3f00000005167423 */ /* 0x080fe2000000200a */
[----:B------:R-:W-:Y:S01]  /*0490*/  FFMA R24, R9, 1.4426950216293334961, -R24 ;  /* 0x3fb8aa3b09187823 */ /* 0x000fe20000000818 */
[----:B------:R-:W-:Y:S01]  /*04a0*/  SHF.L.U32 R17, R17, 0x17, RZ ;  /* 0x0000001711117819 */ /* 0x000fe200000006ff */
[----:B------:R-:W-:Y:S01]  /*04b0*/  FADD R23, R15, -12583039 ;  /* 0xcb40007f0f177421 */ /* 0x000fe20000000000 */
[----:B------:R-:W2:Y:S01]  /*04c0*/  MUFU.EX2 R19, R19 ;  /* 0x0000001300137308 */ /* 0x000ea20000000800 */
[----:B------:R-:W-:Y:S01]  /*04d0*/  FFMA R21, R9, 1.925963033500011079e-08, R24 ;  /* 0x32a5706009157823 */ /* 0x000fe20000000018 */
[-C--:B------:R-:W-:Y:S01]  /*04e0*/  FFMA.RM R9, R22, R11.reuse, 12582913 ;  /* 0x4b40000116097423 */ /* 0x080fe2000000400b */
[----:B------:R-:W-:Y:S01]  /*04f0*/  FFMA.SAT R24, R7, R10, 0.5 ;  /* 0x3f00000007187423 */ /* 0x000fe2000000200a */
[----:B------:R-:W-:Y:S01]  /*0500*/  SHF.L.U32 R10, R13, 0x17, RZ ;  /* 0x000000170d0a7819 */ /* 0x000fe200000006ff */
[----:B------:R-:W-:Y:S01]  /*0510*/  FFMA R23, R6, 1.4426950216293334961, -R23 ;  /* 0x3fb8aa3b06177823 */ /* 0x000fe20000000817 */
[----:B------:R-:W-:Y:S01]  /*0520*/  FADD R22, R9, -12583039 ;  /* 0xcb40007f09167421 */ /* 0x000fe20000000000 */
[----:B------:R-:W-:Y:S01]  /*0530*/  FFMA.RM R11, R24, R11, 12582913 ;  /* 0x4b400001180b7423 */ /* 0x000fe2000000400b */
[----:B------:R-:W3:Y:S01]  /*0540*/  MUFU.EX2 R20, R20 ;  /* 0x0000001400147308 */ /* 0x000ee20000000800 */
[----:B0-----:R-:W-:Y:S01]  /*0550*/  FFMA R3, R10, R14, R3 ;  /* 0x0000000e0a037223 */ /* 0x001fe20000000003 */
[----:B------:R-:W-:Y:S01]  /*0560*/  FFMA R6, R6, 1.925963033500011079e-08, R23 ;  /* 0x32a5706006067823 */ /* 0x000fe20000000017 */
[----:B------:R-:W-:Y:S01]  /*0570*/  FFMA R22, R5, 1.4426950216293334961, -R22 ;  /* 0x3fb8aa3b05167823 */ /* 0x000fe20000000816 */
[----:B------:R-:W-:Y:S01]  /*0580*/  FADD R10, R11, -12583039 ;  /* 0xcb40007f0b0a7421 */ /* 0x000fe20000000000 */
[----:B-1----:R-:W-:Y:S01]  /*0590*/  FFMA R8, R8, R18, R3 ;  /* 0x0000001208087223 */ /* 0x002fe20000000003 */
[----:B------:R-:W-:Y:S01]  /*05a0*/  SHF.L.U32 R9, R9, 0x17, RZ ;  /* 0x0000001709097819 */ /* 0x000fe200000006ff */
[----:B------:R-:W-:Y:S01]  /*05b0*/  FFMA R22, R5, 1.925963033500011079e-08, R22 ;  /* 0x32a5706005167823 */ /* 0x000fe20000000016 */
[----:B------:R-:W0:Y:S01]  /*05c0*/  MUFU.EX2 R21, R21 ;  /* 0x0000001500157308 */ /* 0x000e220000000800 */
[----:B------:R-:W-:Y:S01]  /*05d0*/  FFMA R10, R7, 1.4426950216293334961, -R10 ;  /* 0x3fb8aa3b070a7823 */ /* 0x000fe2000000080a */
[----:B------:R-:W-:-:S02]  /*05e0*/  SHF.L.U32 R5, R12, 0x17, RZ ;  /* 0x000000170c057819 */ /* 0x000fc400000006ff */
[----:B------:R-:W-:Y:S01]  /*05f0*/  SHF.L.U32 R3, R11, 0x17, RZ ;  /* 0x000000170b037819 */ /* 0x000fe200000006ff */
[----:B------:R-:W-:Y:S02]  /*0600*/  FFMA R10, R7, 1.925963033500011079e-08, R10 ;  /* 0x32a57060070a7823 */ /* 0x000fe4000000000a */
[----:B--2---:R-:W-:Y:S01]  /*0610*/  FFMA R5, R5, R19, R8 ;  /* 0x0000001305057223 */ /* 0x004fe20000000008 */
[----:B------:R-:W1:Y:S01]  /*0620*/  MUFU.EX2 R6, R6 ;  /* 0x0000000600067308 */ /* 0x000e620000000800 */
[----:B------:R-:W-:Y:S02]  /*0630*/  SHF.L.U32 R8, R15, 0x17, RZ ;  /* 0x000000170f087819 */ /* 0x000fe400000006ff */
[----:B---3--:R-:W-:-:S05]  /*0640*/  FFMA R16, R16, R20, R5 ;  /* 0x0000001410107223 */ /* 0x008fca0000000005 */
[----:B------:R-:W2:Y:S01]  /*0650*/  MUFU.EX2 R22, R22 ;  /* 0x0000001600167308 */ /* 0x000ea20000000800 */
[----:B0-----:R-:W-:-:S07]  /*0660*/  FFMA R17, R17, R21, R16 ;  /* 0x0000001511117223 */ /* 0x001fce0000000010 */
[----:B------:R-:W0:Y:S01]  /*0670*/  MUFU.EX2 R10, R10 ;  /* 0x0000000a000a7308 */ /* 0x000e220000000800 */
[----:B-1----:R-:W-:-:S04]  /*0680*/  FFMA R6, R8, R6, R17 ;  /* 0x0000000608067223 */ /* 0x002fc80000000011 */
[----:B--2---:R-:W-:-:S04]  /*0690*/  FFMA R6, R9, R22, R6 ;  /* 0x0000001609067223 */ /* 0x004fc80000000006 */
[----:B0-----:R-:W-:Y:S01]  /*06a0*/  FFMA R3, R3, R10, R6 ;  /* 0x0000000a03037223 */ /* 0x001fe20000000006 */
[----:B------:R-:W-:Y:S06]  /*06b0*/  BRA.U UP1, `(.L_x_122) ;  /* 0xfffffff901bc7547 */ /* 0x000fec000b83ffff */
.L_x_121:
        /* <DEDUP_REMOVED lines=11> */
[----:B------:R0:W5:Y:S01]  /*0770*/  LDG.E R5, desc[UR10][R8.64+0xc] ;  /* 0x00000c0a08057981 */ /* 0x000162000c1e1900 */
[----:B------:R-:W-:Y:S01]  /*0780*/  HFMA2 R15, -RZ, RZ, 0.96630859375, -0.0022525787353515625 ;  /* 0x3bbb989dff0f7431 */ /* 0x000fe200000001ff */
[----:B------:R-:W-:Y:S01]  /*0790*/  MOV R17, 0x437c0000 ;  /* 0x437c000000117802 */ /* 0x000fe20000000f00 */
[----:B------:R-:W-:-:S03]  /*07a0*/  UIADD3 UR4, UPT, UPT, UR4, 0x4, URZ ;  /* 0x0000000404047890 */ /* 0x000fc6000fffe0ff */
[----:B--2---:R-:W-:-:S04]  /*07b0*/  FFMA.SAT R6, R10, R15, 0.5 ;  /* 0x3f0000000a067423 */ /* 0x004fc8000000200f */
[----:B------:R-:W-:Y:S01]  /*07c0*/  FFMA.RM R6, R6, R17, 12582913 ;  /* 0x4b40000106067423 */ /* 0x000fe20000004011 */
[----:B---3--:R-:W-:-:S03]  /*07d0*/  FFMA.SAT R4, R12, R15, 0.5 ;  /* 0x3f0000000c047423 */ /* 0x008fc6000000200f */
[----:B------:R-:W-:Y:S01]  /*07e0*/  FADD R11, R6, -12583039 ;  /* 0xcb40007f060b7421 */ /* 0x000fe20000000000 */
[----:B------:R-:W-:Y:S01]  /*07f0*/  FFMA.RM R4, R4, R17, 12582913 ;  /* 0x4b40000104047423 */ /* 0x000fe20000004011 */
[----:B----4-:R-:W-:Y:S01]  /*0800*/  FFMA.SAT R14, R7, R15, 0.5 ;  /* 0x3f000000070e7423 */ /* 0x010fe2000000200f */
[----:B------:R-:W-:Y:S01]  /*0810*/  SHF.L.U32 R6, R6, 0x17, RZ ;  /* 0x0000001706067819 */ /* 0x000fe200000006ff */
[----:B------:R-:W-:Y:S01]  /*0820*/  FFMA R11, R10, 1.4426950216293334961, -R11 ;  /* 0x3fb8aa3b0a0b7823 */ /* 0x000fe2000000080b */
[----:B------:R-:W-:Y:S01]  /*0830*/  FADD R13, R4, -12583039 ;  /* 0xcb40007f040d7421 */ /* 0x000fe20000000000 */
[----:B0-----:R-:W-:Y:S01]  /*0840*/  FFMA.RM R8, R14, R17, 12582913 ;  /* 0x4b4000010e087423 */ /* 0x001fe20000004011 */
[----:B-----5:R-:W-:Y:S01]  /*0850*/  FFMA.SAT R9, R5, R15, 0.5 ;  /* 0x3f00000005097423 */ /* 0x020fe2000000200f */
[----:B------:R-:W-:Y:S01]  /*0860*/  FFMA R11, R10, 1.925963033500011079e-08, R11 ;  /* 0x32a570600a0b7823 */ /* 0x000fe2000000000b */
[----:B------:R-:W-:Y:S01]  /*0870*/  FFMA R13, R12, 1.4426950216293334961, -R13 ;  /* 0x3fb8aa3b0c0d7823 */ /* 0x000fe2000000080d */
[C---:B------:R-:W-:Y:S01]  /*0880*/  FADD R10, R8.reuse, -12583039 ;  /* 0xcb40007f080a7421 */ /* 0x040fe20000000000 */
[----:B------:R-:W-:Y:S01]  /*0890*/  FFMA.RM R9, R9, R17, 12582913 ;  /* 0x4b40000109097423 */ /* 0x000fe20000004011 */
[----:B------:R-:W-:Y:S01]  /*08a0*/  SHF.L.U32 R8, R8, 0x17, RZ ;  /* 0x0000001708087819 */ /* 0x000fe200000006ff */
[----:B------:R-:W-:Y:S01]  /*08b0*/  FFMA R13, R12, 1.925963033500011079e-08, R13 ;  /* 0x32a570600c0d7823 */ /* 0x000fe2000000000d */
[----:B------:R-:W-:Y:S01]  /*08c0*/  FFMA R10, R7, 1.4426950216293334961, -R10 ;  /* 0x3fb8aa3b070a7823 */ /* 0x000fe2000000080a */
[----:B------:R-:W-:Y:S01]  /*08d0*/  FADD R12, R9, -12583039 ;  /* 0xcb40007f090c7421 */ /* 0x000fe20000000000 */
[----:B------:R-:W0:Y:S02]  /*08e0*/  MUFU.EX2 R11, R11 ;  /* 0x0000000b000b7308 */ /* 0x000e240000000800 */
[----:B------:R-:W-:Y:S01]  /*08f0*/  FFMA R10, R7, 1.925963033500011079e-08, R10 ;  /* 0x32a57060070a7823 */ /* 0x000fe2000000000a */
[----:B------:R-:W-:-:S04]  /*0900*/  FFMA R12, R5, 1.4426950216293334961, -R12 ;  /* 0x3fb8aa3b050c7823 */ /* 0x000fc8000000080c */
[----:B------:R-:W-:Y:S01]  /*0910*/  FFMA R12, R5, 1.925963033500011079e-08, R12 ;  /* 0x32a57060050c7823 */ /* 0x000fe2000000000c */
[----:B------:R-:W1:Y:S01]  /*0920*/  MUFU.EX2 R13, R13 ;  /* 0x0000000d000d7308 */ /* 0x000e620000000800 */
[----:B------:R-:W-:Y:S02]  /*0930*/  SHF.L.U32 R5, R4, 0x17, RZ ;  /* 0x0000001704057819 */ /* 0x000fe400000006ff */
[----:B------:R-:W-:-:S05]  /*0940*/  SHF.L.U32 R4, R9, 0x17, RZ ;  /* 0x0000001709047819 */ /* 0x000fca00000006ff */
[----:B------:R-:W2:Y:S01]  /*0950*/  MUFU.EX2 R10, R10 ;  /* 0x0000000a000a7308 */ /* 0x000ea20000000800 */
[----:B0-----:R-:W-:-:S07]  /*0960*/  FFMA R6, R6, R11, R3 ;  /* 0x0000000b06067223 */ /* 0x001fce0000000003 */
[----:B------:R-:W0:Y:S01]  /*0970*/  MUFU.EX2 R12, R12 ;  /* 0x0000000c000c7308 */ /* 0x000e220000000800 */
[----:B-1----:R-:W-:-:S04]  /*0980*/  FFMA R5, R5, R13, R6 ;  /* 0x0000000d05057223 */ /* 0x002fc80000000006 */
[----:B--2---:R-:W-:-:S04]  /*0990*/  FFMA R5, R8, R10, R5 ;  /* 0x0000000a08057223 */ /* 0x004fc80000000005 */
[----:B0-----:R-:W-:-:S07]  /*09a0*/  FFMA R3, R4, R12, R5 ;  /* 0x0000000c04037223 */ /* 0x001fce0000000005 */
.L_x_123:
[----:B------:R-:W-:Y:S05]  /*09b0*/  BRA.U !UP1, `(.L_x_120) ;  /* 0x0000000109ac7547 */ /* 0x000fea000b800000 */
[----:B------:R-:W-:Y:S02]  /*09c0*/  UISETP.NE.AND UP0, UPT, UR5, 0x1, UPT ;  /* 0x000000010500788c */ /* 0x000fe4000bf05270 */
[----:B------:R-:W-:-:S04]  /*09d0*/  ULOP3.LUT UR6, UR12, 0x1, URZ, 0xc0, !UPT ;  /* 0x000000010c067892 */ /* 0x000fc8000f8ec0ff */
[----:B------:R-:W-:-:S03]  /*09e0*/  UISETP.NE.U32.AND UP1, UPT, UR6, 0x1, UPT ;  /* 0x000000010600788c */ /* 0x000fc6000bf25070 */
[----:B------:R-:W-:Y:S08]  /*09f0*/  BRA.U !UP0, `(.L_x_124) ;  /* 0x0000000108607547 */ /* 0x000ff0000b800000 */
[----:B------:R-:W0:Y:S01]  /*0a00*/  LDC.64 R4, c[0x0][0x380] ;  /* 0x0000e000ff047b82 */ /* 0x000e220000000a00 */
[----:B------:R-:W-:-:S05]  /*0a10*/  IADD3 R7, PT, PT, R0, UR4, RZ ;  /* 0x0000000400077c10 */ /* 0x000fca000fffe0ff */
[----:B0-----:R-:W-:-:S05]  /*0a20*/  IMAD.WIDE R4, R7, 0x4, R4 ;  /* 0x0000000407047825 */ /* 0x001fca00078e0204 */
[----:B------:R-:W2:Y:S04]  /*0a30*/  LDG.E R6, desc[UR10][R4.64] ;  /* 0x0000000a04067981 */ /* 0x000ea8000c1e1900 */
[----:B------:R-:W3:Y:S01]  /*0a40*/  LDG.E R10, desc[UR10][R4.64+0x4] ;  /* 0x0000040a040a7981 */ /* 0x000ee2000c1e1900 */
        /* <DEDUP_REMOVED lines=8> */
[----:B------:R-:W-:Y:S02]  /*0ad0*/  SHF.L.U32 R8, R8, 0x17, RZ ;  /* 0x0000001708087819 */ /* 0x000fe400000006ff */
[----:B------:R-:W-:Y:S01]  /*0ae0*/  FFMA R7, R6, 1.4426950216293334961, -R7 ;  /* 0x3fb8aa3b06077823 */ /* 0x000fe20000000807 */
[C---:B------:R-:W-:Y:S01]  /*0af0*/  FADD R9, R12.reuse, -12583039 ;  /* 0xcb40007f0c097421 */ /* 0x040fe20000000000 */
[----:B------:R-:W-:Y:S02]  /*0b00*/  SHF.L.U32 R12, R12, 0x17, RZ ;  /* 0x000000170c0c7819 */ /* 0x000fe400000006ff */
[----:B------:R-:W-:Y:S01]  /*0b10*/  FFMA R7, R6, 1.925963033500011079e-08, R7 ;  /* 0x32a5706006077823 */ /* 0x000fe20000000007 */
[----:B------:R-:W-:-:S04]  /*0b20*/  FFMA R9, R10, 1.4426950216293334961, -R9 ;  /* 0x3fb8aa3b0a097823 */ /* 0x000fc80000000809 */
[----:B------:R-:W-:Y:S01]  /*0b30*/  FFMA R9, R10, 1.925963033500011079e-08, R9 ;  /* 0x32a570600a097823 */ /* 0x000fe20000000009 */
[----:B------:R-:W0:Y:S08]  /*0b40*/  MUFU.EX2 R7, R7 ;  /* 0x0000000700077308 */ /* 0x000e300000000800 */
[----:B------:R-:W1:Y:S01]  /*0b50*/  MUFU.EX2 R9, R9 ;  /* 0x0000000900097308 */ /* 0x000e620000000800 */
[----:B0-----:R-:W-:-:S04]  /*0b60*/  FFMA R3, R8, R7, R3 ;  /* 0x0000000708037223 */ /* 0x001fc80000000003 */
[----:B-1----:R-:W-:-:S07]  /*0b70*/  FFMA R3, R12, R9, R3 ;  /* 0x000000090c037223 */ /* 0x002fce0000000003 */
.L_x_124:
[----:B------:R-:W-:Y:S05]  /*0b80*/  BRA.U UP1, `(.L_x_120) ;  /* 0x0000000101387547 */ /* 0x000fea000b800000 */
[----:B------:R-:W0:Y:S01]  /*0b90*/  LDC.64 R4, c[0x0][0x380] ;  /* 0x0000e000ff047b82 */ /* 0x000e220000000a00 */
[----:B------:R-:W-:-:S05]  /*0ba0*/  IADD3 R7, PT, PT, R0, UR4, RZ ;  /* 0x0000000400077c10 */ /* 0x000fca000fffe0ff */
[----:B0-----:R-:W-:-:S06]  /*0bb0*/  IMAD.WIDE R4, R7, 0x4, R4 ;  /* 0x0000000407047825 */ /* 0x001fcc00078e0204 */
[----:B------:R-:W2:Y:S01]  /*0bc0*/  LDG.E R4, desc[UR10][R4.64] ;  /* 0x0000000a04047981 */ /* 0x000ea2000c1e1900 */
[----:B------:R-:W-:Y:S01]  /*0bd0*/  HFMA2 R7, -RZ, RZ, 0.96630859375, -0.0022525787353515625 ;  /* 0x3bbb989dff077431 */ /* 0x000fe200000001ff */
[----:B------:R-:W-:-:S04]  /*0be0*/  MOV R9, 0x437c0000 ;  /* 0x437c000000097802 */ /* 0x000fc80000000f00 */
        /* <DEDUP_REMOVED lines=8> */
.L_x_120:
[----:B------:R-:W0:Y:S08]  /*0c70*/  LDC.64 R4, c[0x0][0x388] ;  /* 0x0000e200ff047b82 */ /* 0x000e300000000a00 */
[----:B------:R-:W1:Y:S01]  /*0c80*/  LDC.64 R6, c[0x0][0x380] ;  /* 0x0000e000ff067b82 */ /* 0x000e620000000a00 */
[----:B0-----:R-:W-:-:S06]  /*0c90*/  IMAD.WIDE R4, R2, 0x4, R4 ;  /* 0x0000000402047825 */ /* 0x001fcc00078e0204 */
[----:B------:R-:W2:Y:S02]  /*0ca0*/  LDG.E R5, desc[UR10][R4.64] ;  /* 0x0000000a04057981 */ /* 0x000ea4000c1e1900 */
[----:B--2---:R-:W-:-:S04]  /*0cb0*/  IMAD R9, R2, UR12, R5 ;  /* 0x0000000c02097c24 */ /* 0x004fc8000f8e0205 */
[----:B-1----:R-:W-:-:S06]  /*0cc0*/  IMAD.WIDE R6, R9, 0x4, R6 ;  /* 0x0000000409067825 */ /* 0x002fcc00078e0206 */
[----:B------:R-:W2:Y:S01]  /*0cd0*/  LDG.E R6, desc[UR10][R6.64] ;  /* 0x0000000a06067981 */ /* 0x000ea2000c1e1900 */
[----:B------:R-:W-:Y:S01]  /*0ce0*/  MOV R9, 0x3bbb989d ;  /* 0x3bbb989d00097802 */ /* 0x000fe20000000f00 */
[----:B------:R-:W0:Y:S01]  /*0cf0*/  MUFU.RCP R8, R3 ;  /* 0x0000000300087308 */ /* 0x000e220000001000 */
[----:B------:R-:W-:Y:S01]  /*0d00*/  MOV R11, 0x437c0000 ;  /* 0x437c0000000b7802 */ /* 0x000fe20000000f00 */
[----:B------:R-:W-:Y:S01]  /*0d10*/  BSSY.RECONVERGENT B0, `(.L_x_125) ;  /* 0x0000013000007945 */ /* 0x000fe20003800200 */
[----:B0-----:R-:W-:-:S04]  /*0d20*/  FFMA R5, R8, -R3, 1 ;  /* 0x3f80000008057423 */ /* 0x001fc80000000803 */
[----:B------:R-:W-:Y:S01]  /*0d30*/  FFMA R5, R8, R5, R8 ;  /* 0x0000000508057223 */ /* 0x000fe20000000008 */
[----:B--2---:R-:W-:-:S04]  /*0d40*/  FFMA.SAT R0, R6, R9, 0.5 ;  /* 0x3f00000006007423 */ /* 0x004fc80000002009 */
[----:B------:R-:W-:-:S04]  /*0d50*/  FFMA.RM R0, R0, R11, 12582913 ;  /* 0x4b40000100007423 */ /* 0x000fc8000000400b */
[C---:B------:R-:W-:Y:S01]  /*0d60*/  FADD R9, R0.reuse, -12583039 ;  /* 0xcb40007f00097421 */ /* 0x040fe20000000000 */
[----:B------:R-:W-:-:S03]  /*0d70*/  SHF.L.U32 R0, R0, 0x17, RZ ;  /* 0x0000001700007819 */ /* 0x000fc600000006ff */
[----:B------:R-:W-:-:S04]  /*0d80*/  FFMA R9, R6, 1.4426950216293334961, -R9 ;  /* 0x3fb8aa3b06097823 */ /* 0x000fc80000000809 */
[----:B------:R-:W-:-:S06]  /*0d90*/  FFMA R9, R6, 1.925963033500011079e-08, R9 ;  /* 0x32a5706006097823 */ /* 0x000fcc0000000009 */
[----:B------:R-:W0:Y:S02]  /*0da0*/  MUFU.EX2 R9, R9 ;  /* 0x0000000900097308 */ /* 0x000e240000000800 */
[----:B0-----:R-:W-:-:S06]  /*0db0*/  FMUL R0, R0, R9 ;  /* 0x0000000900007220 */ /* 0x001fcc0000400000 */
[----:B------:R-:W0:Y:S01]  /*0dc0*/  FCHK P0, R0, R3 ;  /* 0x0000000300007302 */ /* 0x000e220000000000 */
[----:B------:R-:W-:-:S04]  /*0dd0*/  FFMA R4, R0, R5, RZ ;  /* 0x0000000500047223 */ /* 0x000fc800000000ff */
[----:B------:R-:W-:-:S04]  /*0de0*/  FFMA R6, R4, -R3, R0 ;  /* 0x8000000304067223 */ /* 0x000fc80000000000 */
[----:B------:R-:W-:Y:S01]  /*0df0*/  FFMA R4, R5, R6, R4 ;  /* 0x0000000605047223 */ /* 0x000fe20000000004 */
[----:B0-----:R-:W-:Y:S06]  /*0e00*/  @!P0 BRA `(.L_x_126) ;  /* 0x00000000000c8947 */ /* 0x001fec0003800000 */
[----:B------:R-:W-:-:S07]  /*0e10*/  MOV R4, 0xe30 ;  /* 0x00000e3000047802 */ /* 0x000fce0000000f00 */
[----:B------:R-:W-:Y:S05]  /*0e20*/  CALL.REL.NOINC `($__internal_6_$__cuda_sm3x_div_rn_noftz_f32_slowpath) ;  /* 0x0000000000847944 */ /* 0x000fea0003c00000 */
[----:B------:R-:W-:-:S07]  /*0e30*/  MOV R4, R0 ;  /* 0x0000000000047202 */ /* 0x000fce0000000f00 */
.L_x_126:
[----:B------:R-:W-:Y:S05]  /*0e40*/  BSYNC.RECONVERGENT B0 ;  /* 0x0000000000007941 */ /* 0x000fea0003800200 */
.L_x_125:
[----:B------:R-:W-:Y:S01]  /*0e50*/  MOV R8, R4 ;  /* 0x0000000400087202 */ /* 0x000fe20000000f00 */
[----:B------:R-:W-:-:S03]  /*0e60*/  HFMA2 R5, -RZ, RZ, 1.5048828125, 33.21875 ;  /* 0x3e055027ff057431 */ /* 0x000fc600000001ff */
[----:B------:R-:W-:-:S13]  /*0e70*/  FSETP.GEU.AND P0, PT, R8, 1.175494350822287508e-38, PT ;  /* 0x008000000800780b */ /* 0x000fda0003f0e000 */
[----:B------:R-:W-:-:S05]  /*0e80*/  @!P0 FMUL R8, R8, 8388608 ;  /* 0x4b00000008088820 */ /* 0x000fca0000400000 */
[----:B------:R-:W-:-:S04]  /*0e90*/  IADD3 R0, PT, PT, R8, -0x3f2aaaab, RZ ;  /* 0xc0d5555508007810 */ /* 0x000fc80007ffe0ff */
[----:B------:R-:W-:-:S04]  /*0ea0*/  LOP3.LUT R3, R0, 0xff800000, RZ, 0xc0, !PT ;  /* 0xff80000000037812 */ /* 0x000fc800078ec0ff */
[-C--:B------:R-:W-:Y:S02]  /*0eb0*/  IADD3 R0, PT, PT, R8, -R3.reuse, RZ ;  /* 0x8000000308007210 */ /* 0x080fe40007ffe0ff */
[----:B------:R-:W-:-:S03]  /*0ec0*/  I2FP.F32.S32 R3, R3 ;  /* 0x0000000300037245 */ /* 0x000fc60000201400 */
[----:B------:R-:W-:Y:S01]  /*0ed0*/  FADD R6, R0, -1 ;  /* 0xbf80000000067421 */ /* 0x000fe20000000000 */
[----:B------:R-:W-:Y:S02]  /*0ee0*/  FSEL R0, RZ, -23, P0 ;  /* 0xc1b80000ff007808 */ /* 0x000fe40000000000 */
[----:B------:R-:W-:Y:S01]  /*0ef0*/  ISETP.GT.U32.AND P0, PT, R8, 0x7f7fffff, PT ;  /* 0x7f7fffff0800780c */ /* 0x000fe20003f04070 */
[C---:B------:R-:W-:Y:S02]  /*0f00*/  FFMA R5, R6.reuse, -R5, 0.14084610342979431152 ;  /* 0x3e1039f606057423 */ /* 0x040fe40000000805 */
[----:B------:R-:W-:Y:S01]  /*0f10*/  FFMA R0, R3, 1.1920928955078125e-07, R0 ;  /* 0x3400000003007823 */ /* 0x000fe20000000000 */
[----:B------:R-:W-:Y:S01]  /*0f20*/  MOV R3, 0x7f800000 ;  /* 0x7f80000000037802 */ /* 0x000fe20000000f00 */
[----:B------:R-:W-:-:S04]  /*0f30*/  FFMA R5, R6, R5, -0.12148627638816833496 ;  /* 0xbdf8cdcc06057423 */ /* 0x000fc80000000005 */
[----:B------:R-:W-:-:S04]  /*0f40*/  FFMA R5, R6, R5, 0.13980610668659210205 ;  /* 0x3e0f295506057423 */ /* 0x000fc80000000005 */
[----:B------:R-:W-:-:S04]  /*0f50*/  FFMA R5, R6, R5, -0.16684235632419586182 ;  /* 0xbe2ad8b906057423 */ /* 0x000fc80000000005 */
[----:B------:R-:W-:-:S04]  /*0f60*/  FFMA R5, R6, R5, 0.20012299716472625732 ;  /* 0x3e4ced0b06057423 */ /* 0x000fc80000000005 */
[C---:B------:R-:W-:Y:S02]  /*0f70*/  FFMA R7, R6.reuse, R5, -0.24999669194221496582 ;  /* 0xbe7fff2206077423 */ /* 0x040fe40000000005 */
[----:B------:R-:W0:Y:S02]  /*0f80*/  LDC.64 R4, c[0x0][0x390] ;  /* 0x0000e400ff047b82 */ /* 0x000e240000000a00 */
[----:B------:R-:W-:-:S04]  /*0f90*/  FFMA R7, R6, R7, 0.33333182334899902344 ;  /* 0x3eaaaa7806077423 */ /* 0x000fc80000000007 */
[----:B------:R-:W-:-:S04]  /*0fa0*/  FFMA R7, R6, R7, -0.5 ;  /* 0xbf00000006077423 */ /* 0x000fc80000000007 */
[----:B------:R-:W-:-:S04]  /*0fb0*/  FMUL R7, R6, R7 ;  /* 0x0000000706077220 */ /* 0x000fc80000400000 */
[----:B------:R-:W-:-:S04]  /*0fc0*/  FFMA R7, R6, R7, R6 ;  /* 0x0000000706077223 */ /* 0x000fc80000000006 */
[----:B------:R-:W-:Y:S01]  /*0fd0*/  FFMA R0, R0, 0.69314718246459960938, R7 ;  /* 0x3f31721800007823 */ /* 0x000fe20000000007 */
[C---:B------:R-:W-:Y:S01]  /*0fe0*/  @P0 FFMA R0, R8.reuse, R3, +INF ;  /* 0x7f80000008000423 */ /* 0x040fe20000000003 */
[----:B------:R-:W-:Y:S01]  /*0ff0*/  FSETP.NEU.AND P0, PT, R8, RZ, PT ;  /* 0x000000ff0800720b */ /* 0x000fe20003f0d000 */
[----:B0-----:R-:W-:-:S03]  /*1000*/  IMAD.WIDE R4, R2, 0x4, R4 ;  /* 0x0000000402047825 */ /* 0x001fc600078e0204 */
[----:B------:R-:W-:-:S05]  /*1010*/  FSEL R3, -R0, +INF , P0 ;  /* 0x7f80000000037808 */ /* 0x000fca0000000100 */
[----:B------:R-:W-:Y:S01]  /*1020*/  STG.E desc[UR10][R4.64], R3 ;  /* 0x0000000304007986 */ /* 0x000fe2000c10190a */
[----:B------:R-:W-:Y:S05]  /*1030*/  EXIT ;  /* 0x000000000000794d */ /* 0x000fea0003800000 */
        .weak           $__internal_6_$__cuda_sm3x_div_rn_noftz_f32_slowpath
        .type           $__internal_6_$__cuda_sm3x_div_rn_noftz_f32_slowpath,@function
        .size           $__internal_6_$__cuda_sm3x_div_rn_noftz_f32_slowpath,(.L_x_305 - $__internal_6_$__cuda_sm3x_div_rn_noftz_f32_slowpath)
$__internal_6_$__cuda_sm3x_div_rn_noftz_f32_slowpath:
[----:B------:R-:W-:Y:S01]  /*1040*/  SHF.R.U32.HI R6, RZ, 0x17, R3 ;  /* 0x00000017ff067819 */ /* 0x000fe20000011603 */
[----:B------:R-:W-:Y:S01]  /*1050*/  BSSY.RECONVERGENT B1, `(.L_x_127) ;  /* 0x0000063000017945 */ /* 0x000fe20003800200 */
[----:B------:R-:W-:Y:S02]  /*1060*/  SHF.R.U32.HI R5, RZ, 0x17, R0 ;  /* 0x00000017ff057819 */ /* 0x000fe40000011600 */
[----:B------:R-:W-:Y:S02]  /*1070*/  LOP3.LUT R10, R6, 0xff, RZ, 0xc0, !PT ;  /* 0x000000ff060a7812 */ /* 0x000fe400078ec0ff */
[----:B------:R-:W-:Y:S02]  /*1080*/  LOP3.LUT R5, R5, 0xff, RZ, 0xc0, !PT ;  /* 0x000000ff05057812 */ /* 0x000fe400078ec0ff */
[----:B------:R-:W-:Y:S02]  /*1090*/  IADD3 R9, PT, PT, R10, -0x1, RZ ;  /* 0xffffffff0a097810 */ /* 0x000fe40007ffe0ff */
[----:B------:R-:W-:-:S02]  /*10a0*/  IADD3 R8, PT, PT, R5, -0x1, RZ ;  /* 0xffffffff05087810 */ /* 0x000fc40007ffe0ff */
[----:B------:R-:W-:Y:S02]  /*10b0*/  ISETP.GT.U32.AND P0, PT, R9, 0xfd, PT ;  /* 0x000000fd0900780c */ /* 0x000fe40003f04070 */
[----:B------:R-:W-:Y:S02]  /*10c0*/  MOV R6, R0 ;  /* 0x0000000000067202 */ /* 0x000fe40000000f00 */
        /* <DEDUP_REMOVED lines=26> */
.L_x_128:
        /* <DEDUP_REMOVED lines=30> */
[-CC-:B------:R-:W-:Y:S01]  /*1450*/  FFMA.RM R6, R13, R9.reuse, R8.reuse ;  /* 0x000000090d067223 */ /* 0x180fe20000004008 */
        /* <DEDUP_REMOVED lines=16> */
[----:B------:R-:W-:-:S04]  /*1560*/  LOP3.LUT R3, R3, R6, RZ, 0xc0, !PT ;  /* 0x0000000603037212 */ /* 0x000fc800078ec0ff */
[----:B------:R-:W-:-:S04]  /*1570*/  IADD3 R3, PT, PT, R8, R3, RZ ;  /* 0x0000000308037210 */ /* 0x000fc80007ffe0ff */
[----:B------:R-:W-:Y:S01]  /*1580*/  LOP3.LUT R0, R3, R0, RZ, 0xfc, !PT ;  /* 0x0000000003007212 */ /* 0x000fe200078efcff */
[----:B------:R-:W-:Y:S06]  /*1590*/  BRA `(.L_x_136) ;  /* 0x0000000000107947 */ /* 0x000fec0003800000 */
.L_x_135:
[----:B------:R-:W-:-:S04]  /*15a0*/  LOP3.LUT R0, R0, 0x80000000, RZ, 0xc0, !PT ;  /* 0x8000000000007812 */ /* 0x000fc800078ec0ff */
[----:B------:R-:W-:Y:S01]  /*15b0*/  LOP3.LUT R0, R0, 0x7f800000, RZ, 0xfc, !PT ;  /* 0x7f80000000007812 */ /* 0x000fe200078efcff */
[----:B------:R-:W-:Y:S06]  /*15c0*/  BRA `(.L_x_136) ;  /* 0x0000000000047947 */ /* 0x000fec0003800000 */
.L_x_134:
[----:B------:R-:W-:-:S07]  /*15d0*/  LEA R0, R6, R0, 0x17 ;  /* 0x0000000006007211 */ /* 0x000fce00078eb8ff */
.L_x_136:
[----:B------:R-:W-:Y:S05]  /*15e0*/  BSYNC.RECONVERGENT B2 ;  /* 0x0000000000027941 */ /* 0x000fea0003800200 */
.L_x_133:
[----:B------:R-:W-:Y:S05]  /*15f0*/  BRA `(.L_x_137) ;  /* 0x0000000000207947 */ /* 0x000fea0003800000 */
.L_x_132:
[----:B------:R-:W-:-:S04]  /*1600*/  LOP3.LUT R0, R3, 0x80000000, R6, 0x48, !PT ;  /* 0x8000000003007812 */ /* 0x000fc800078e4806 */
[----:B------:R-:W-:Y:S01]  /*1610*/  LOP3.LUT R0, R0, 0x7f800000, RZ, 0xfc, !PT ;  /* 0x7f80000000007812 */ /* 0x000fe200078efcff */
[----:B------:R-:W-:Y:S06]  /*1620*/  BRA `(.L_x_137) ;  /* 0x0000000000147947 */ /* 0x000fec0003800000 */
.L_x_131:
[----:B------:R-:W-:Y:S01]  /*1630*/  LOP3.LUT R0, R3, 0x80000000, R6, 0x48, !PT ;  /* 0x8000000003007812 */ /* 0x000fe200078e4806 */
[----:B------:R-:W-:Y:S06]  /*1640*/  BRA `(.L_x_137) ;  /* 0x00000000000c7947 */ /* 0x000fec0003800000 */
.L_x_130:
[----:B------:R-:W0:Y:S01]  /*1650*/  MUFU.RSQ R0, -QNAN ;  /* 0xffc0000000007908 */ /* 0x000e220000001400 */
[----:B------:R-:W-:Y:S05]  /*1660*/  BRA `(.L_x_137) ;  /* 0x0000000000047947 */ /* 0x000fea0003800000 */
.L_x_129:
[----:B------:R-:W-:-:S07]  /*1670*/  FADD.FTZ R0, R0, R3 ;  /* 0x0000000300007221 */ /* 0x000fce0000010000 */
.L_x_137:
[----:B------:R-:W-:Y:S05]  /*1680*/  BSYNC.RECONVERGENT B1 ;  /* 0x0000000000017941 */ /* 0x000fea0003800200 */
.L_x_127:
[----:B------:R-:W-:-:S04]  /*1690*/  HFMA2 R5, -RZ, RZ, 0, 0 ;  /* 0x00000000ff057431 */ /* 0x000fc800000001ff */
[----:B0-----:R-:W-:Y:S05]  /*16a0*/  RET.REL.NODEC R4 `(_ZN7algebra13cross_entropyEPfPiS0_ii) ;  /* 0xffffffe804547950 */ /* 0x001fea0003c3ffff */
.L_x_138:
        /* <DEDUP_REMOVED lines=13> */
.L_x_305:


//--------------------- .text._ZN7algebra12softmax_gradEPfS0_S0_ii --------------------------
	.section	.text._ZN7algebra12softmax_gradEPfS0_S0_ii,"ax",@progbits
	.align	128
        .global         _ZN7algebra12softmax_gradEPfS0_S0_ii
        .type           _ZN7algebra12softmax_gradEPfS0_S0_ii,@function
        .size           _ZN7algebra12softmax_gradEPfS0_S0_ii,(.L_x_306 - _ZN7algebra12softmax_gradEPfS0_S0_ii)
        .other          _ZN7algebra12softmax_gradEPfS0_S0_ii,@"STO_CUDA_ENTRY STV_DEFAULT"
_ZN7algebra12softmax_gradEPfS0_S0_ii:
.text._ZN7algebra12softmax_gradEPfS0_S0_ii:
        /* <DEDUP_REMOVED lines=10> */
[----:B------:R-:W2:Y:S01]  /*00a0*/  LDC R15, c[0x0][0x398] ;  /* 0x0000e600ff0f7b82 */ /* 0x000ea20000000800 */
[----:B0-----:R-:W-:-:S06]  /*00b0*/  IMAD.WIDE R4, R28, 0x4, R2 ;  /* 0x000000041c047825 */ /* 0x001fcc00078e0202 */
[----:B-1----:R0:W3:Y:S01]  /*00c0*/  LDG.E R5, desc[UR6][R4.64] ;  /* 0x0000000604057981 */ /* 0x0020e2000c1e1900 */
[----:B------:R-:W-:Y:S01]  /*00d0*/  IMAD.MOV.U32 R10, RZ, RZ, 0x437c0000 ;  /* 0x437c0000ff0a7424 */ /* 0x000fe200078e00ff */
[----:B--2---:R-:W-:-:S04]  /*00e0*/  IABS R11, R15 ;  /* 0x0000000f000b7213 */ /* 0x004fc80000000000 */
[----:B------:R-:W1:Y:S01]  /*00f0*/  I2F.RP R0, R11 ;  /* 0x0000000b00007306 */ /* 0x000e620000209400 */
[----:B0-----:R-:W-:-:S07]  /*0100*/  IABS R4, R28 ;  /* 0x0000001c00047213 */ /* 0x001fce0000000000 */
[----:B-1----:R-:W0:Y:S02]  /*0110*/  MUFU.RCP R0, R0 ;  /* 0x0000000000007308 */ /* 0x002e240000001000 */
[----:B0-----:R-:W-:-:S06]  /*0120*/  IADD3 R6, PT, PT, R0, 0xffffffe, RZ ;  /* 0x0ffffffe00067810 */ /* 0x001fcc0007ffe0ff */
[----:B------:R0:W1:Y:S02]  /*0130*/  F2I.FTZ.U32.TRUNC.NTZ R7, R6 ;  /* 0x0000000600077305 */ /* 0x000064000021f000 */
[----:B0-----:R-:W-:Y:S01]  /*0140*/  IMAD.MOV.U32 R6, RZ, RZ, RZ ;  /* 0x000000ffff067224 */ /* 0x001fe200078e00ff */
[----:B-1----:R-:W-:-:S05]  /*0150*/  IADD3 R8, PT, PT, RZ, -R7, RZ ;  /* 0x80000007ff087210 */ /* 0x002fca0007ffe0ff */
[----:B------:R-:W-:-:S04]  /*0160*/  IMAD R9, R8, R11, RZ ;  /* 0x0000000b08097224 */ /* 0x000fc800078e02ff */
[----:B------:R-:W-:-:S04]  /*0170*/  IMAD.HI.U32 R7, R7, R9, R6 ;  /* 0x0000000907077227 */ /* 0x000fc800078e0006 */
[----:B------:R-:W-:Y:S02]  /*0180*/  HFMA2 R6, -RZ, RZ, 0.96630859375, -0.0022525787353515625 ;  /* 0x3bbb989dff067431 */ /* 0x000fe400000001ff */
        /* <DEDUP_REMOVED lines=8> */
[----:B------:R-:W-:Y:S02]  /*0210*/  ISETP.GE.U32.AND P0, PT, R0, R11, PT ;  /* 0x0000000b0000720c */ /* 0x000fe40003f06070 */
[----:B------:R-:W-:-:S11]  /*0220*/  ISETP.NE.AND P1, PT, R15, RZ, PT ;  /* 0x000000ff0f00720c */ /* 0x000fd60003f25270 */
[----:B------:R-:W-:Y:S01]  /*0230*/  @P0 VIADD R7, R7, 0x1 ;  /* 0x0000000107070836 */ /* 0x000fe20000000000 */
[----:B------:R-:W-:-:S04]  /*0240*/  ISETP.GE.AND P0, PT, R15, 0x1, PT ;  /* 0x000000010f00780c */ /* 0x000fc80003f06270 */
[----:B------:R-:W-:Y:S02]  /*0250*/  @!P2 IADD3 R7, PT, PT, -R7, RZ, RZ ;  /* 0x000000ff0707a210 */ /* 0x000fe40007ffe1ff */
[----:B------:R-:W-:-:S05]  /*0260*/  @!P1 LOP3.LUT R7, RZ, R15, RZ, 0x33, !PT ;  /* 0x0000000fff079212 */ /* 0x000fca00078e33ff */
[----:B------:R-:W-:Y:S02]  /*0270*/  IMAD R29, R7, R15, RZ ;  /* 0x0000000f071d7224 */ /* 0x000fe400078e02ff */
[----:B------:R-:W-:Y:S02]  /*0280*/  IMAD.MOV.U32 R7, RZ, RZ, RZ ;  /* 0x000000ffff077224 */ /* 0x000fe400078e00ff */
[----:B---3--:R-:W-:-:S04]  /*0290*/  FFMA.SAT R9, R5, R6, 0.5 ;  /* 0x3f00000005097423 */ /* 0x008fc80000002006 */
[----:B------:R-:W-:-:S04]  /*02a0*/  FFMA.RM R9, R9, R10, 12582913 ;  /* 0x4b40000109097423 */ /* 0x000fc8000000400a */
[C---:B------:R-:W-:Y:S01]  /*02b0*/  FADD R0, R9.reuse, -12583039 ;  /* 0xcb40007f09007421 */ /* 0x040fe20000000000 */
[----:B------:R-:W-:Y:S02]  /*02c0*/  SHF.L.U32 R8, R9, 0x17, RZ ;  /* 0x0000001709087819 */ /* 0x000fe400000006ff */
[----:B------:R-:W-:Y:S01]  /*02d0*/  IADD3 R9, PT, PT, R28, -R29, RZ ;  /* 0x8000001d1c097210 */ /* 0x000fe20007ffe0ff */
[----:B------:R-:W-:-:S04]  /*02e0*/  FFMA R0, R5, 1.4426950216293334961, -R0 ;  /* 0x3fb8aa3b05007823 */ /* 0x000fc80000000800 */
[----:B------:R-:W-:-:S04]  /*02f0*/  FFMA R0, R5, 1.925963033500011079e-08, R0 ;  /* 0x32a5706005007823 */ /* 0x000fc80000000000 */
[----:B------:R-:W0:Y:S02]  /*0300*/  MUFU.EX2 R5, R0 ;  /* 0x0000000000057308 */ /* 0x000e240000000800 */
[----:B0-----:R-:W-:Y:S01]  /*0310*/  FMUL R8, R8, R5 ;  /* 0x0000000508087220 */ /* 0x001fe20000400000 */
[----:B------:R-:W-:Y:S06]  /*0320*/  @!P0 BRA `(.L_x_139) ;  /* 0x0000000800b88947 */ /* 0x000fec0003800000 */
[C---:B------:R-:W-:Y:S01]  /*0330*/  ISETP.GE.U32.AND P1, PT, R15.reuse, 0x8, PT ;  /* 0x000000080f00780c */ /* 0x040fe20003f26070 */
[----:B------:R-:W-:Y:S01]  /*0340*/  IMAD.MOV.U32 R12, RZ, RZ, RZ ;  /* 0x000000ffff0c7224 */ /* 0x000fe200078e00ff */
[----:B------:R-:W-:Y:S02]  /*0350*/  LOP3.LUT R30, R15, 0x7, RZ, 0xc0, !PT ;  /* 0x000000070f1e7812 */ /* 0x000fe400078ec0ff */
[----:B------:R-:W-:Y:S02]  /*0360*/  MOV R7, RZ ;  /* 0x000000ff00077202 */ /* 0x000fe40000000f00 */
[----:B------:R-:W-:-:S07]  /*0370*/  ISETP.NE.AND P2, PT, R30, RZ, PT ;  /* 0x000000ff1e00720c */ /* 0x000fce0003f45270 */
[----:B------:R-:W-:Y:S06]  /*0380*/  @!P1 BRA `(.L_x_140) ;  /* 0x0000000400589947 */ /* 0x000fec0003800000 */
[----:B------:R-:W0:Y:S01]  /*0390*/  LDCU.64 UR4, c[0x0][0x390] ;  /* 0x00007200ff0477ac */ /* 0x000e220008000a00 */
[----:B------:R-:W-:Y:S02]  /*03a0*/  LOP3.LUT R12, R15, 0x7ffffff8, RZ, 0xc0, !PT ;  /* 0x7ffffff80f0c7812 */ /* 0x000fe400078ec0ff */
[----:B------:R-:W-:Y:S02]  /*03b0*/  MOV R7, RZ ;  /* 0x000000ff00077202 */ /* 0x000fe40000000f00 */
[----:B------:R-:W-:Y:S01]  /*03c0*/  MOV R11, R29 ;  /* 0x0000001d000b7202 */ /* 0x000fe20000000f00 */
[----:B------:R-:W-:Y:S01]  /*03d0*/  IMAD.MOV R0, RZ, RZ, -R12 ;  /* 0x000000ffff007224 */ /* 0x000fe200078e0a0c */
[----:B0-----:R-:W-:-:S04]  /*03e0*/  UIADD3 UR4, UP0, UPT, UR4, 0x10, URZ ;  /* 0x0000001004047890 */ /* 0x001fc8000ff1e0ff */
[----:B------:R-:W-:-:S12]  /*03f0*/  UIADD3.X UR5, UPT, UPT, URZ, UR5, URZ, UP0, !UPT ;  /* 0x00000005ff057290 */ /* 0x000fd800087fe4ff */
.L_x_141:
        /* <DEDUP_REMOVED lines=11> */
[----:B------:R-:W-:-:S02]  /*04b0*/  VIADD R0, R0, 0x8 ;  /* 0x0000000800007836 */ /* 0x000fc40000000000 */
[----:B------:R-:W-:-:S03]  /*04c0*/  VIADD R11, R11, 0x8 ;  /* 0x000000080b0b7836 */ /* 0x000fc60000000000 */
[----:B------:R-:W-:Y:S01]  /*04d0*/  ISETP.NE.AND P1, PT, R0, RZ, PT ;  /* 0x000000ff0000720c */ /* 0x000fe20003f25270 */
[----:B--2---:R-:W-:-:S04]  /*04e0*/  FFMA.SAT R33, R31, R6, 0.5 ;  /* 0x3f0000001f217423 */ /* 0x004fc80000002006 */
[----:B------:R-:W-:Y:S01]  /*04f0*/  FFMA.RM R16, R33, R10, 12582913 ;  /* 0x4b40000121107423 */ /* 0x000fe2000000400a */
[----:B---3--:R-:W-:-:S03]  /*0500*/  FFMA.SAT R33, R27, R6, 0.5 ;  /* 0x3f0000001b217423 */ /* 0x008fc60000002006 */
[----:B------:R-:W-:Y:S01]  /*0510*/  FADD R18, R16, -12583039 ;  /* 0xcb40007f10127421 */ /* 0x000fe20000000000 */
[----:B------:R-:W-:Y:S01]  /*0520*/  FFMA.RM R14, R33, R10, 12582913 ;  /* 0x4b400001210e7423 */ /* 0x000fe2000000400a */
[-C--:B----4-:R-:W-:Y:S02]  /*0530*/  FFMA.SAT R33, R25, R6.reuse, 0.5 ;  /* 0x3f00000019217423 */ /* 0x090fe40000002006 */
[----:B------:R-:W-:Y:S01]  /*0540*/  FFMA R18, R31, 1.4426950216293334961, -R18 ;  /* 0x3fb8aa3b1f127823 */ /* 0x000fe20000000812 */
[C---:B------:R-:W-:Y:S01]  /*0550*/  FADD R20, R14.reuse, -12583039 ;  /* 0xcb40007f0e147421 */ /* 0x040fe20000000000 */
[----:B-----5:R-:W-:Y:S01]  /*0560*/  FFMA.SAT R5, R23, R6, 0.5 ;  /* 0x3f00000017057423 */ /* 0x020fe20000002006 */
[----:B------:R-:W-:Y:S01]  /*0570*/  SHF.L.U32 R14, R14, 0x17, RZ ;  /* 0x000000170e0e7819 */ /* 0x000fe200000006ff */
[----:B------:R-:W-:Y:S01]  /*0580*/  FFMA R31, R31, 1.925963033500011079e-08, R18 ;  /* 0x32a570601f1f7823 */ /* 0x000fe20000000012 */
[-C--:B------:R-:W-:Y:S01]  /*0590*/  FFMA.RM R18, R33, R10.reuse, 12582913 ;  /* 0x4b40000121127423 */ /* 0x080fe2000000400a */
[----:B------:R-:W-:Y:S01]  /*05a0*/  FFMA R20, R27, 1.4426950216293334961, -R20 ;  /* 0x3fb8aa3b1b147823 */ /* 0x000fe20000000814 */
[----:B------:R-:W-:Y:S01]  /*05b0*/  FFMA.RM R5, R5, R10, 12582913 ;  /* 0x4b40000105057423 */ /* 0x000fe2000000400a */
[----:B------:R-:W0:Y:S01]  /*05c0*/  MUFU.EX2 R4, R31 ;  /* 0x0000001f00047308 */ /* 0x000e220000000800 */
[C---:B------:R-:W-:Y:S01]  /*05d0*/  FADD R22, R18.reuse, -12583039 ;  /* 0xcb40007f12167421 */ /* 0x040fe20000000000 */
[----:B------:R-:W-:Y:S01]  /*05e0*/  FFMA R20, R27, 1.925963033500011079e-08, R20 ;  /* 0x32a570601b147823 */ /* 0x000fe20000000014 */
[----:B------:R-:W-:Y:S01]  /*05f0*/  FFMA.SAT R27, R21, R6, 0.5 ;  /* 0x3f000000151b7423 */ /* 0x000fe20000002006 */
[----:B------:R-:W-:Y:S01]  /*0600*/  FADD R26, R5, -12583039 ;  /* 0xcb40007f051a7421 */ /* 0x000fe20000000000 */
[----:B------:R-:W-:Y:S01]  /*0610*/  FFMA R22, R25, 1.4426950216293334961, -R22 ;  /* 0x3fb8aa3b19167823 */ /* 0x000fe20000000816 */
[----:B------:R-:W-:Y:S01]  /*0620*/  SHF.L.U32 R18, R18, 0x17, RZ ;  /* 0x0000001712127819 */ /* 0x000fe200000006ff */
[----:B------:R-:W-:-:S02]  /*0630*/  IMAD.SHL.U32 R5, R5, 0x800000, RZ ;  /* 0x0080000005057824 */ /* 0x000fc400078e00ff */
[----:B------:R-:W-:Y:S01]  /*0640*/  FFMA R26, R23, 1.4426950216293334961, -R26 ;  /* 0x3fb8aa3b171a7823 */ /* 0x000fe2000000081a */
[----:B------:R-:W-:Y:S01]  /*0650*/  FFMA R24, R25, 1.925963033500011079e-08, R22 ;  /* 0x32a5706019187823 */ /* 0x000fe20000000016 */
[----:B------:R-:W-:Y:S01]  /*0660*/  FFMA.RM R22, R27, R10, 12582913 ;  /* 0x4b4000011b167423 */ /* 0x000fe2000000400a */
[----:B------:R-:W-:Y:S01]  /*0670*/  FFMA.SAT R27, R19, R6, 0.5 ;  /* 0x3f000000131b7423 */ /* 0x000fe20000002006 */
[----:B------:R-:W-:Y:S01]  /*0680*/  FFMA R25, R23, 1.925963033500011079e-08, R26 ;  /* 0x32a5706017197823 */ /* 0x000fe2000000001a */
[----:B------:R-:W1:Y:S01]  /*0690*/  MUFU.EX2 R20, R20 ;  /* 0x0000001400147308 */ /* 0x000e620000000800 */
[C---:B------:R-:W-:Y:S01]  /*06a0*/  FADD R32, R22.reuse, -12583039 ;  /* 0xcb40007f16207421 */ /* 0x040fe20000000000 */
[----:B------:R-:W-:Y:S01]  /*06b0*/  FFMA.RM R23, R27, R10, 12582913 ;  /* 0x4b4000011b177423 */ /* 0x000fe2000000400a */
[----:B------:R-:W-:Y:S01]  /*06c0*/  FFMA.SAT R27, R13, R6, 0.5 ;  /* 0x3f0000000d1b7423 */ /* 0x000fe20000002006 */
[----:B------:R-:W-:Y:S01]  /*06d0*/  SHF.L.U32 R22, R22, 0x17, RZ ;  /* 0x0000001716167819 */ /* 0x000fe200000006ff */
[----:B------:R-:W-:Y:S01]  /*06e0*/  FFMA R32, R21, 1.4426950216293334961, -R32 ;  /* 0x3fb8aa3b15207823 */ /* 0x000fe20000000820 */
[----:B------:R-:W-:-:S02]  /*06f0*/  FADD R34, R23, -12583039 ;  /* 0xcb40007f17227421 */ /* 0x000fc40000000000 */
[----:B------:R-:W2:Y:S01]  /*0700*/  MUFU.EX2 R24, R24 ;  /* 0x0000001800187308 */ /* 0x000ea20000000800 */
[----:B------:R-:W-:Y:S01]  /*0710*/  FFMA R26, R21, 1.925963033500011079e-08, R32 ;  /* 0x32a57060151a7823 */ /* 0x000fe20000000020 */
[----:B------:R-:W-:Y:S01]  /*0720*/  FFMA.RM R21, R27, R10, 12582913 ;  /* 0x4b4000011b157423 */ /* 0x000fe2000000400a */
[----:B------:R-:W-:Y:S01]  /*0730*/  FFMA R34, R19, 1.4426950216293334961, -R34 ;  /* 0x3fb8aa3b13227823 */ /* 0x000fe20000000822 */
[----:B------:R-:W-:Y:S02]  /*0740*/  FFMA.SAT R27, R17, R6, 0.5 ;  /* 0x3f000000111b7423 */ /* 0x000fe40000002006 */
[----:B------:R-:W-:Y:S01]  /*0750*/  FADD R32, R21, -12583039 ;  /* 0xcb40007f15207421 */ /* 0x000fe20000000000 */
[----:B------:R-:W-:Y:S01]  /*0760*/  FFMA R34, R19, 1.925963033500011079e-08, R34 ;  /* 0x32a5706013227823 */ /* 0x000fe20000000022 */
[----:B------:R-:W-:Y:S01]  /*0770*/  FFMA.RM R19, R27, R10, 12582913 ;  /* 0x4b4000011b137423 */ /* 0x000fe2000000400a */
[----:B------:R-:W3:Y:S01]  /*0780*/  MUFU.EX2 R25, R25 ;  /* 0x0000001900197308 */ /* 0x000ee20000000800 */
[----:B------:R-:W-:Y:S01]  /*0790*/  FFMA R36, R13, 1.4426950216293334961, -R32 ;  /* 0x3fb8aa3b0d247823 */ /* 0x000fe20000000820 */
[----:B------:R-:W-:-:S03]  /*07a0*/  IMAD.SHL.U32 R32, R16, 0x800000, RZ ;  /* 0x0080000010207824 */ /* 0x000fc600078e00ff */
[----:B------:R-:W-:Y:S01]  /*07b0*/  FFMA R36, R13, 1.925963033500011079e-08, R36 ;  /* 0x32a570600d247823 */ /* 0x000fe20000000024 */
[----:B------:R-:W-:Y:S01]  /*07c0*/  FADD R13, R19, -12583039 ;  /* 0xcb40007f130d7421 */ /* 0x000fe20000000000 */
[----:B0-----:R-:W-:Y:S01]  /*07d0*/  FFMA R7, R32, R4, R7 ;  /* 0x0000000420077223 */ /* 0x001fe20000000007 */
[----:B------:R-:W0:Y:S02]  /*07e0*/  MUFU.EX2 R26, R26 ;  /* 0x0000001a001a7308 */ /* 0x000e240000000800 */
[----:B------:R-:W-:Y:S01]  /*07f0*/  FFMA R32, R17, 1.4426950216293334961, -R13 ;  /* 0x3fb8aa3b11207823 */ /* 0x000fe2000000080d */
[----:B-1----:R-:W-:Y:S01]  /*0800*/  FFMA R7, R14, R20, R7 ;  /* 0x000000140e077223 */ /* 0x002fe20000000007 */
[----:B------:R-:W-:Y:S02]  /*0810*/  SHF.L.U32 R14, R23, 0x17, RZ ;  /* 0x00000017170e7819 */ /* 0x000fe400000006ff */
[----:B------:R-:W-:Y:S01]  /*0820*/  FFMA R32, R17, 1.925963033500011079e-08, R32 ;  /* 0x32a5706011207823 */ /* 0x000fe20000000020 */
[----:B--2---:R-:W-:Y:S01]  /*0830*/  FFMA R18, R18, R24, R7 ;  /* 0x0000001812127223 */ /* 0x004fe20000000007 */
[----:B------:R-:W1:Y:S01]  /*0840*/  MUFU.EX2 R16, R34 ;  /* 0x0000002200107308 */ /* 0x000e620000000800 */
[----:B------:R-:W-:-:S02]  /*0850*/  SHF.L.U32 R7, R19, 0x17, RZ ;  /* 0x0000001713077819 */ /* 0x000fc400000006ff */
[----:B---3--:R-:W-:Y:S01]  /*0860*/  FFMA R5, R5, R25, R18 ;  /* 0x0000001905057223 */ /* 0x008fe20000000012 */
[----:B------:R-:W-:-:S04]  /*0870*/  SHF.L.U32 R18, R21, 0x17, RZ ;  /* 0x0000001715127819 */ /* 0x000fc800000006ff */
[----:B------:R-:W2:Y:S01]  /*0880*/  MUFU.EX2 R4, R36 ;  /* 0x0000002400047308 */ /* 0x000ea20000000800 */
[----:B0-----:R-:W-:-:S07]  /*0890*/  FFMA R5, R22, R26, R5 ;  /* 0x0000001a16057223 */ /* 0x001fce0000000005 */
[----:B------:R-:W0:Y:S01]  /*08a0*/  MUFU.EX2 R32, R32 ;  /* 0x0000002000207308 */ /* 0x000e220000000800 */
[----:B-1----:R-:W-:-:S04]  /*08b0*/  FFMA R5, R14, R16, R5 ;  /* 0x000000100e057223 */ /* 0x002fc80000000005 */
[----:B--2---:R-:W-:-:S04]  /*08c0*/  FFMA R4, R18, R4, R5 ;  /* 0x0000000412047223 */ /* 0x004fc80000000005 */
[----:B0-----:R-:W-:Y:S01]  /*08d0*/  FFMA R7, R7, R32, R4 ;  /* 0x0000002007077223 */ /* 0x001fe20000000004 */
[----:B------:R-:W-:Y:S06]  /*08e0*/  @P1 BRA `(.L_x_141) ;  /* 0xfffffff800c41947 */ /* 0x000fec000383ffff */
.L_x_140:
[----:B------:R-:W-:Y:S05]  /*08f0*/  @!P2 BRA `(.L_x_139) ;  /* 0x000000040044a947 */ /* 0x000fea0003800000 */
[----:B------:R-:W-:Y:S02]  /*0900*/  ISETP.GE.U32.AND P1, PT, R30, 0x4, PT ;  /* 0x000000041e00780c */ /* 0x000fe40003f26070 */
[----:B------:R-:W-:-:S04]  /*0910*/  LOP3.LUT R20, R15, 0x3, RZ, 0xc0, !PT ;  /* 0x000000030f147812 */ /* 0x000fc800078ec0ff */
[----:B------:R-:W-:-:S07]  /*0920*/  ISETP.NE.AND P2, PT, R20, RZ, PT ;  /* 0x000000ff1400720c */ /* 0x000fce0003f45270 */
[----:B------:R-:W-:Y:S06]  /*0930*/  @!P1 BRA `(.L_x_142) ;  /* 0x00000000009c9947 */ /* 0x000fec0003800000 */
[----:B------:R-:W-:-:S05]  /*0940*/  IADD3 R17, PT, PT, R29, R12, RZ ;  /* 0x0000000c1d117210 */ /* 0x000fca0007ffe0ff */
[----:B------:R-:W-:-:S05]  /*0950*/  IMAD.WIDE R16, R17, 0x4, R2 ;  /* 0x0000000411107825 */ /* 0x000fca00078e0202 */
[----:B------:R-:W2:Y:S04]  /*0960*/  LDG.E R11, desc[UR6][R16.64] ;  /* 0x00000006100b7981 */ /* 0x000ea8000c1e1900 */
[----:B------:R-:W3:Y:S04]  /*0970*/  LDG.E R19, desc[UR6][R16.64+0x4] ;  /* 0x0000040610137981 */ /* 0x000ee8000c1e1900 */
[----:B------:R-:W4:Y:S04]  /*0980*/  LDG.E R21, desc[UR6][R16.64+0x8] ;  /* 0x0000080610157981 */ /* 0x000f28000c1e1900 */
[----:B------:R-:W5:Y:S01]  /*0990*/  LDG.E R5, desc[UR6][R16.64+0xc] ;  /* 0x00000c0610057981 */ /* 0x000f62000c1e1900 */
[----:B------:R-:W-:-:S02]  /*09a0*/  VIADD R12, R12, 0x4 ;  /* 0x000000040c0c7836 */ /* 0x000fc40000000000 */
[----:B--2---:R-:W-:-:S04]  /*09b0*/  FFMA.SAT R13, R11, R6, 0.5 ;  /* 0x3f0000000b0d7423 */ /* 0x004fc80000002006 */
[----:B------:R-:W-:Y:S01]  /*09c0*/  FFMA.RM R4, R13, R10, 12582913 ;  /* 0x4b4000010d047423 */ /* 0x000fe2000000400a */
[----:B---3--:R-:W-:-:S03]  /*09d0*/  FFMA.SAT R13, R19, R6, 0.5 ;  /* 0x3f000000130d7423 */ /* 0x008fc60000002006 */
[C---:B------:R-:W-:Y:S01]  /*09e0*/  FADD R14, R4.reuse, -12583039 ;  /* 0xcb40007f040e7421 */ /* 0x040fe20000000000 */
[----:B------:R-:W-:Y:S01]  /*09f0*/  FFMA.RM R0, R13, R10, 12582913 ;  /* 0x4b4000010d007423 */ /* 0x000fe2000000400a */
[----:B----4-:R-:W-:Y:S01]  /*0a00*/  FFMA.SAT R13, R21, R6, 0.5 ;  /* 0x3f000000150d7423 */ /* 0x010fe20000002006 */
[----:B------:R-:W-:Y:S01]  /*0a10*/  SHF.L.U32 R4, R4, 0x17, RZ ;  /* 0x0000001704047819 */ /* 0x000fe200000006ff */
[----:B------:R-:W-:Y:S01]  /*0a20*/  FFMA R14, R11, 1.4426950216293334961, -R14 ;  /* 0x3fb8aa3b0b0e7823 */ /* 0x000fe2000000080e */
[----:B------:R-:W-:Y:S01]  /*0a30*/  FADD R18, R0, -12583039 ;  /* 0xcb40007f00127421 */ /* 0x000fe20000000000 */
[----:B------:R-:W-:Y:S02]  /*0a40*/  FFMA.RM R13, R13, R10, 12582913 ;  /* 0x4b4000010d0d7423 */ /* 0x000fe4000000400a */
[----:B------:R-:W-:Y:S01]  /*0a50*/  FFMA R14, R11, 1.925963033500011079e-08, R14 ;  /* 0x32a570600b0e7823 */ /* 0x000fe2000000000e */
[----:B-----5:R-:W-:Y:S01]  /*0a60*/  FFMA.SAT R11, R5, R6, 0.5 ;  /* 0x3f000000050b7423 */ /* 0x020fe20000002006 */
[----:B------:R-:W-:Y:S01]  /*0a70*/  FFMA R18, R19, 1.4426950216293334961, -R18 ;  /* 0x3fb8aa3b13127823 */ /* 0x000fe20000000812 */
[C---:B------:R-:W-:Y:S01]  /*0a80*/  FADD R16, R13.reuse, -12583039 ;  /* 0xcb40007f0d107421 */ /* 0x040fe20000000000 */
[----:B------:R-:W-:Y:S01]  /*0a90*/  SHF.L.U32 R13, R13, 0x17, RZ ;  /* 0x000000170d0d7819 */ /* 0x000fe200000006ff */
[----:B------:R-:W-:Y:S01]  /*0aa0*/  FFMA.RM R11, R11, R10, 12582913 ;  /* 0x4b4000010b0b7423 */ /* 0x000fe2000000400a */
[----:B------:R-:W-:Y:S01]  /*0ab0*/  FFMA R18, R19, 1.925963033500011079e-08, R18 ;  /* 0x32a5706013127823 */ /* 0x000fe20000000012 */
[----:B------:R-:W-:Y:S01]  /*0ac0*/  FFMA R16, R21, 1.4426950216293334961, -R16 ;  /* 0x3fb8aa3b15107823 */ /* 0x000fe20000000810 */
[----:B------:R-:W0:Y:S01]  /*0ad0*/  MUFU.EX2 R14, R14 ;  /* 0x0000000e000e7308 */ /* 0x000e220000000800 */
[----:B------:R-:W-:-:S02]  /*0ae0*/  FADD R22, R11, -12583039 ;  /* 0xcb40007f0b167421 */ /* 0x000fc40000000000 */
[----:B------:R-:W-:Y:S02]  /*0af0*/  FFMA R16, R21, 1.925963033500011079e-08, R16 ;  /* 0x32a5706015107823 */ /* 0x000fe40000000010 */
[----:B------:R-:W-:-:S03]  /*0b00*/  FFMA R22, R5, 1.4426950216293334961, -R22 ;  /* 0x3fb8aa3b05167823 */ /* 0x000fc60000000816 */
[----:B------:R-:W1:Y:S01]  /*0b10*/  MUFU.EX2 R18, R18 ;  /* 0x0000001200127308 */ /* 0x000e620000000800 */
[----:B------:R-:W-:Y:S01]  /*0b20*/  FFMA R22, R5, 1.925963033500011079e-08, R22 ;  /* 0x32a5706005167823 */ /* 0x000fe20000000016 */
[----:B------:R-:W-:-:S06]  /*0b30*/  IMAD.SHL.U32 R5, R0, 0x800000, RZ ;  /* 0x0080000000057824 */ /* 0x000fcc00078e00ff */
[----:B------:R-:W2:Y:S01]  /*0b40*/  MUFU.EX2 R16, R16 ;  /* 0x0000001000107308 */ /* 0x000ea20000000800 */
[----:B0-----:R-:W-:Y:S01]  /*0b50*/  FFMA R4, R4, R14, R7 ;  /* 0x0000000e04047223 */ /* 0x001fe20000000007 */
[----:B------:R-:W-:-:S06]  /*0b60*/  SHF.L.U32 R7, R11, 0x17, RZ ;  /* 0x000000170b077819 */ /* 0x000fcc00000006ff */
[----:B------:R-:W0:Y:S01]  /*0b70*/  MUFU.EX2 R22, R22 ;  /* 0x0000001600167308 */ /* 0x000e220000000800 */
[----:B-1----:R-:W-:-:S04]  /*0b80*/  FFMA R4, R5, R18, R4 ;  /* 0x0000001205047223 */ /* 0x002fc80000000004 */
[----:B--2---:R-:W-:-:S04]  /*0b90*/  FFMA R4, R13, R16, R4 ;  /* 0x000000100d047223 */ /* 0x004fc80000000004 */
[----:B0-----:R-:W-:-:S07]  /*0ba0*/  FFMA R7, R7, R22, R4 ;  /* 0x0000001607077223 */ /* 0x001fce0000000004 */
.L_x_142:
[----:B------:R-:W-:Y:S05]  /*0bb0*/  @!P2 BRA `(.L_x_139) ;  /* 0x000000000094a947 */ /* 0x000fea0003800000 */
[----:B------:R-:W-:Y:S02]  /*0bc0*/  ISETP.NE.AND P1, PT, R20, 0x1, PT ;  /* 0x000000011400780c */ /* 0x000fe40003f25270 */
[----:B------:R-:W-:-:S04]  /*0bd0*/  LOP3.LUT R0, R15, 0x1, RZ, 0xc0, !PT ;  /* 0x000000010f007812 */ /* 0x000fc800078ec0ff */
[----:B------:R-:W-:-:S07]  /*0be0*/  ISETP.NE.U32.AND P2, PT, R0, 0x1, PT ;  /* 0x000000010000780c */ /* 0x000fce0003f45070 */
[----:B------:R-:W-:Y:S06]  /*0bf0*/  @!P1 BRA `(.L_x_143) ;  /* 0x0000000000549947 */ /* 0x000fec0003800000 */
[----:B------:R-:W-:-:S05]  /*0c00*/  IADD3 R5, PT, PT, R29, R12, RZ ;  /* 0x0000000c1d057210 */ /* 0x000fca0007ffe0ff */
[----:B------:R-:W-:-:S05]  /*0c10*/  IMAD.WIDE R4, R5, 0x4, R2 ;  /* 0x0000000405047825 */ /* 0x000fca00078e0202 */
[----:B------:R-:W2:Y:S04]  /*0c20*/  LDG.E R11, desc[UR6][R4.64] ;  /* 0x00000006040b7981 */ /* 0x000ea8000c1e1900 */
[----:B------:R-:W3:Y:S01]  /*0c30*/  LDG.E R17, desc[UR6][R4.64+0x4] ;  /* 0x0000040604117981 */ /* 0x000ee2000c1e1900 */
[----:B------:R-:W-:Y:S01]  /*0c40*/  IADD3 R12, PT, PT, R12, 0x2, RZ ;  /* 0x000000020c0c7810 */ /* 0x000fe20007ffe0ff */
        /* <DEDUP_REMOVED lines=8> */
[----:B------:R-:W-:Y:S02]  /*0cd0*/  IMAD.SHL.U32 R19, R19, 0x800000, RZ ;  /* 0x0080000013137824 */ /* 0x000fe400078e00ff */
[----:B------:R-:W-:Y:S01]  /*0ce0*/  FFMA R0, R11, 1.925963033500011079e-08, R0 ;  /* 0x32a570600b007823 */ /* 0x000fe20000000000 */
[----:B------:R-:W-:-:S04]  /*0cf0*/  FFMA R14, R17, 1.4426950216293334961, -R14 ;  /* 0x3fb8aa3b110e7823 */ /* 0x000fc8000000080e */
[----:B------:R-:W-:Y:S01]  /*0d00*/  FFMA R14, R17, 1.925963033500011079e-08, R14 ;  /* 0x32a57060110e7823 */ /* 0x000fe2000000000e */
[----:B------:R-:W0:Y:S08]  /*0d10*/  MUFU.EX2 R0, R0 ;  /* 0x0000000000007308 */ /* 0x000e300000000800 */
[----:B------:R-:W1:Y:S01]  /*0d20*/  MUFU.EX2 R14, R14 ;  /* 0x0000000e000e7308 */ /* 0x000e620000000800 */
[----:B0-----:R-:W-:-:S04]  /*0d30*/  FFMA R4, R4, R0, R7 ;  /* 0x0000000004047223 */ /* 0x001fc80000000007 */
[----:B-1----:R-:W-:-:S07]  /*0d40*/  FFMA R7, R19, R14, R4 ;  /* 0x0000000e13077223 */ /* 0x002fce0000000004 */
.L_x_143:
[----:B------:R-:W-:Y:S05]  /*0d50*/  @P2 BRA `(.L_x_139) ;  /* 0x00000000002c2947 */ /* 0x000fea0003800000 */
[----:B------:R-:W-:-:S05]  /*0d60*/  IADD3 R5, PT, PT, R29, R12, RZ ;  /* 0x0000000c1d057210 */ /* 0x000fca0007ffe0ff */
[----:B------:R-:W-:-:S06]  /*0d70*/  IMAD.WIDE R2, R5, 0x4, R2 ;  /* 0x0000000405027825 */ /* 0x000fcc00078e0202 */
[----:B------:R-:W2:Y:S02]  /*0d80*/  LDG.E R3, desc[UR6][R2.64] ;  /* 0x0000000602037981 */ /* 0x000ea4000c1e1900 */
[----:B--2---:R-:W-:-:S04]  /*0d90*/  FFMA.SAT R5, R3, R6, 0.5 ;  /* 0x3f00000003057423 */ /* 0x004fc80000002006 */
[----:B------:R-:W-:-:S04]  /*0da0*/  FFMA.RM R5, R5, R10, 12582913 ;  /* 0x4b40000105057423 */ /* 0x000fc8000000400a */
[C---:B------:R-:W-:Y:S01]  /*0db0*/  FADD R0, R5.reuse, -12583039 ;  /* 0xcb40007f05007421 */ /* 0x040fe20000000000 */
[----:B------:R-:W-:-:S03]  /*0dc0*/  IMAD.SHL.U32 R4, R5, 0x800000, RZ ;  /* 0x0080000005047824 */ /* 0x000fc600078e00ff */
[----:B------:R-:W-:-:S04]  /*0dd0*/  FFMA R0, R3, 1.4426950216293334961, -R0 ;  /* 0x3fb8aa3b03007823 */ /* 0x000fc80000000800 */
[----:B------:R-:W-:-:S06]  /*0de0*/  FFMA R0, R3, 1.925963033500011079e-08, R0 ;  /* 0x32a5706003007823 */ /* 0x000fcc0000000000 */
[----:B------:R-:W0:Y:S02]  /*0df0*/  MUFU.EX2 R0, R0 ;  /* 0x0000000000007308 */ /* 0x000e240000000800 */
[----:B0-----:R-:W-:-:S07]  /*0e00*/  FFMA R7, R4, R0, R7 ;  /* 0x0000000004077223 */ /* 0x001fce0000000007 */
.L_x_139:
[----:B------:R-:W-:Y:S01]  /*0e10*/  MOV R33, RZ ;  /* 0x000000ff00217202 */ /* 0x000fe20000000f00 */
[----:B------:R-:W-:Y:S06]  /*0e20*/  @!P0 BRA `(.L_x_144) ;  /* 0x0000002000e48947 */ /* 0x000fec0003800000 */
[----:B------:R-:W0:Y:S01]  /*0e30*/  LDC.64 R12, c[0x0][0x380] ;  /* 0x0000e000ff0c7b82 */ /* 0x000e220000000a00 */
[----:B------:R-:W-:Y:S01]  /*0e40*/  FMUL R0, R7, R7 ;  /* 0x0000000707007220 */ /* 0x000fe20000400000 */
[C---:B------:R-:W-:Y:S01]  /*0e50*/  ISETP.GE.U32.AND P0, PT, R15.reuse, 0x4, PT ;  /* 0x000000040f00780c */ /* 0x040fe20003f06070 */
[----:B------:R-:W-:Y:S01]  /*0e60*/  UMOV UR4, 0xa0b5ed8d ;  /* 0xa0b5ed8d00047882 */ /* 0x000fe20000000000 */
[----:B------:R-:W-:Y:S01]  /*0e70*/  UMOV UR5, 0x3eb0c6f7 ;  /* 0x3eb0c6f700057882 */ /* 0x000fe20000000000 */
[----:B------:R-:W1:Y:S01]  /*0e80*/  F2F.F64.F32 R10, R0 ;  /* 0x00000000000a7310 */ /* 0x000e620000201800 */
[C---:B------:R-:W-:Y:S01]  /*0e90*/  FADD R5, -R8.reuse, R7 ;  /* 0x0000000708057221 */ /* 0x040fe20000000100 */
[----:B------:R-:W-:Y:S01]  /*0ea0*/  LOP3.LUT R7, R15, 0x3, RZ, 0xc0, !PT ;  /* 0x000000030f077812 */ /* 0x000fe200078ec0ff */
[----:B------:R-:W-:Y:S01]  /*0eb0*/  IMAD.MOV.U32 R6, RZ, RZ, RZ ;  /* 0x000000ffff067224 */ /* 0x000fe200078e00ff */
[----:B------:R-:W-:Y:S01]  /*0ec0*/  MOV R33, RZ ;  /* 0x000000ff00217202 */ /* 0x000fe20000000f00 */
[----:B------:R-:W-:Y:S01]  /*0ed0*/  FMUL R5, R8, R5 ;  /* 0x0000000508057220 */ /* 0x000fe20000400000 */
[----:B-1----:R-:W-:Y:S01]  /*0ee0*/  DADD R10, R10, UR4 ;  /* 0x000000040a0a7e29 */ /* 0x002fe20008000000 */
[----:B0-----:R-:W-:-:S03]  /*0ef0*/  IMAD.WIDE R12, R28, 0x4, R12 ;  /* 0x000000041c0c7825 */ /* 0x001fc600078e020c */
[----:B------:R-:W-:Y:S07]  /*0f00*/  @!P0 BRA `(.L_x_145) ;  /* 0x0000001000d48947 */ /* 0x000fee0003800000 */
[----:B------:R-:W-:Y:S01]  /*0f10*/  MOV R2, 0xc ;  /* 0x0000000c00027802 */ /* 0x000fe20000000f00 */
[----:B------:R-:W-:Y:S01]  /*0f20*/  IMAD.MOV.U32 R0, RZ, RZ, R29 ;  /* 0x000000ffff007224 */ /* 0x000fe200078e001d */
[----:B------:R-:W-:Y:S01]  /*0f30*/  MOV R3, 0x0 ;  /* 0x0000000000037802 */ /* 0x000fe20000000f00 */
[----:B------:R-:W0:Y:S01]  /*0f40*/  LDCU.64 UR10, c[0x0][0x390] ;  /* 0x00007200ff0a77ac */ /* 0x000e220008000a00 */
[----:B------:R-:W-:Y:S02]  /*0f50*/  LOP3.LUT R6, R15, 0x7ffffffc, RZ, 0xc0, !PT ;  /* 0x7ffffffc0f067812 */ /* 0x000fe400078ec0ff */
[----:B------:R-:W-:Y:S01]  /*0f60*/  MOV R33, RZ ;  /* 0x000000ff00217202 */ /* 0x000fe20000000f00 */
[----:B------:R-:W-:Y:S01]  /*0f70*/  IMAD.WIDE R2, R29, 0x4, R2 ;  /* 0x000000041d027825 */ /* 0x000fe200078e0202 */
[----:B------:R-:W1:Y:S03]  /*0f80*/  LDCU.64 UR8, c[0x0][0x380] ;  /* 0x00007000ff0877ac */ /* 0x000e660008000a00 */
[----:B------:R-:W-:Y:S01]  /*0f90*/  IMAD.MOV.U32 R4, RZ, RZ, R2 ;  /* 0x000000ffff047224 */ /* 0x000fe200078e0002 */
[----:B------:R-:W-:Y:S01]  /*0fa0*/  IADD3 R2, PT, PT, -R9, RZ, RZ ;  /* 0x000000ff09027210 */ /* 0x000fe20007ffe1ff */
[----:B------:R-:W-:-:S06]  /*0fb0*/  UMOV UR4, URZ ;  /* 0x000000ff00047c82 */ /* 0x000fcc0008000000 */
.L_x_174:
[----:B------:R-:W-:Y:S01]  /*0fc0*/  ISETP.NE.AND P0, PT, R2, RZ, PT ;  /* 0x000000ff0200720c */ /* 0x000fe20003f05270 */
[----:B------:R-:W-:-:S12]  /*0fd0*/  BSSY.RECONVERGENT B1, `(.L_x_146) ;  /* 0x0000045000017945 */ /* 0x000fd80003800200 */
[----:B------:R-:W-:Y:S05]  /*0fe0*/  @P0 BRA `(.L_x_147) ;  /* 0x0000000000680947 */ /* 0x000fea0003800000 */
[----:B------:R-:W2:Y:S01]  /*0ff0*/  LDG.E R18, desc[UR6][R12.64] ;  /* 0x000000060c127981 */ /* 0x000ea2000c1e1900 */
[----:B------:R-:W3:Y:S01]  /*1000*/  MUFU.RCP64H R15, R11 ;  /* 0x0000000b000f7308 */ /* 0x000ee20000001800 */
[----:B------:R-:W-:Y:S01]  /*1010*/  HFMA2 R14, -RZ, RZ, 0, 5.9604644775390625e-08 ;  /* 0x00000001ff0e7431 */ /* 0x000fe200000001ff */
[----:B------:R-:W-:Y:S05]  /*1020*/  BSSY.RECONVERGENT B2, `(.L_x_148) ;  /* 0x0000013000027945 */ /* 0x000fea0003800200 */
[----:B---3--:R-:W-:-:S08]  /*1030*/  DFMA R16, -R10, R14, 1 ;  /* 0x3ff000000a10742b */ /* 0x008fd0000000010e */
[----:B------:R-:W-:-:S08]  /*1040*/  DFMA R16, R16, R16, R16 ;  /* 0x000000101010722b */ /* 0x000fd00000000010 */
[----:B------:R-:W-:-:S08]  /*1050*/  DFMA R14, R14, R16, R14 ;  /* 0x000000100e0e722b */ /* 0x000fd0000000000e */
[----:B------:R-:W-:-:S08]  /*1060*/  DFMA R16, -R10, R14, 1 ;  /* 0x3ff000000a10742b */ /* 0x000fd0000000010e */
[----:B------:R-:W-:Y:S01]  /*1070*/  DFMA R14, R14, R16, R14 ;  /* 0x000000100e0e722b */ /* 0x000fe2000000000e */
[----:B--2---:R-:W-:-:S06]  /*1080*/  FMUL R18, R5, R18 ;  /* 0x0000001205127220 */ /* 0x004fcc0000400000 */
[----:B------:R-:W2:Y:S02]  /*1090*/  F2F.F64.F32 R18, R18 ;  /* 0x0000001200127310 */ /* 0x000ea40000201800 */
[----:B--2---:R-:W-:Y:S01]  /*10a0*/  DMUL R16, R18, R14 ;  /* 0x0000000e12107228 */ /* 0x004fe20000000000 */
[----:B------:R-:W-:-:S07]  /*10b0*/  FSETP.GEU.AND P1, PT, |R19|, 6.5827683646048100446e-37, PT ;  /* 0x036000001300780b */ /* 0x000fce0003f2e200 */
[----:B------:R-:W-:-:S08]  /*10c0*/  DFMA R20, -R10, R16, R18 ;  /* 0x000000100a14722b */ /* 0x000fd00000000112 */
[----:B------:R-:W-:-:S10]  /*10d0*/  DFMA R14, R14, R20, R16 ;  /* 0x000000140e0e722b */ /* 0x000fd40000000010 */
[----:B------:R-:W-:-:S05]  /*10e0*/  FFMA R16, RZ, R11, R15 ;  /* 0x0000000bff107223 */ /* 0x000fca000000000f */
[----:B------:R-:W-:-:S13]  /*10f0*/  FSETP.GT.AND P0, PT, |R16|, 1.469367938527859385e-39, PT ;  /* 0x001000001000780b */ /* 0x000fda0003f04200 */
[----:B------:R-:W-:Y:S05]  /*1100*/  @P0 BRA P1, `(.L_x_149) ;  /* 0x0000000000100947 */ /* 0x000fea0000800000 */
[----:B------:R-:W-:Y:S01]  /*1110*/  MOV R16, R10 ;  /* 0x0000000a00107202 */ /* 0x000fe20000000f00 */
[----:B------:R-:W-:Y:S01]  /*1120*/  IMAD.MOV.U32 R17, RZ, RZ, R11 ;  /* 0x000000ffff117224 */ /* 0x000fe200078e000b */
[----:B------:R-:W-:-:S07]  /*1130*/  MOV R30, 0x1150 ;  /* 0x00001150001e7802 */ /* 0x000fce0000000f00 */
[----:B01----:R-:W-:Y:S05]  /*1140*/  CALL.REL.NOINC `($__internal_7_$__cuda_sm20_div_rn_f64_full) ;  /* 0x0000002000347944 */ /* 0x003fea0003c00000 */
.L_x_149:
[----:B01----:R-:W-:Y:S05]  /*1150*/  BSYNC.RECONVERGENT B2 ;  /* 0x0000000000027941 */ /* 0x003fea0003800200 */
.L_x_148:
[----:B------:R-:W0:Y:S02]  /*1160*/  F2F.F64.F32 R16, R33 ;  /* 0x0000002100107310 */ /* 0x000e240000201800 */
[----:B0-----:R-:W-:Y:S01]  /*1170*/  DADD R14, R16, R14 ;  /* 0x00000000100e7229 */ /* 0x001fe2000000000e */
[----:B------:R-:W-:Y:S10]  /*1180*/  BRA `(.L_x_150) ;  /* 0x0000000000a47947 */ /* 0x000ff40003800000 */
.L_x_147:
[----:B------:R-:W2:Y:S08]  /*1190*/  LDC.64 R18, c[0x0][0x390] ;  /* 0x0000e400ff127b82 */ /* 0x000eb00000000a00 */
[----:B------:R-:W3:Y:S01]  /*11a0*/  LDC.64 R16, c[0x0][0x380] ;  /* 0x0000e000ff107b82 */ /* 0x000ee20000000a00 */
[----:B--2---:R-:W-:-:S06]  /*11b0*/  IMAD.WIDE R18, R0, 0x4, R18 ;  /* 0x0000000400127825 */ /* 0x004fcc00078e0212 */
[----:B------:R-:W2:Y:S01]  /*11c0*/  LDG.E R18, desc[UR6][R18.64] ;  /* 0x0000000612127981 */ /* 0x000ea2000c1e1900 */
[----:B---3--:R-:W-:-:S05]  /*11d0*/  IMAD.WIDE R16, R0, 0x4, R16 ;  /* 0x0000000400107825 */ /* 0x008fca00078e0210 */
[----:B------:R3:W4:Y:S01]  /*11e0*/  LDG.E R20, desc[UR6][R16.64] ;  /* 0x0000000610147981 */ /* 0x000722000c1e1900 */
[----:B------:R-:W-:Y:S01]  /*11f0*/  HFMA2 R21, -RZ, RZ, 3.7421875, 0 ;  /* 0x437c0000ff157431 */ /* 0x000fe200000001ff */
[----:B------:R-:W-:Y:S01]  /*1200*/  MOV R15, 0x3bbb989d ;  /* 0x3bbb989d000f7802 */ /* 0x000fe20000000f00 */
[----:B------:R-:W-:Y:S04]  /*1210*/  BSSY.RECONVERGENT B2, `(.L_x_151) ;  /* 0x000001e000027945 */ /* 0x000fe80003800200 */
[----:B--2---:R-:W-:Y:S02]  /*1220*/  FFMA.SAT R14, R18, R15, 0.5 ;  /* 0x3f000000120e7423 */ /* 0x004fe4000000200f */
[----:B------:R-:W3:Y:S02]  /*1230*/  MUFU.RCP64H R15, R11 ;  /* 0x0000000b000f7308 */ /* 0x000ee40000001800 */
[----:B------:R-:W-:Y:S01]  /*1240*/  FFMA.RM R21, R14, R21, 12582913 ;  /* 0x4b4000010e157423 */ /* 0x000fe20000004015 */
[----:B------:R-:W-:-:S03]  /*1250*/  IMAD.MOV.U32 R14, RZ, RZ, 0x1 ;  /* 0x00000001ff0e7424 */ /* 0x000fc600078e00ff */
[C---:B------:R-:W-:Y:S01]  /*1260*/  FADD R23, R21.reuse, -12583039 ;  /* 0xcb40007f15177421 */ /* 0x040fe20000000000 */
[----:B------:R-:W-:-:S03]  /*1270*/  SHF.L.U32 R21, R21, 0x17, RZ ;  /* 0x0000001715157819 */ /* 0x000fc600000006ff */
[----:B------:R-:W-:-:S04]  /*1280*/  FFMA R23, R18, 1.4426950216293334961, -R23 ;  /* 0x3fb8aa3b12177823 */ /* 0x000fc80000000817 */
[----:B------:R-:W-:Y:S01]  /*1290*/  FFMA R23, R18, 1.925963033500011079e-08, R23 ;  /* 0x32a5706012177823 */ /* 0x000fe20000000017 */
[----:B---3--:R-:W-:-:S03]  /*12a0*/  DFMA R16, -R10, R14, 1 ;  /* 0x3ff000000a10742b */ /* 0x008fc6000000010e */
[----:B------:R-:W2:Y:S05]  /*12b0*/  MUFU.EX2 R18, R23 ;  /* 0x0000001700127308 */ /* 0x000eaa0000000800 */
[----:B------:R-:W-:-:S08]  /*12c0*/  DFMA R16, R16, R16, R16 ;  /* 0x000000101010722b */ /* 0x000fd00000000010 */
[----:B------:R-:W-:Y:S01]  /*12d0*/  DFMA R16, R14, R16, R14 ;  /* 0x000000100e10722b */ /* 0x000fe2000000000e */
[----:B--2---:R-:W-:-:S04]  /*12e0*/  FMUL R21, R21, R18 ;  /* 0x0000001215157220 */ /* 0x004fc80000400000 */
[----:B------:R-:W-:-:S03]  /*12f0*/  FMUL R21, R8, R21 ;  /* 0x0000001508157220 */ /* 0x000fc60000400000 */
[----:B------:R-:W-:Y:S01]  /*1300*/  DFMA R14, -R10, R16, 1 ;  /* 0x3ff000000a0e742b */ /* 0x000fe20000000110 */
[----:B----4-:R-:W-:-:S06]  /*1310*/  FMUL R18, R20, R21 ;  /* 0x0000001514127220 */ /* 0x010fcc0000400000 */
[----:B------:R-:W2:Y:S01]  /*1320*/  F2F.F64.F32 R18, R18 ;  /* 0x0000001200127310 */ /* 0x000ea20000201800 */
[----:B------:R-:W-:-:S08]  /*1330*/  DFMA R20, R16, R14, R16 ;  /* 0x0000000e1014722b */ /* 0x000fd00000000010 */
        /* <DEDUP_REMOVED lines=11> */
.L_x_152:
[----:B01----:R-:W-:Y:S05]  /*13f0*/  BSYNC.RECONVERGENT B2 ;  /* 0x0000000000027941 */ /* 0x003fea0003800200 */
.L_x_151:
[----:B------:R-:W0:Y:S02]  /*1400*/  F2F.F64.F32 R16, R33 ;  /* 0x0000002100107310 */ /* 0x000e240000201800 */
[----:B0-----:R-:W-:-:S11]  /*1410*/  DADD R14, R16, -R14 ;  /* 0x00000000100e7229 */ /* 0x001fd6000000080e */
.L_x_150:
[----:B------:R-:W-:Y:S05]  /*1420*/  BSYNC.RECONVERGENT B1 ;  /* 0x0000000000017941 */ /* 0x000fea0003800200 */
.L_x_146:
[----:B------:R-:W-:Y:S01]  /*1430*/  UIADD3 UR5, UPT, UPT, UR4, 0x1, URZ ;  /* 0x0000000104057890 */ /* 0x000fe2000fffe0ff */
[----:B------:R0:W1:Y:S01]  /*1440*/  F2F.F32.F64 R33, R14 ;  /* 0x0000000e00217310 */ /* 0x0000620000301000 */
[----:B------:R-:W-:Y:S04]  /*1450*/  BSSY.RECONVERGENT B1, `(.L_x_153) ;  /* 0x0000046000017945 */ /* 0x000fe80003800200 */
[----:B------:R-:W-:-:S13]  /*1460*/  ISETP.NE.AND P0, PT, R9, UR5, PT ;  /* 0x0000000509007c0c */ /* 0x000fda000bf05270 */
[----:B01----:R-:W-:Y:S05]  /*1470*/  @!P0 BRA `(.L_x_154) ;  /* 0x0000000000a88947 */ /* 0x003fea0003800000 */
[----:B------:R-:W-:-:S04]  /*1480*/  IADD3 R18, P0, PT, R4, UR10, RZ ;  /* 0x0000000a04127c10 */ /* 0x000fc8000ff1e0ff */
[----:B------:R-:W-:-:S05]  /*1490*/  IADD3.X R19, PT, PT, R3, UR11, RZ, P0, !PT ;  /* 0x0000000b03137c10 */ /* 0x000fca00087fe4ff */
[----:B------:R-:W2:Y:S01]  /*14a0*/  LDG.E R18, desc[UR6][R18.64+-0x8] ;  /* 0xfffff80612127981 */ /* 0x000ea2000c1e1900 */
[----:B------:R-:W-:-:S04]  /*14b0*/  IADD3 R16, P0, PT, R4, UR8, RZ ;  /* 0x0000000804107c10 */ /* 0x000fc8000ff1e0ff */
[----:B------:R-:W-:-:S05]  /*14c0*/  IADD3.X R17, PT, PT, R3, UR9, RZ, P0, !PT ;  /* 0x0000000903117c10 */ /* 0x000fca00087fe4ff */
[----:B------:R0:W3:Y:S01]  /*14d0*/  LDG.E R20, desc[UR6][R16.64+-0x8] ;  /* 0xfffff80610147981 */ /* 0x0000e2000c1e1900 */
[----:B------:R-:W-:Y:S01]  /*14e0*/  HFMA2 R21, -RZ, RZ, 3.7421875, 0 ;  /* 0x437c0000ff157431 */ /* 0x000fe200000001ff */
[----:B------:R-:W-:Y:S01]  /*14f0*/  MOV R15, 0x3bbb989d ;  /* 0x3bbb989d000f7802 */ /* 0x000fe20000000f00 */
[----:B------:R-:W-:Y:S04]  /*1500*/  BSSY.RECONVERGENT B2, `(.L_x_155) ;  /* 0x000001e000027945 */ /* 0x000fe80003800200 */
[----:B--2---:R-:W-:Y:S02]  /*1510*/  FFMA.SAT R14, R18, R15, 0.5 ;  /* 0x3f000000120e7423 */ /* 0x004fe4000000200f */
[----:B------:R-:W0:Y:S02]  /*1520*/  MUFU.RCP64H R15, R11 ;  /* 0x0000000b000f7308 */ /* 0x000e240000001800 */
[----:B------:R-:W-:Y:S01]  /*1530*/  FFMA.RM R21, R14, R21, 12582913 ;  /* 0x4b4000010e157423 */ /* 0x000fe20000004015 */
[----:B------:R-:W-:-:S03]  /*1540*/  IMAD.MOV.U32 R14, RZ, RZ, 0x1 ;  /* 0x00000001ff0e7424 */ /* 0x000fc600078e00ff */
[C---:B------:R-:W-:Y:S01]  /*1550*/  FADD R23, R21.reuse, -12583039 ;  /* 0xcb40007f15177421 */ /* 0x040fe20000000000 */
[----:B------:R-:W-:-:S03]  /*1560*/  SHF.L.U32 R21, R21, 0x17, RZ ;  /* 0x0000001715157819 */ /* 0x000fc600000006ff */
[----:B------:R-:W-:-:S04]  /*1570*/  FFMA R23, R18, 1.4426950216293334961, -R23 ;  /* 0x3fb8aa3b12177823 */ /* 0x000fc80000000817 */
[----:B------:R-:W-:Y:S01]  /*1580*/  FFMA R23, R18, 1.925963033500011079e-08, R23 ;  /* 0x32a5706012177823 */ /* 0x000fe20000000017 */
[----:B0-----:R-:W-:-:S03]  /*1590*/  DFMA R16, -R10, R14, 1 ;  /* 0x3ff000000a10742b */ /* 0x001fc6000000010e */
[----:B------:R-:W0:Y:S05]  /*15a0*/  MUFU.EX2 R18, R23 ;  /* 0x0000001700127308 */ /* 0x000e2a0000000800 */
[----:B------:R-:W-:-:S08]  /*15b0*/  DFMA R16, R16, R16, R16 ;  /* 0x000000101010722b */ /* 0x000fd00000000010 */
[----:B------:R-:W-:Y:S01]  /*15c0*/  DFMA R16, R14, R16, R14 ;  /* 0x000000100e10722b */ /* 0x000fe2000000000e */
[----:B0-----:R-:W-:-:S04]  /*15d0*/  FMUL R21, R21, R18 ;  /* 0x0000001215157220 */ /* 0x001fc80000400000 */
[----:B------:R-:W-:-:S03]  /*15e0*/  FMUL R21, R8, R21 ;  /* 0x0000001508157220 */ /* 0x000fc60000400000 */
[----:B------:R-:W-:Y:S01]  /*15f0*/  DFMA R14, -R10, R16, 1 ;  /* 0x3ff000000a0e742b */ /* 0x000fe20000000110 */
[----:B---3--:R-:W-:-:S06]  /*1600*/  FMUL R18, R20, R21 ;  /* 0x0000001514127220 */ /* 0x008fcc0000400000 */
[----:B------:R-:W0:Y:S01]  /*1610*/  F2F.F64.F32 R18, R18 ;  /* 0x0000001200127310 */ /* 0x000e220000201800 */
[----:B------:R-:W-:-:S08]  /*1620*/  DFMA R20, R16, R14, R16 ;  /* 0x0000000e1014722b */ /* 0x000fd00000000010 */
[----:B0-----:R-:W-:Y:S01]  /*1630*/  DMUL R14, R20, R18 ;  /* 0x00000012140e7228 */ /* 0x001fe20000000000 */
        /* <DEDUP_REMOVED lines=9> */
[----:B------:R-:W-:Y:S05]  /*16d0*/  CALL.REL.NOINC `($__internal_7_$__cuda_sm20_div_rn_f64_full) ;  /* 0x0000001800d07944 */ /* 0x000fea0003c00000 */
.L_x_156:
[----:B------:R-:W-:Y:S05]  /*16e0*/  BSYNC.RECONVERGENT B2 ;  /* 0x0000000000027941 */ /* 0x000fea0003800200 */
.L_x_155:
[----:B------:R-:W0:Y:S02]  /*16f0*/  F2F.F64.F32 R16, R33 ;  /* 0x0000002100107310 */ /* 0x000e240000201800 */
[----:B0-----:R-:W-:Y:S01]  /*1700*/  DADD R14, R16, -R14 ;  /* 0x00000000100e7229 */ /* 0x001fe2000000080e */
[----:B------:R-:W-:Y:S10]  /*1710*/  BRA `(.L_x_157) ;  /* 0x0000000000647947 */ /* 0x000ff40003800000 */
.L_x_154:
[----:B------:R-:W2:Y:S01]  /*1720*/  LDG.E R18, desc[UR6][R12.64] ;  /* 0x000000060c127981 */ /* 0x000ea2000c1e1900 */
[----:B------:R-:W0:Y:S01]  /*1730*/  MUFU.RCP64H R15, R11 ;  /* 0x0000000b000f7308 */ /* 0x000e220000001800 */
[----:B------:R-:W-:Y:S01]  /*1740*/  MOV R14, 0x1 ;  /* 0x00000001000e7802 */ /* 0x000fe20000000f00 */
[----:B------:R-:W-:Y:S05]  /*1750*/  BSSY.RECONVERGENT B2, `(.L_x_158) ;  /* 0x0000013000027945 */ /* 0x000fea0003800200 */
[----:B0-----:R-:W-:-:S08]  /*1760*/  DFMA R16, -R10, R14, 1 ;  /* 0x3ff000000a10742b */ /* 0x001fd0000000010e */
[----:B------:R-:W-:-:S08]  /*1770*/  DFMA R16, R16, R16, R16 ;  /* 0x000000101010722b */ /* 0x000fd00000000010 */
[----:B------:R-:W-:-:S08]  /*1780*/  DFMA R14, R14, R16, R14 ;  /* 0x000000100e0e722b */ /* 0x000fd0000000000e */
[----:B------:R-:W-:-:S08]  /*1790*/  DFMA R16, -R10, R14, 1 ;  /* 0x3ff000000a10742b */ /* 0x000fd0000000010e */
[----:B------:R-:W-:Y:S01]  /*17a0*/  DFMA R20, R14, R16, R14 ;  /* 0x000000100e14722b */ /* 0x000fe2000000000e */
[----:B--2---:R-:W-:-:S06]  /*17b0*/  FMUL R18, R5, R18 ;  /* 0x0000001205127220 */ /* 0x004fcc0000400000 */
[----:B------:R-:W0:Y:S02]  /*17c0*/  F2F.F64.F32 R18, R18 ;  /* 0x0000001200127310 */ /* 0x000e240000201800 */
        /* <DEDUP_REMOVED lines=11> */
.L_x_159:
[----:B------:R-:W-:Y:S05]  /*1880*/  BSYNC.RECONVERGENT B2 ;  /* 0x0000000000027941 */ /* 0x000fea0003800200 */
.L_x_158:
[----:B------:R-:W0:Y:S02]  /*1890*/  F2F.F64.F32 R16, R33 ;  /* 0x0000002100107310 */ /* 0x000e240000201800 */
[----:B0-----:R-:W-:-:S11]  /*18a0*/  DADD R14, R16, R14 ;  /* 0x00000000100e7229 */ /* 0x001fd6000000000e */
.L_x_157:
[----:B------:R-:W-:Y:S05]  /*18b0*/  BSYNC.RECONVERGENT B1 ;  /* 0x0000000000017941 */ /* 0x000fea0003800200 */
.L_x_153:
        /* <DEDUP_REMOVED lines=43> */
.L_x_163:
[----:B------:R-:W-:Y:S05]  /*1b70*/  BSYNC.RECONVERGENT B2 ;  /* 0x0000000000027941 */ /* 0x000fea0003800200 */
.L_x_162:
[----:B------:R-:W0:Y:S02]  /*1b80*/  F2F.F64.F32 R16, R33 ;  /* 0x0000002100107310 */ /* 0x000e240000201800 */
[----:B0-----:R-:W-:Y:S01]  /*1b90*/  DADD R14, R16, -R14 ;  /* 0x00000000100e7229 */ /* 0x001fe2000000080e */
[----:B------:R-:W-:Y:S10]  /*1ba0*/  BRA `(.L_x_164) ;  /* 0x0000000000647947 */ /* 0x000ff40003800000 */
.L_x_161:
        /* <DEDUP_REMOVED lines=22> */
.L_x_166:
[----:B------:R-:W-:Y:S05]  /*1d10*/  BSYNC.RECONVERGENT B2 ;  /* 0x0000000000027941 */ /* 0x000fea0003800200 */
.L_x_165:
[----:B------:R-:W0:Y:S02]  /*1d20*/  F2F.F64.F32 R16, R33 ;  /* 0x0000002100107310 */ /* 0x000e240000201800 */
[----:B0-----:R-:W-:-:S11]  /*1d30*/  DADD R14, R16, R14 ;  /* 0x00000000100e7229 */ /* 0x001fd6000000000e */
.L_x_164:
[----:B------:R-:W-:Y:S05]  /*1d40*/  BSYNC.RECONVERGENT B1 ;  /* 0x0000000000017941 */ /* 0x000fea0003800200 */
.L_x_160:
        /* <DEDUP_REMOVED lines=43> */
.L_x_170:
[----:B------:R-:W-:Y:S05]  /*2000*/  BSYNC.RECONVERGENT B2 ;  /* 0x0000000000027941 */ /* 0x000fea0003800200 */
.L_x_169:
[----:B------:R-:W0:Y:S02]  /*2010*/  F2F.F64.F32 R16, R33 ;  /* 0x0000002100107310 */ /* 0x000e240000201800 */
[----:B0-----:R-:W-:Y:S01]  /*2020*/  DADD R14, R16, -R14 ;  /* 0x00000000100e7229 */ /* 0x001fe2000000080e */
[----:B------:R-:W-:Y:S10]  /*2030*/  BRA `(.L_x_171) ;  /* 0x0000000000647947 */ /* 0x000ff40003800000 */
.L_x_168:
        /* <DEDUP_REMOVED lines=22> */
.L_x_173:
[----:B------:R-:W-:Y:S05]  /*21a0*/  BSYNC.RECONVERGENT B2 ;  /* 0x0000000000027941 */ /* 0x000fea0003800200 */
.L_x_172:
[----:B------:R-:W0:Y:S02]  /*21b0*/  F2F.F64.F32 R16, R33 ;  /* 0x0000002100107310 */ /* 0x000e240000201800 */
[----:B0-----:R-:W-:-:S11]  /*21c0*/  DADD R14, R16, R14 ;  /* 0x00000000100e7229 */ /* 0x001fd6000000000e */
.L_x_171:
[----:B------:R-:W-:Y:S05]  /*21d0*/  BSYNC.RECONVERGENT B1 ;  /* 0x0000000000017941 */ /* 0x000fea0003800200 */
.L_x_167:
[----:B------:R-:W-:Y:S01]  /*21e0*/  UIADD3 UR4, UPT, UPT, UR4, 0x4, URZ ;  /* 0x0000000404047890 */ /* 0x000fe2000fffe0ff */
[----:B------:R2:W3:Y:S01]  /*21f0*/  F2F.F32.F64 R33, R14 ;  /* 0x0000000e00217310 */ /* 0x0004e20000301000 */
[----:B------:R-:W-:Y:S02]  /*2200*/  IADD3 R4, P1, PT, R4, 0x10, RZ ;  /* 0x0000001004047810 */ /* 0x000fe40007f3e0ff */
[----:B------:R-:W-:Y:S02]  /*2210*/  IADD3 R0, PT, PT, R0, 0x4, RZ ;  /* 0x0000000400007810 */ /* 0x000fe40007ffe0ff */
[----:B------:R-:W-:Y:S01]  /*2220*/  ISETP.NE.AND P0, PT, R6, UR4, PT ;  /* 0x0000000406007c0c */ /* 0x000fe2000bf05270 */
[----:B------:R-:W-:Y:S01]  /*2230*/  IMAD.X R3, RZ, RZ, R3, P1 ;  /* 0x000000ffff037224 */ /* 0x000fe200008e0603 */
[----:B------:R-:W-:-:S11]  /*2240*/  IADD3 R2, PT, PT, R2, 0x4, RZ ;  /* 0x0000000402027810 */ /* 0x000fd60007ffe0ff */
[----:B--23--:R-:W-:Y:S05]  /*2250*/  @P0 BRA `(.L_x_174) ;  /* 0xffffffec00580947 */ /* 0x00cfea000383ffff */
.L_x_145:
[----:B------:R-:W-:-:S13]  /*2260*/  ISETP.NE.AND P0, PT, R7, RZ, PT ;  /* 0x000000ff0700720c */ /* 0x000fda0003f05270 */
[----:B------:R-:W-:Y:S05]  /*2270*/  @!P0 BRA `(.L_x_144) ;  /* 0x0000000c00d08947 */ /* 0x000fea0003800000 */
[----:B------:R-:W-:-:S13]  /*2280*/  ISETP.NE.AND P0, PT, R7, 0x1, PT ;  /* 0x000000010700780c */ /* 0x000fda0003f05270 */
[----:B------:R-:W-:Y:S05]  /*2290*/  @!P0 BRA `(.L_x_175) ;  /* 0x0000000800848947 */ /* 0x000fea0003800000 */
[----:B------:R-:W-:Y:S01]  /*22a0*/  ISETP.NE.AND P0, PT, R6, R9, PT ;  /* 0x000000090600720c */ /* 0x000fe20003f05270 */
[----:B------:R-:W-:-:S12]  /*22b0*/  BSSY.RECONVERGENT B1, `(.L_x_176) ;  /* 0x000004a000017945 */ /* 0x000fd80003800200 */
[----:B------:R-:W-:Y:S05]  /*22c0*/  @!P0 BRA `(.L_x_177) ;  /* 0x0000000000b48947 */ /* 0x000fea0003800000 */
[----:B------:R-:W0:Y:S01]  /*22d0*/  LDC.64 R16, c[0x0][0x390] ;  /* 0x0000e400ff107b82 */ /* 0x000e220000000a00 */
[----:B------:R-:W-:-:S07]  /*22e0*/  IADD3 R3, PT, PT, R29, R6, RZ ;  /* 0x000000061d037210 */ /* 0x000fce0007ffe0ff */
[----:B------:R-:W1:Y:S01]  /*22f0*/  LDC.64 R14, c[0x0][0x380] ;  /* 0x0000e000ff0e7b82 */ /* 0x000e620000000a00 */
[----:B0-----:R-:W-:-:S06]  /*2300*/  IMAD.WIDE R16, R3, 0x4, R16 ;  /* 0x0000000403107825 */ /* 0x001fcc00078e0210 */
[----:B------:R-:W2:Y:S01]  /*2310*/  LDG.E R16, desc[UR6][R16.64] ;  /* 0x0000000610107981 */ /* 0x000ea2000c1e1900 */
[----:B-1----:R-:W-:-:S05]  /*2320*/  IMAD.WIDE R14, R3, 0x4, R14 ;  /* 0x00000004030e7825 */ /* 0x002fca00078e020e */
[----:B------:R0:W3:Y:S01]  /*2330*/  LDG.E R0, desc[UR6][R14.64] ;  /* 0x000000060e007981 */ /* 0x0000e2000c1e1900 */
[----:B------:R-:W-:Y:S01]  /*2340*/  MOV R3, 0x3bbb989d ;  /* 0x3bbb989d00037802 */ /* 0x000fe20000000f00 */
[----:B------:R-:W-:Y:S01]  /*2350*/  IMAD.MOV.U32 R7, RZ, RZ, 0x437c0000 ;  /* 0x437c0000ff077424 */ /* 0x000fe200078e00ff */
[----:B------:R-:W-:Y:S03]  /*2360*/  BSSY.RECONVERGENT B2, `(.L_x_178) ;  /* 0x0000020000027945 */ /* 0x000fe60003800200 */
[----:B--2---:R-:W-:Y:S02]  /*2370*/  FFMA.SAT R2, R16, R3, 0.5 ;  /* 0x3f00000010027423 */ /* 0x004fe40000002003 */
[----:B------:R-:W0:Y:S02]  /*2380*/  MUFU.RCP64H R3, R11 ;  /* 0x0000000b00037308 */ /* 0x000e240000001800 */
[----:B------:R-:W-:Y:S01]  /*2390*/  FFMA.RM R4, R2, R7, 12582913 ;  /* 0x4b40000102047423 */ /* 0x000fe20000004007 */
[----:B------:R-:W-:-:S03]  /*23a0*/  HFMA2 R2, -RZ, RZ, 0, 5.9604644775390625e-08 ;  /* 0x00000001ff027431 */ /* 0x000fc600000001ff */
[C---:B------:R-:W-:Y:S01]  /*23b0*/  FADD R7, R4.reuse, -12583039 ;  /* 0xcb40007f04077421 */ /* 0x040fe20000000000 */
[----:B------:R-:W-:-:S03]  /*23c0*/  SHF.L.U32 R4, R4, 0x17, RZ ;  /* 0x0000001704047819 */ /* 0x000fc600000006ff */
[----:B------:R-:W-:-:S04]  /*23d0*/  FFMA R7, R16, 1.4426950216293334961, -R7 ;  /* 0x3fb8aa3b10077823 */ /* 0x000fc80000000807 */
[----:B------:R-:W-:Y:S01]  /*23e0*/  FFMA R7, R16, 1.925963033500011079e-08, R7 ;  /* 0x32a5706010077823 */ /* 0x000fe20000000007 */
[----:B0-----:R-:W-:-:S05]  /*23f0*/  DFMA R14, -R10, R2, 1 ;  /* 0x3ff000000a0e742b */ /* 0x001fca0000000102 */
[----:B------:R-:W0:Y:S03]  /*2400*/  MUFU.EX2 R7, R7 ;  /* 0x0000000700077308 */ /* 0x000e260000000800 */
[----:B------:R-:W-:-:S08]  /*2410*/  DFMA R14, R14, R14, R14 ;  /* 0x0000000e0e0e722b */ /* 0x000fd0000000000e */
[----:B------:R-:W-:Y:S01]  /*2420*/  DFMA R14, R2, R14, R2 ;  /* 0x0000000e020e722b */ /* 0x000fe20000000002 */
[----:B0-----:R-:W-:-:S04]  /*2430*/  FMUL R17, R4, R7 ;  /* 0x0000000704117220 */ /* 0x001fc80000400000 */
[----:B------:R-:W-:-:S03]  /*2440*/  FMUL R17, R8, R17 ;  /* 0x0000001108117220 */ /* 0x000fc60000400000 */
[----:B------:R-:W-:Y:S01]  /*2450*/  DFMA R2, -R10, R14, 1 ;  /* 0x3ff000000a02742b */ /* 0x000fe2000000010e */
[----:B---3--:R-:W-:-:S04]  /*2460*/  FMUL R0, R0, R17 ;  /* 0x0000001100007220 */ /* 0x008fc80000400000 */
[----:B------:R-:W0:Y:S03]  /*2470*/  F2F.F64.F32 R18, R0 ;  /* 0x0000000000127310 */ /* 0x000e260000201800 */
        /* <DEDUP_REMOVED lines=8> */
[----:B------:R-:W-:Y:S01]  /*2500*/  IMAD.MOV.U32 R16, RZ, RZ, R10 ;  /* 0x000000ffff107224 */ /* 0x000fe200078e000a */
[----:B------:R-:W-:Y:S02]  /*2510*/  MOV R17, R11 ;  /* 0x0000000b00117202 */ /* 0x000fe40000000f00 */
[----:B------:R-:W-:-:S07]  /*2520*/  MOV R30, 0x2540 ;  /* 0x00002540001e7802 */ /* 0x000fce0000000f00 */
[----:B------:R-:W-:Y:S05]  /*2530*/  CALL.REL.NOINC `($__internal_7_$__cuda_sm20_div_rn_f64_full) ;  /* 0x0000000c00387944 */ /* 0x000fea0003c00000 */
[----:B------:R-:W-:Y:S01]  /*2540*/  MOV R2, R14 ;  /* 0x0000000e00027202 */ /* 0x000fe20000000f00 */
[----:B------:R-:W-:-:S07]  /*2550*/  IMAD.MOV.U32 R3, RZ, RZ, R15 ;  /* 0x000000ffff037224 */ /* 0x000fce00078e000f */
.L_x_179:
[----:B------:R-:W-:Y:S05]  /*2560*/  BSYNC.RECONVERGENT B2 ;  /* 0x0000000000027941 */ /* 0x000fea0003800200 */
.L_x_178:
[----:B------:R-:W0:Y:S02]  /*2570*/  F2F.F64.F32 R14, R33 ;  /* 0x00000021000e7310 */ /* 0x000e240000201800 */
[----:B0-----:R-:W-:Y:S01]  /*2580*/  DADD R2, R14, -R2 ;  /* 0x000000000e027229 */ /* 0x001fe20000000802 */
[----:B------:R-:W-:Y:S10]  /*2590*/  BRA `(.L_x_180) ;  /* 0x00000000006c7947 */ /* 0x000ff40003800000 */
.L_x_177:
        /* <DEDUP_REMOVED lines=9> */
[----:B--2---:R-:W-:-:S04]  /*2630*/  FMUL R0, R5, R0 ;  /* 0x0000000005007220 */ /* 0x004fc80000400000 */
[----:B------:R-:W0:Y:S03]  /*2640*/  F2F.F64.F32 R18, R0 ;  /* 0x0000000000127310 */ /* 0x000e260000201800 */
        /* <DEDUP_REMOVED lines=11> */
[----:B------:R-:W-:Y:S02]  /*2700*/  MOV R2, R14 ;  /* 0x0000000e00027202 */ /* 0x000fe40000000f00 */
[----:B------:R-:W-:-:S07]  /*2710*/  MOV R3, R15 ;  /* 0x0000000f00037202 */ /* 0x000fce0000000f00 */
.L_x_182:
[----:B------:R-:W-:Y:S05]  /*2720*/  BSYNC.RECONVERGENT B2 ;  /* 0x0000000000027941 */ /* 0x000fea0003800200 */
.L_x_181:
[----:B------:R-:W0:Y:S02]  /*2730*/  F2F.F64.F32 R14, R33 ;  /* 0x00000021000e7310 */ /* 0x000e240000201800 */
[----:B0-----:R-:W-:-:S11]  /*2740*/  DADD R2, R14, R2 ;  /* 0x000000000e027229 */ /* 0x001fd60000000002 */
.L_x_180:
[----:B------:R-:W-:Y:S05]  /*2750*/  BSYNC.RECONVERGENT B1 ;  /* 0x0000000000017941 */ /* 0x000fea0003800200 */
.L_x_176:
[----:B------:R-:W-:Y:S01]  /*2760*/  VIADD R4, R6, 0x1 ;  /* 0x0000000106047836 */ /* 0x000fe20000000000 */
[----:B------:R0:W1:Y:S01]  /*2770*/  F2F.F32.F64 R0, R2 ;  /* 0x0000000200007310 */ /* 0x0000620000301000 */
[----:B------:R-:W-:Y:S03]  /*2780*/  BSSY.RECONVERGENT B1, `(.L_x_183) ;  /* 0x0000050000017945 */ /* 0x000fe60003800200 */
[----:B------:R-:W-:-:S13]  /*2790*/  ISETP.NE.AND P0, PT, R4, R9, PT ;  /* 0x000000090400720c */ /* 0x000fda0003f05270 */
[----:B01----:R-:W-:Y:S05]  /*27a0*/  @!P0 BRA `(.L_x_184) ;  /* 0x0000000000c88947 */ /* 0x003fea0003800000 */
[----:B------:R-:W0:Y:S01]  /*27b0*/  LDCU.64 UR4, c[0x0][0x390] ;  /* 0x00007200ff0477ac */ /* 0x000e220008000a00 */
[----:B------:R-:W-:-:S04]  /*27c0*/  IADD3 R2, P0, PT, R29, R6, RZ ;  /* 0x000000061d027210 */ /* 0x000fc80007f1e0ff */
[----:B------:R-:W-:Y:S02]  /*27d0*/  LEA.HI.X.SX32 R3, R29, RZ, 0x1, P0 ;  /* 0x000000ff1d037211 */ /* 0x000fe400000f0eff */
[C---:B------:R-:W-:Y:S02]  /*27e0*/  SHF.L.U32 R14, R2.reuse, 0x2, RZ ;  /* 0x00000002020e7819 */ /* 0x040fe400000006ff */
[----:B------:R-:W-:Y:S02]  /*27f0*/  SHF.L.U64.HI R2, R2, 0x2, R3 ;  /* 0x0000000202027819 */ /* 0x000fe40000010203 */
[----:B0-----:R-:W-:-:S04]  /*2800*/  IADD3 R16, P0, PT, R14, UR4, RZ ;  /* 0x000000040e107c10 */ /* 0x001fc8000ff1e0ff */
[----:B------:R-:W-:Y:S01]  /*2810*/  IADD3.X R17, PT, PT, R2, UR5, RZ, P0, !PT ;  /* 0x0000000502117c10 */ /* 0x000fe200087fe4ff */
[----:B------:R-:W0:Y:S04]  /*2820*/  LDCU.64 UR4, c[0x0][0x380] ;  /* 0x00007000ff0477ac */ /* 0x000e280008000a00 */
[----:B------:R-:W2:Y:S01]  /*2830*/  LDG.E R16, desc[UR6][R16.64+0x4] ;  /* 0x0000040610107981 */ /* 0x000ea2000c1e1900 */
[----:B0-----:R-:W-:-:S04]  /*2840*/  IADD3 R14, P0, PT, R14, UR4, RZ ;  /* 0x000000040e0e7c10 */ /* 0x001fc8000ff1e0ff */
[----:B------:R-:W-:-:S05]  /*2850*/  IADD3.X R15, PT, PT, R2, UR5, RZ, P0, !PT ;  /* 0x00000005020f7c10 */ /* 0x000fca00087fe4ff */
        /* <DEDUP_REMOVED lines=33> */
[----:B------:R-:W-:Y:S02]  /*2a70*/  MOV R2, R14 ;  /* 0x0000000e00027202 */ /* 0x000fe40000000f00 */
[----:B------:R-:W-:-:S07]  /*2a80*/  MOV R3, R15 ;  /* 0x0000000f00037202 */ /* 0x000fce0000000f00 */
.L_x_186:
[----:B------:R-:W-:Y:S05]  /*2a90*/  BSYNC.RECONVERGENT B2 ;  /* 0x0000000000027941 */ /* 0x000fea0003800200 */
.L_x_185:
[----:B------:R-:W0:Y:S02]  /*2aa0*/  F2F.F64.F32 R14, R0 ;  /* 0x00000000000e7310 */ /* 0x000e240000201800 */
[----:B0-----:R-:W-:Y:S01]  /*2ab0*/  DADD R2, R14, -R2 ;  /* 0x000000000e027229 */ /* 0x001fe20000000802 */
[----:B------:R-:W-:Y:S10]  /*2ac0*/  BRA `(.L_x_187) ;  /* 0x00000000006c7947 */ /* 0x000ff40003800000 */
.L_x_184:
[----:B------:R-:W2:Y:S01]  /*2ad0*/  LDG.E R4, desc[UR6][R12.64] ;  /* 0x000000060c047981 */ /* 0x000ea2000c1e1900 */
[----:B------:R-:W0:Y:S01]  /*2ae0*/  MUFU.RCP64H R3, R11 ;  /* 0x0000000b00037308 */ /* 0x000e220000001800 */
[----:B------:R-:W-:Y:S01]  /*2af0*/  IMAD.MOV.U32 R2, RZ, RZ, 0x1 ;  /* 0x00000001ff027424 */ /* 0x000fe200078e00ff */
        /* <DEDUP_REMOVED lines=15> */
[----:B------:R-:W-:Y:S02]  /*2bf0*/  MOV R16, R10 ;  /* 0x0000000a00107202 */ /* 0x000fe40000000f00 */
[----:B------:R-:W-:Y:S02]  /*2c00*/  MOV R17, R11 ;  /* 0x0000000b00117202 */ /* 0x000fe40000000f00 */
[----:B------:R-:W-:-:S07]  /*2c10*/  MOV R30, 0x2c30 ;  /* 0x00002c30001e7802 */ /* 0x000fce0000000f00 */
[----:B------:R-:W-:Y:S05]  /*2c20*/  CALL.REL.NOINC `($__internal_7_$__cuda_sm20_div_rn_f64_full) ;  /* 0x00000004007c7944 */ /* 0x000fea0003c00000 */
[----:B------:R-:W-:Y:S01]  /*2c30*/  MOV R2, R14 ;  /* 0x0000000e00027202 */ /* 0x000fe20000000f00 */
[----:B------:R-:W-:-:S07]  /*2c40*/  IMAD.MOV.U32 R3, RZ, RZ, R15 ;  /* 0x000000ffff037224 */ /* 0x000fce00078e000f */
.L_x_189:
[----:B------:R-:W-:Y:S05]  /*2c50*/  BSYNC.RECONVERGENT B2 ;  /* 0x0000000000027941 */ /* 0x000fea0003800200 */
.L_x_188:
[----:B------:R-:W0:Y:S02]  /*2c60*/  F2F.F64.F32 R14, R0 ;  /* 0x00000000000e7310 */ /* 0x000e240000201800 */
[----:B0-----:R-:W-:-:S11]  /*2c70*/  DADD R2, R14, R2 ;  /* 0x000000000e027229 */ /* 0x001fd60000000002 */
.L_x_187:
[----:B------:R-:W-:Y:S05]  /*2c80*/  BSYNC.RECONVERGENT B1 ;  /* 0x0000000000017941 */ /* 0x000fea0003800200 */
.L_x_183:
[----:B------:R0:W1:Y:S01]  /*2c90*/  F2F.F32.F64 R33, R2 ;  /* 0x0000000200217310 */ /* 0x0000620000301000 */
[----:B------:R-:W-:-:S07]  /*2ca0*/  IADD3 R6, PT, PT, R6, 0x2, RZ ;  /* 0x0000000206067810 */ /* 0x000fce0007ffe0ff */
.L_x_175:
[----:B------:R-:W2:Y:S02]  /*2cb0*/  LDCU UR4, c[0x0][0x398] ;  /* 0x00007300ff0477ac */ /* 0x000ea40008000800 */
[----:B--2---:R-:W-:-:S04]  /*2cc0*/  ULOP3.LUT UR4, UR4, 0x1, URZ, 0xc0, !UPT ;  /* 0x0000000104047892 */ /* 0x004fc8000f8ec0ff */
[----:B------:R-:W-:-:S09]  /*2cd0*/  UISETP.NE.U32.AND UP0, UPT, UR4, 0x1, UPT ;  /* 0x000000010400788c */ /* 0x000fd2000bf05070 */
[----:B------:R-:W-:Y:S05]  /*2ce0*/  BRA.U UP0, `(.L_x_144) ;  /* 0x0000000500347547 */ /* 0x000fea000b800000 */
[----:B------:R-:W-:Y:S01]  /*2cf0*/  ISETP.NE.AND P0, PT, R6, R9, PT ;  /* 0x000000090600720c */ /* 0x000fe20003f05270 */
[----:B------:R-:W-:-:S12]  /*2d00*/  BSSY.RECONVERGENT B1, `(.L_x_190) ;  /* 0x000004a000017945 */ /* 0x000fd80003800200 */
[----:B------:R-:W-:Y:S05]  /*2d10*/  @!P0 BRA `(.L_x_191) ;  /* 0x0000000000b48947 */ /* 0x000fea0003800000 */
[----:B------:R-:W2:Y:S01]  /*2d20*/  LDC.64 R4, c[0x0][0x390] ;  /* 0x0000e400ff047b82 */ /* 0x000ea20000000a00 */
[----:B------:R-:W-:-:S07]  /*2d30*/  IADD3 R29, PT, PT, R29, R6, RZ ;  /* 0x000000061d1d7210 */ /* 0x000fce0007ffe0ff */
[----:B0-----:R-:W0:Y:S01]  /*2d40*/  LDC.64 R2, c[0x0][0x380] ;  /* 0x0000e000ff027b82 */ /* 0x001e220000000a00 */
[----:B--2---:R-:W-:-:S06]  /*2d50*/  IMAD.WIDE R4, R29, 0x4, R4 ;  /* 0x000000041d047825 */ /* 0x004fcc00078e0204 */
[----:B------:R-:W2:Y:S01]  /*2d60*/  LDG.E R4, desc[UR6][R4.64] ;  /* 0x0000000604047981 */ /* 0x000ea2000c1e1900 */
[----:B0-----:R-:W-:-:S05]  /*2d70*/  IMAD.WIDE R2, R29, 0x4, R2 ;  /* 0x000000041d027825 */ /* 0x001fca00078e0202 */
        /* <DEDUP_REMOVED lines=32> */
[----:B-1----:R-:W-:Y:S05]  /*2f80*/  CALL.REL.NOINC `($__internal_7_$__cuda_sm20_div_rn_f64_full) ;  /* 0x0000000000a47944 */ /* 0x002fea0003c00000 */
[----:B------:R-:W-:Y:S02]  /*2f90*/  MOV R2, R14 ;  /* 0x0000000e00027202 */ /* 0x000fe40000000f00 */
[----:B------:R-:W-:-:S07]  /*2fa0*/  MOV R3, R15 ;  /* 0x0000000f00037202 */ /* 0x000fce0000000f00 */
.L_x_193:
[----:B------:R-:W-:Y:S05]  /*2fb0*/  BSYNC.RECONVERGENT B2 ;  /* 0x0000000000027941 */ /* 0x000fea0003800200 */
.L_x_192:
[----:B-1----:R-:W0:Y:S02]  /*2fc0*/  F2F.F64.F32 R4, R33 ;  /* 0x0000002100047310 */ /* 0x002e240000201800 */
[----:B0-----:R-:W-:Y:S01]  /*2fd0*/  DADD R2, R4, -R2 ;  /* 0x0000000004027229 */ /* 0x001fe20000000802 */
[----:B------:R-:W-:Y:S10]  /*2fe0*/  BRA `(.L_x_194) ;  /* 0x00000000006c7947 */ /* 0x000ff40003800000 */
.L_x_191:
[----:B------:R-:W2:Y:S01]  /*2ff0*/  LDG.E R12, desc[UR6][R12.64] ;  /* 0x000000060c0c7981 */ /* 0x000ea2000c1e1900 */
[----:B0-----:R-:W0:Y:S01]  /*3000*/  MUFU.RCP64H R3, R11 ;  /* 0x0000000b00037308 */ /* 0x001e220000001800 */
        /* <DEDUP_REMOVED lines=19> */
[----:B-1----:R-:W-:Y:S05]  /*3140*/  CALL.REL.NOINC `($__internal_7_$__cuda_sm20_div_rn_f64_full) ;  /* 0x0000000000347944 */ /* 0x002fea0003c00000 */
[----:B------:R-:W-:Y:S02]  /*3150*/  MOV R2, R14 ;  /* 0x0000000e00027202 */ /* 0x000fe40000000f00 */
[----:B------:R-:W-:-:S07]  /*3160*/  MOV R3, R15 ;  /* 0x0000000f00037202 */ /* 0x000fce0000000f00 */
.L_x_196:
[----:B------:R-:W-:Y:S05]  /*3170*/  BSYNC.RECONVERGENT B2 ;  /* 0x0000000000027941 */ /* 0x000fea0003800200 */
.L_x_195:
[----:B-1----:R-:W0:Y:S02]  /*3180*/  F2F.F64.F32 R4, R33 ;  /* 0x0000002100047310 */ /* 0x002e240000201800 */
[----:B0-----:R-:W-:-:S11]  /*3190*/  DADD R2, R4, R2 ;  /* 0x0000000004027229 */ /* 0x001fd60000000002 */
.L_x_194:
[----:B------:R-:W-:Y:S05]  /*31a0*/  BSYNC.RECONVERGENT B1 ;  /* 0x0000000000017941 */ /* 0x000fea0003800200 */
.L_x_190:
[----:B------:R2:W3:Y:S02]  /*31b0*/  F2F.F32.F64 R33, R2 ;  /* 0x0000000200217310 */ /* 0x0004e40000301000 */
.L_x_144:
[----:B0-2---:R-:W0:Y:S02]  /*31c0*/  LDC.64 R2, c[0x0][0x388] ;  /* 0x0000e200ff027b82 */ /* 0x005e240000000a00 */
[----:B0-----:R-:W-:-:S05]  /*31d0*/  IMAD.WIDE R28, R28, 0x4, R2 ;  /* 0x000000041c1c7825 */ /* 0x001fca00078e0202 */
[----:B------:R-:W1:Y:S02]  /*31e0*/  LDG.E R0, desc[UR6][R28.64] ;  /* 0x000000061c007981 */ /* 0x000e64000c1e1900 */
[----:B-1-3--:R-:W-:-:S05]  /*31f0*/  FADD R33, R0, R33 ;  /* 0x0000002100217221 */ /* 0x00afca0000000000 */
[----:B------:R-:W-:Y:S01]  /*3200*/  STG.E desc[UR6][R28.64], R33 ;  /* 0x000000211c007986 */ /* 0x000fe2000c101906 */
[----:B------:R-:W-:Y:S05]  /*3210*/  EXIT ;  /* 0x000000000000794d */ /* 0x000fea0003800000 */
        .weak           $__internal_7_$__cuda_sm20_div_rn_f64_full
        .type           $__internal_7_$__cuda_sm20_div_rn_f64_full,@function
        .size           $__internal_7_$__cuda_sm20_div_rn_f64_full,(.L_x_306 - $__internal_7_$__cuda_sm20_div_rn_f64_full)
$__internal_7_$__cuda_sm20_div_rn_f64_full:
[C---:B------:R-:W-:Y:S01]  /*3220*/  FSETP.GEU.AND P0, PT, |R17|.reuse, 1.469367938527859385e-39, PT ;  /* 0x001000001100780b */ /* 0x040fe20003f0e200 */
[----:B------:R-:W-:Y:S01]  /*3230*/  BSSY.RECONVERGENT B0, `(.L_x_197) ;  /* 0x0000056000007945 */ /* 0x000fe20003800200 */
[----:B------:R-:W-:Y:S02]  /*3240*/  LOP3.LUT R14, R17, 0x800fffff, RZ, 0xc0, !PT ;  /* 0x800fffff110e7812 */ /* 0x000fe400078ec0ff */
[----:B------:R-:W-:Y:S02]  /*3250*/  MOV R20, 0x1 ;  /* 0x0000000100147802 */ /* 0x000fe40000000f00 */
[----:B------:R-:W-:Y:S01]  /*3260*/  LOP3.LUT R15, R14, 0x3ff00000, RZ, 0xfc, !PT ;  /* 0x3ff000000e0f7812 */ /* 0x000fe200078efcff */
[----:B------:R-:W-:Y:S01]  /*3270*/  IMAD.MOV.U32 R14, RZ, RZ, R16 ;  /* 0x000000ffff0e7224 */ /* 0x000fe200078e0010 */
[C---:B------:R-:W-:Y:S02]  /*3280*/  FSETP.GEU.AND P2, PT, |R19|.reuse, 1.469367938527859385e-39, PT ;  /* 0x001000001300780b */ /* 0x040fe40003f4e200 */
[----:B------:R-:W-:-:S02]  /*3290*/  LOP3.LUT R31, R19, 0x7ff00000, RZ, 0xc0, !PT ;  /* 0x7ff00000131f7812 */ /* 0x000fc400078ec0ff */
[----:B------:R-:W-:Y:S01]  /*32a0*/  MOV R32, 0x1ca00000 ;  /* 0x1ca0000000207802 */ /* 0x000fe20000000f00 */
[----:B------:R-:W-:Y:S01]  /*32b0*/  @!P0 DMUL R14, R16, 8.98846567431157953865e+307 ;  /* 0x7fe00000100e8828 */ /* 0x000fe20000000000 */
[----:B------:R-:W-:-:S04]  /*32c0*/  LOP3.LUT R34, R17, 0x7ff00000, RZ, 0xc0, !PT ;  /* 0x7ff0000011227812 */ /* 0x000fc800078ec0ff */
[----:B------:R-:W-:Y:S01]  /*32d0*/  ISETP.GE.U32.AND P1, PT, R31, R34, PT ;  /* 0x000000221f00720c */ /* 0x000fe20003f26070 */
[----:B------:R-:W0:Y:S02]  /*32e0*/  MUFU.RCP64H R21, R15 ;  /* 0x0000000f00157308 */ /* 0x000e240000001800 */
[----:B------:R-:W-:Y:S02]  /*32f0*/  @!P2 LOP3.LUT R22, R17, 0x7ff00000, RZ, 0xc0, !PT ;  /* 0x7ff000001116a812 */ /* 0x000fe400078ec0ff */
[----:B------:R-:W-:Y:S02]  /*3300*/  @!P0 LOP3.LUT R34, R15, 0x7ff00000, RZ, 0xc0, !PT ;  /* 0x7ff000000f228812 */ /* 0x000fe400078ec0ff */
[----:B------:R-:W-:-:S04]  /*3310*/  @!P2 ISETP.GE.U32.AND P3, PT, R31, R22, PT ;  /* 0x000000161f00a20c */ /* 0x000fc80003f66070 */
[----:B------:R-:W-:-:S04]  /*3320*/  @!P2 SEL R23, R32, 0x63400000, !P3 ;  /* 0x634000002017a807 */ /* 0x000fc80005800000 */
[----:B------:R-:W-:Y:S01]  /*3330*/  @!P2 LOP3.LUT R26, R23, 0x80000000, R19, 0xf8, !PT ;  /* 0x80000000171aa812 */ /* 0x000fe200078ef813 */
[----:B0-----:R-:W-:-:S03]  /*3340*/  DFMA R24, R20, -R14, 1 ;  /* 0x3ff000001418742b */ /* 0x001fc6000000080e */
[----:B------:R-:W-:Y:S01]  /*3350*/  @!P2 LOP3.LUT R27, R26, 0x100000, RZ, 0xfc, !PT ;  /* 0x001000001a1ba812 */ /* 0x000fe200078efcff */
[----:B------:R-:W-:-:S04]  /*3360*/  @!P2 IMAD.MOV.U32 R26, RZ, RZ, RZ ;  /* 0x000000ffff1aa224 */ /* 0x000fc800078e00ff */
[----:B------:R-:W-:-:S08]  /*3370*/  DFMA R24, R24, R24, R24 ;  /* 0x000000181818722b */ /* 0x000fd00000000018 */
[----:B------:R-:W-:Y:S01]  /*3380*/  DFMA R24, R20, R24, R20 ;  /* 0x000000181418722b */ /* 0x000fe20000000014 */
[----:B------:R-:W-:Y:S02]  /*3390*/  SEL R21, R32, 0x63400000, !P1 ;  /* 0x6340000020157807 */ /* 0x000fe40004800000 */
[----:B------:R-:W-:Y:S02]  /*33a0*/  MOV R20, R18 ;  /* 0x0000001200147202 */ /* 0x000fe40000000f00 */
[----:B------:R-:W-:-:S03]  /*33b0*/  LOP3.LUT R21, R21, 0x800fffff, R19, 0xf8, !PT ;  /* 0x800fffff15157812 */ /* 0x000fc600078ef813 */
[----:B------:R-:W-:-:S03]  /*33c0*/  DFMA R22, R24, -R14, 1 ;  /* 0x3ff000001816742b */ /* 0x000fc6000000080e */
[----:B------:R-:W-:-:S05]  /*33d0*/  @!P2 DFMA R20, R20, 2, -R26 ;  /* 0x400000001414a82b */ /* 0x000fca000000081a */
[----:B------:R-:W-:-:S08]  /*33e0*/  DFMA R22, R24, R22, R24 ;  /* 0x000000161816722b */ /* 0x000fd00000000018 */
[----:B------:R-:W-:-:S08]  /*33f0*/  DMUL R24, R22, R20 ;  /* 0x0000001416187228 */ /* 0x000fd00000000000 */
[----:B------:R-:W-:-:S08]  /*3400*/  DFMA R26, R24, -R14, R20 ;  /* 0x8000000e181a722b */ /* 0x000fd00000000014 */
[----:B------:R-:W-:Y:S01]  /*3410*/  DFMA R26, R22, R26, R24 ;  /* 0x0000001a161a722b */ /* 0x000fe20000000018 */
[----:B------:R-:W-:Y:S02]  /*3420*/  MOV R24, R31 ;  /* 0x0000001f00187202 */ /* 0x000fe40000000f00 */
[----:B------:R-:W-:-:S04]  /*3430*/  @!P2 LOP3.LUT R24, R21, 0x7ff00000, RZ, 0xc0, !PT ;  /* 0x7ff000001518a812 */ /* 0x000fc800078ec0ff */
[----:B------:R-:W-:-:S04]  /*3440*/  IADD3 R22, PT, PT, R24, -0x1, RZ ;  /* 0xffffffff18167810 */ /* 0x000fc80007ffe0ff */
[----:B------:R-:W-:Y:S02]  /*3450*/  ISETP.GT.U32.AND P0, PT, R22, 0x7feffffe, PT ;  /* 0x7feffffe1600780c */ /* 0x000fe40003f04070 */
[----:B------:R-:W-:-:S04]  /*3460*/  IADD3 R22, PT, PT, R34, -0x1, RZ ;  /* 0xffffffff22167810 */ /* 0x000fc80007ffe0ff */
[----:B------:R-:W-:-:S13]  /*3470*/  ISETP.GT.U32.OR P0, PT, R22, 0x7feffffe, P0 ;  /* 0x7feffffe1600780c */ /* 0x000fda0000704470 */
[----:B------:R-:W-:Y:S05]  /*3480*/  @P0 BRA `(.L_x_198) ;  /* 0x00000000006c0947 */ /* 0x000fea0003800000 */
[----:B------:R-:W-:-:S04]  /*3490*/  LOP3.LUT R22, R17, 0x7ff00000, RZ, 0xc0, !PT ;  /* 0x7ff0000011167812 */ /* 0x000fc800078ec0ff */
[CC--:B------:R-:W-:Y:S02]  /*34a0*/  VIADDMNMX R18, R31.reuse, -R22.reuse, 0xb9600000, !PT ;  /* 0xb96000001f127446 */ /* 0x0c0fe40007800916 */
[----:B------:R-:W-:Y:S02]  /*34b0*/  ISETP.GE.U32.AND P0, PT, R31, R22, PT ;  /* 0x000000161f00720c */ /* 0x000fe40003f06070 */
[----:B------:R-:W-:Y:S02]  /*34c0*/  VIMNMX R18, PT, PT, R18, 0x46a00000, PT ;  /* 0x46a0000012127848 */ /* 0x000fe40003fe0100 */
[----:B------:R-:W-:-:S05]  /*34d0*/  SEL R19, R32, 0x63400000, !P0 ;  /* 0x6340000020137807 */ /* 0x000fca0004000000 */
[----:B------:R-:W-:Y:S01]  /*34e0*/  IMAD.IADD R24, R18, 0x1, -R19 ;  /* 0x0000000112187824 */ /* 0x000fe200078e0a13 */
[----:B------:R-:W-:-:S04]  /*34f0*/  MOV R18, RZ ;  /* 0x000000ff00127202 */ /* 0x000fc80000000f00 */
[----:B------:R-:W-:-:S06]  /*3500*/  IADD3 R19, PT, PT, R24, 0x7fe00000, RZ ;  /* 0x7fe0000018137810 */ /* 0x000fcc0007ffe0ff */
[----:B------:R-:W-:-:S10]  /*3510*/  DMUL R22, R26, R18 ;  /* 0x000000121a167228 */ /* 0x000fd40000000000 */
[----:B------:R-:W-:-:S13]  /*3520*/  FSETP.GTU.AND P0, PT, |R23|, 1.469367938527859385e-39, PT ;  /* 0x001000001700780b */ /* 0x000fda0003f0c200 */
[----:B------:R-:W-:Y:S05]  /*3530*/  @P0 BRA `(.L_x_199) ;  /* 0x0000000000940947 */ /* 0x000fea0003800000 */
[----:B------:R-:W-:Y:S01]  /*3540*/  DFMA R14, R26, -R14, R20 ;  /* 0x8000000e1a0e722b */ /* 0x000fe20000000014 */
[----:B------:R-:W-:-:S09]  /*3550*/  MOV R18, RZ ;  /* 0x000000ff00127202 */ /* 0x000fd20000000f00 */
[C---:B------:R-:W-:Y:S02]  /*3560*/  FSETP.NEU.AND P0, PT, R15.reuse, RZ, PT ;  /* 0x000000ff0f00720b */ /* 0x040fe40003f0d000 */
[----:B------:R-:W-:-:S04]  /*3570*/  LOP3.LUT R17, R15, 0x80000000, R17, 0x48, !PT ;  /* 0x800000000f117812 */ /* 0x000fc800078e4811 */
[----:B------:R-:W-:-:S07]  /*3580*/  LOP3.LUT R19, R17, R19, RZ, 0xfc, !PT ;  /* 0x0000001311137212 */ /* 0x000fce00078efcff */
[----:B------:R-:W-:Y:S05]  /*3590*/  @!P0 BRA `(.L_x_199) ;  /* 0x00000000007c8947 */ /* 0x000fea0003800000 */
[----:B------:R-:W-:Y:S01]  /*35a0*/  IMAD.MOV R15, RZ, RZ, -R24 ;  /* 0x000000ffff0f7224 */ /* 0x000fe200078e0a18 */
[----:B------:R-:W-:Y:S01]  /*35b0*/  MOV R14, RZ ;  /* 0x000000ff000e7202 */ /* 0x000fe20000000f00 */
[----:B------:R-:W-:-:S05]  /*35c0*/  DMUL.RP R18, R26, R18 ;  /* 0x000000121a127228 */ /* 0x000fca0000008000 */
[----:B------:R-:W-:-:S05]  /*35d0*/  DFMA R14, R22, -R14, R26 ;  /* 0x8000000e160e722b */ /* 0x000fca000000001a */
[----:B------:R-:W-:Y:S02]  /*35e0*/  LOP3.LUT R17, R19, R17, RZ, 0x3c, !PT ;  /* 0x0000001113117212 */ /* 0x000fe400078e3cff */
[----:B------:R-:W-:-:S04]  /*35f0*/  IADD3 R14, PT, PT, -R24, -0x43300000, RZ ;  /* 0xbcd00000180e7810 */ /* 0x000fc80007ffe1ff */
[----:B------:R-:W-:-:S04]  /*3600*/  FSETP.NEU.AND P0, PT, |R15|, R14, PT ;  /* 0x0000000e0f00720b */ /* 0x000fc80003f0d200 */
[----:B------:R-:W-:Y:S02]  /*3610*/  FSEL R22, R18, R22, !P0 ;  /* 0x0000001612167208 */ /* 0x000fe40004000000 */
[----:B------:R-:W-:Y:S01]  /*3620*/  FSEL R23, R17, R23, !P0 ;  /* 0x0000001711177208 */ /* 0x000fe20004000000 */
[----:B------:R-:W-:Y:S06]  /*3630*/  BRA `(.L_x_199) ;  /* 0x0000000000547947 */ /* 0x000fec0003800000 */
.L_x_198:
[----:B------:R-:W-:-:S14]  /*3640*/  DSETP.NAN.AND P0, PT, R18, R18, PT ;  /* 0x000000121200722a */ /* 0x000fdc0003f08000 */
[----:B------:R-:W-:Y:S05]  /*3650*/  @P0 BRA `(.L_x_200) ;  /* 0x0000000000440947 */ /* 0x000fea0003800000 */
[----:B------:R-:W-:-:S14]  /*3660*/  DSETP.NAN.AND P0, PT, R16, R16, PT ;  /* 0x000000101000722a */ /* 0x000fdc0003f08000 */
[----:B------:R-:W-:Y:S05]  /*3670*/  @P0 BRA `(.L_x_201) ;  /* 0x0000000000300947 */ /* 0x000fea0003800000 */
[----:B------:R-:W-:Y:S02]  /*3680*/  ISETP.NE.AND P0, PT, R24, R34, PT ;  /* 0x000000221800720c */ /* 0x000fe40003f05270 */
[----:B------:R-:W-:Y:S02]  /*3690*/  MOV R22, 0x0 ;  /* 0x0000000000167802 */ /* 0x000fe40000000f00 */
[----:B------:R-:W-:-:S09]  /*36a0*/  MOV R23, 0xfff80000 ;  /* 0xfff8000000177802 */ /* 0x000fd20000000f00 */
[----:B------:R-:W-:Y:S05]  /*36b0*/  @!P0 BRA `(.L_x_199) ;  /* 0x0000000000348947 */ /* 0x000fea0003800000 */
[----:B------:R-:W-:Y:S02]  /*36c0*/  ISETP.NE.AND P0, PT, R24, 0x7ff00000, PT ;  /* 0x7ff000001800780c */ /* 0x000fe40003f05270 */
[----:B------:R-:W-:Y:S02]  /*36d0*/  LOP3.LUT R23, R19, 0x80000000, R17, 0x48, !PT ;  /* 0x8000000013177812 */ /* 0x000fe400078e4811 */
[----:B------:R-:W-:-:S13]  /*36e0*/  ISETP.EQ.OR P0, PT, R34, RZ, !P0 ;  /* 0x000000ff2200720c */ /* 0x000fda0004702670 */
[----:B------:R-:W-:Y:S01]  /*36f0*/  @P0 LOP3.LUT R14, R23, 0x7ff00000, RZ, 0xfc, !PT ;  /* 0x7ff00000170e0812 */ /* 0x000fe200078efcff */
[----:B------:R-:W-:Y:S01]  /*3700*/  @!P0 IMAD.MOV.U32 R22, RZ, RZ, RZ ;  /* 0x000000ffff168224 */ /* 0x000fe200078e00ff */
[----:B------:R-:W-:Y:S02]  /*3710*/  @P0 MOV R22, RZ ;  /* 0x000000ff00160202 */ /* 0x000fe40000000f00 */
[----:B------:R-:W-:Y:S01]  /*3720*/  @P0 MOV R23, R14 ;  /* 0x0000000e00170202 */ /* 0x000fe20000000f00 */
[----:B------:R-:W-:Y:S06]  /*3730*/  BRA `(.L_x_199) ;  /* 0x0000000000147947 */ /* 0x000fec0003800000 */
.L_x_201:
[----:B------:R-:W-:Y:S02]  /*3740*/  LOP3.LUT R23, R17, 0x80000, RZ, 0xfc, !PT ;  /* 0x0008000011177812 */ /* 0x000fe400078efcff */
[----:B------:R-:W-:Y:S01]  /*3750*/  MOV R22, R16 ;  /* 0x0000001000167202 */ /* 0x000fe20000000f00 */
[----:B------:R-:W-:Y:S06]  /*3760*/  BRA `(.L_x_199) ;  /* 0x0000000000087947 */ /* 0x000fec0003800000 */
.L_x_200:
[----:B------:R-:W-:Y:S01]  /*3770*/  LOP3.LUT R23, R19, 0x80000, RZ, 0xfc, !PT ;  /* 0x0008000013177812 */ /* 0x000fe200078efcff */
[----:B------:R-:W-:-:S07]  /*3780*/  IMAD.MOV.U32 R22, RZ, RZ, R18 ;  /* 0x000000ffff167224 */ /* 0x000fce00078e0012 */
.L_x_199:
[----:B------:R-:W-:Y:S05]  /*3790*/  BSYNC.RECONVERGENT B0 ;  /* 0x0000000000007941 */ /* 0x000fea0003800200 */
.L_x_197:
[----:B------:R-:W-:Y:S01]  /*37a0*/  HFMA2 R31, -RZ, RZ, 0, 0 ;  /* 0x00000000ff1f7431 */ /* 0x000fe200000001ff */
[----:B------:R-:W-:Y:S02]  /*37b0*/  MOV R14, R22 ;  /* 0x00000016000e7202 */ /* 0x000fe40000000f00 */
[----:B------:R-:W-:Y:S01]  /*37c0*/  MOV R15, R23 ;  /* 0x00000017000f7202 */ /* 0x000fe20000000f00 */
[----:B------:R-:W-:Y:S06]  /*37d0*/  RET.REL.NODEC R30 `(_ZN7algebra12softmax_gradEPfS0_S0_ii) ;  /* 0xffffffc81e087950 */ /* 0x000fec0003c3ffff */
.L_x_202:
        /* <DEDUP_REMOVED lines=10> */
.L_x_306:


//--------------------- .text._ZN7algebra7softmaxEPfS0_ii --------------------------
	.section	.text._ZN7algebra7softmaxEPfS0_ii,"ax",@progbits
	.align	128
        .global         _ZN7algebra7softmaxEPfS0_ii
        .type           _ZN7algebra7softmaxEPfS0_ii,@function
        .size           _ZN7algebra7softmaxEPfS0_ii,(.L_x_307 - _ZN7algebra7softmaxEPfS0_ii)
        .other          _ZN7algebra7softmaxEPfS0_ii,@"STO_CUDA_ENTRY STV_DEFAULT"
_ZN7algebra7softmaxEPfS0_ii:
.text._ZN7algebra7softmaxEPfS0_ii:
        /* <DEDUP_REMOVED lines=9> */
[----:B------:R-:W1:Y:S01]  /*0090*/  LDCU.64 UR6, c[0x0][0x358] ;  /* 0x00006b00ff0677ac */ /* 0x000e620008000a00 */
[----:B------:R-:W-:Y:S01]  /*00a0*/  HFMA2 R4, -RZ, RZ, -0.00919342041015625, -5684 ;  /* 0xa0b5ed8dff047431 */ /* 0x000fe200000001ff */
[----:B------:R-:W-:Y:S02]  /*00b0*/  MOV R5, 0x3eb0c6f7 ;  /* 0x3eb0c6f700057802 */ /* 0x000fe40000000f00 */
[----:B0-----:R-:W-:-:S13]  /*00c0*/  ISETP.GE.AND P0, PT, R2, 0x1, PT ;  /* 0x000000010200780c */ /* 0x001fda0003f06270 */
[----:B-1----:R-:W-:Y:S05]  /*00d0*/  @!P0 BRA `(.L_x_203) ;  /* 0x0000000c004c8947 */ /* 0x002fea0003800000 */
[----:B------:R-:W-:Y:S02]  /*00e0*/  IABS R6, R2 ;  /* 0x0000000200067213 */ /* 0x000fe40000000000 */
[----:B------:R-:W-:Y:S02]  /*00f0*/  IABS R8, R0 ;  /* 0x0000000000087213 */ /* 0x000fe40000000000 */
[----:B------:R-:W0:Y:S01]  /*0100*/  I2F.RP R3, R6 ;  /* 0x0000000600037306 */ /* 0x000e220000209400 */
[C---:B------:R-:W-:Y:S02]  /*0110*/  ISETP.GE.U32.AND P3, PT, R2.reuse, 0x8, PT ;  /* 0x000000080200780c */ /* 0x040fe40003f66070 */
[C---:B------:R-:W-:Y:S02]  /*0120*/  ISETP.NE.AND P1, PT, R2.reuse, RZ, PT ;  /* 0x000000ff0200720c */ /* 0x040fe40003f25270 */
[----:B------:R-:W-:Y:S02]  /*0130*/  LOP3.LUT R22, R2, 0x7, RZ, 0xc0, !PT ;  /* 0x0000000702167812 */ /* 0x000fe400078ec0ff */
[----:B------:R-:W-:Y:S01]  /*0140*/  MOV R19, RZ ;  /* 0x000000ff00137202 */ /* 0x000fe20000000f00 */
[----:B0-----:R-:W0:Y:S02]  /*0150*/  MUFU.RCP R3, R3 ;  /* 0x0000000300037308 */ /* 0x001e240000001000 */
[----:B0-----:R-:W-:-:S06]  /*0160*/  IADD3 R4, PT, PT, R3, 0xffffffe, RZ ;  /* 0x0ffffffe03047810 */ /* 0x001fcc0007ffe0ff */
[----:B------:R0:W1:Y:S02]  /*0170*/  F2I.FTZ.U32.TRUNC.NTZ R5, R4 ;  /* 0x0000000400057305 */ /* 0x000064000021f000 */
[----:B0-----:R-:W-:Y:S01]  /*0180*/  MOV R4, RZ ;  /* 0x000000ff00047202 */ /* 0x001fe20000000f00 */
[----:B-1----:R-:W-:-:S04]  /*0190*/  IMAD.MOV R7, RZ, RZ, -R5 ;  /* 0x000000ffff077224 */ /* 0x002fc800078e0a05 */
[----:B------:R-:W-:-:S04]  /*01a0*/  IMAD R7, R7, R6, RZ ;  /* 0x0000000607077224 */ /* 0x000fc800078e02ff */
[----:B------:R-:W-:Y:S01]  /*01b0*/  IMAD.HI.U32 R5, R5, R7, R4 ;  /* 0x0000000705057227 */ /* 0x000fe200078e0004 */
[----:B------:R-:W-:-:S05]  /*01c0*/  MOV R7, R8 ;  /* 0x0000000800077202 */ /* 0x000fca0000000f00 */
[----:B------:R-:W-:-:S05]  /*01d0*/  IMAD.HI.U32 R5, R5, R7, RZ ;  /* 0x0000000705057227 */ /* 0x000fca00078e00ff */
[----:B------:R-:W-:-:S05]  /*01e0*/  IADD3 R5, PT, PT, -R5, RZ, RZ ;  /* 0x000000ff05057210 */ /* 0x000fca0007ffe1ff */
[----:B------:R-:W-:-:S05]  /*01f0*/  IMAD R3, R6, R5, R7 ;  /* 0x0000000506037224 */ /* 0x000fca00078e0207 */
[----:B------:R-:W-:-:S13]  /*0200*/  ISETP.GT.U32.AND P0, PT, R6, R3, PT ;  /* 0x000000030600720c */ /* 0x000fda0003f04070 */
[----:B------:R-:W-:Y:S01]  /*0210*/  @!P0 IMAD.IADD R3, R3, 0x1, -R6 ;  /* 0x0000000103038824 */ /* 0x000fe200078e0a06 */
[----:B------:R-:W-:-:S04]  /*0220*/  ISETP.GE.AND P0, PT, R0, RZ, PT ;  /* 0x000000ff0000720c */ /* 0x000fc80003f06270 */
[----:B------:R-:W-:-:S13]  /*0230*/  ISETP.GT.U32.AND P2, PT, R6, R3, PT ;  /* 0x000000030600720c */ /* 0x000fda0003f44070 */
[----:B------:R-:W-:Y:S01]  /*0240*/  @!P2 IADD3 R3, PT, PT, R3, -R6, RZ ;  /* 0x800000060303a210 */ /* 0x000fe20007ffe0ff */
[----:B------:R-:W-:Y:S01]  /*0250*/  IMAD.MOV.U32 R6, RZ, RZ, RZ ;  /* 0x000000ffff067224 */ /* 0x000fe200078e00ff */
[----:B------:R-:W-:Y:S02]  /*0260*/  ISETP.NE.AND P2, PT, R22, RZ, PT ;  /* 0x000000ff1600720c */ /* 0x000fe40003f45270 */
[----:B------:R-:W-:Y:S02]  /*0270*/  @!P0 IADD3 R3, PT, PT, -R3, RZ, RZ ;  /* 0x000000ff03038210 */ /* 0x000fe40007ffe1ff */
[----:B------:R-:W-:Y:S01]  /*0280*/  @!P1 LOP3.LUT R3, RZ, R2, RZ, 0x33, !PT ;  /* 0x00000002ff039212 */ /* 0x000fe200078e33ff */
[----:B------:R-:W-:Y:S08]  /*0290*/  @!P3 BRA `(.L_x_204) ;  /* 0x000000040060b947 */ /* 0x000ff00003800000 */
[----:B------:R-:W0:Y:S01]  /*02a0*/  LDCU.64 UR4, c[0x0][0x380] ;  /* 0x00007000ff0477ac */ /* 0x000e220008000a00 */
[----:B------:R-:W-:Y:S01]  /*02b0*/  LOP3.LUT R6, R2, 0x7ffffff8, RZ, 0xc0, !PT ;  /* 0x7ffffff802067812 */ /* 0x000fe200078ec0ff */
[----:B------:R-:W-:Y:S01]  /*02c0*/  HFMA2 R19, -RZ, RZ, 0, 0 ;  /* 0x00000000ff137431 */ /* 0x000fe200000001ff */
[----:B------:R-:W-:Y:S02]  /*02d0*/  IADD3 R7, PT, PT, R0, -R3, RZ ;  /* 0x8000000300077210 */ /* 0x000fe40007ffe0ff */
[----:B------:R-:W-:Y:S01]  /*02e0*/  IADD3 R8, PT, PT, -R6, RZ, RZ ;  /* 0x000000ff06087210 */ /* 0x000fe20007ffe1ff */
[----:B0-----:R-:W-:-:S04]  /*02f0*/  UIADD3 UR4, UP0, UPT, UR4, 0x10, URZ ;  /* 0x0000001004047890 */ /* 0x001fc8000ff1e0ff */
[----:B------:R-:W-:-:S12]  /*0300*/  UIADD3.X UR5, UPT, UPT, URZ, UR5, URZ, UP0, !UPT ;  /* 0x00000005ff057290 */ /* 0x000fd800087fe4ff */
.L_x_205:
        /* <DEDUP_REMOVED lines=11> */
[----:B------:R-:W-:-:S02]  /*03c0*/  MOV R12, 0x3bbb989d ;  /* 0x3bbb989d000c7802 */ /* 0x000fc40000000f00 */
[----:B------:R-:W-:Y:S02]  /*03d0*/  MOV R13, 0x437c0000 ;  /* 0x437c0000000d7802 */ /* 0x000fe40000000f00 */
[----:B------:R-:W-:-:S04]  /*03e0*/  IADD3 R8, PT, PT, R8, 0x8, RZ ;  /* 0x0000000808087810 */ /* 0x000fc80007ffe0ff */
[----:B------:R-:W-:Y:S01]  /*03f0*/  ISETP.NE.AND P0, PT, R8, RZ, PT ;  /* 0x000000ff0800720c */ /* 0x000fe20003f05270 */
[----:B------:R-:W-:Y:S02]  /*0400*/  VIADD R7, R7, 0x8 ;  /* 0x0000000807077836 */ /* 0x000fe40000000000 */
[----:B--2---:R-:W-:-:S04]  /*0410*/  FFMA.SAT R18, R25, R12, 0.5 ;  /* 0x3f00000019127423 */ /* 0x004fc8000000200c */
[----:B------:R-:W-:-:S04]  /*0420*/  FFMA.RM R18, R18, R13, 12582913 ;  /* 0x4b40000112127423 */ /* 0x000fc8000000400d */
[----:B------:R-:W-:Y:S01]  /*0430*/  FADD R16, R18, -12583039 ;  /* 0xcb40007f12107421 */ /* 0x000fe20000000000 */
[----:B---3--:R-:W-:-:S03]  /*0440*/  FFMA.SAT R26, R17, R12, 0.5 ;  /* 0x3f000000111a7423 */ /* 0x008fc6000000200c */
[----:B------:R-:W-:Y:S01]  /*0450*/  FFMA R16, R25, 1.4426950216293334961, -R16 ;  /* 0x3fb8aa3b19107823 */ /* 0x000fe20000000810 */
[----:B----4-:R-:W-:-:S03]  /*0460*/  FFMA.SAT R14, R23, R12, 0.5 ;  /* 0x3f000000170e7423 */ /* 0x010fc6000000200c */
[----:B------:R-:W-:Y:S01]  /*0470*/  FFMA R20, R25, 1.925963033500011079e-08, R16 ;  /* 0x32a5706019147823 */ /* 0x000fe20000000010 */
[-C--:B0-----:R-:W-:Y:S01]  /*0480*/  FFMA.RM R4, R26, R13.reuse, 12582913 ;  /* 0x4b4000011a047423 */ /* 0x081fe2000000400d */
[----:B------:R-:W-:-:S03]  /*0490*/  FFMA.RM R14, R14, R13, 12582913 ;  /* 0x4b4000010e0e7423 */ /* 0x000fc6000000400d */
[----:B------:R-:W-:Y:S01]  /*04a0*/  FADD R26, R4, -12583039 ;  /* 0xcb40007f041a7421 */ /* 0x000fe20000000000 */
[----:B------:R-:W0:Y:S01]  /*04b0*/  MUFU.EX2 R20, R20 ;  /* 0x0000001400147308 */ /* 0x000e220000000800 */
[----:B------:R-:W-:Y:S02]  /*04c0*/  FADD R24, R14, -12583039 ;  /* 0xcb40007f0e187421 */ /* 0x000fe40000000000 */
[----:B------:R-:W-:Y:S01]  /*04d0*/  FFMA R26, R17, 1.4426950216293334961, -R26 ;  /* 0x3fb8aa3b111a7823 */ /* 0x000fe2000000081a */
[-C--:B-----5:R-:W-:Y:S01]  /*04e0*/  FFMA.SAT R28, R21, R12.reuse, 0.5 ;  /* 0x3f000000151c7423 */ /* 0x0a0fe2000000200c */
[----:B------:R-:W-:Y:S02]  /*04f0*/  FFMA R24, R23, 1.4426950216293334961, -R24 ;  /* 0x3fb8aa3b17187823 */ /* 0x000fe40000000818 */
[----:B------:R-:W-:Y:S01]  /*0500*/  FFMA R26, R17, 1.925963033500011079e-08, R26 ;  /* 0x32a57060111a7823 */ /* 0x000fe2000000001a */
[----:B------:R-:W-:Y:S01]  /*0510*/  FFMA.SAT R17, R11, R12, 0.5 ;  /* 0x3f0000000b117423 */ /* 0x000fe2000000200c */
[----:B------:R-:W-:Y:S01]  /*0520*/  FFMA.RM R5, R28, R13, 12582913 ;  /* 0x4b4000011c057423 */ /* 0x000fe2000000400d */
[----:B------:R-:W-:Y:S01]  /*0530*/  FFMA R16, R23, 1.925963033500011079e-08, R24 ;  /* 0x32a5706017107823 */ /* 0x000fe20000000018 */
[----:B------:R-:W-:-:S02]  /*0540*/  IMAD.SHL.U32 R24, R18, 0x800000, RZ ;  /* 0x0080000012187824 */ /* 0x000fc400078e00ff */
[----:B------:R-:W-:Y:S01]  /*0550*/  FFMA.RM R17, R17, R13, 12582913 ;  /* 0x4b40000111117423 */ /* 0x000fe2000000400d */
[----:B------:R-:W-:Y:S01]  /*0560*/  FADD R28, R5, -12583039 ;  /* 0xcb40007f051c7421 */ /* 0x000fe20000000000 */
[----:B------:R-:W-:Y:S01]  /*0570*/  FFMA.SAT R23, R9, R12, 0.5 ;  /* 0x3f00000009177423 */ /* 0x000fe2000000200c */
[----:B0-----:R-:W-:Y:S01]  /*0580*/  FFMA R19, R24, R20, R19 ;  /* 0x0000001418137223 */ /* 0x001fe20000000013 */
[----:B------:R-:W-:Y:S01]  /*0590*/  FADD R20, R17, -12583039 ;  /* 0xcb40007f11147421 */ /* 0x000fe20000000000 */
[----:B------:R-:W-:-:S03]  /*05a0*/  FFMA R28, R21, 1.4426950216293334961, -R28 ;  /* 0x3fb8aa3b151c7823 */ /* 0x000fc6000000081c */
[----:B------:R-:W-:Y:S01]  /*05b0*/  FFMA R24, R11, 1.4426950216293334961, -R20 ;  /* 0x3fb8aa3b0b187823 */ /* 0x000fe20000000814 */
[----:B------:R-:W-:Y:S01]  /*05c0*/  FFMA R21, R21, 1.925963033500011079e-08, R28 ;  /* 0x32a5706015157823 */ /* 0x000fe2000000001c */
[-C--:B------:R-:W-:Y:S01]  /*05d0*/  FFMA.RM R20, R23, R13.reuse, 12582913 ;  /* 0x4b40000117147423 */ /* 0x080fe2000000400d */
[-C--:B------:R-:W-:Y:S01]  /*05e0*/  FFMA.SAT R28, R10, R12.reuse, 0.5 ;  /* 0x3f0000000a1c7423 */ /* 0x080fe2000000200c */
[----:B------:R-:W0:Y:S01]  /*05f0*/  MUFU.EX2 R16, R16 ;  /* 0x0000001000107308 */ /* 0x000e220000000800 */
[----:B------:R-:W-:Y:S01]  /*0600*/  FFMA R23, R11, 1.925963033500011079e-08, R24 ;  /* 0x32a570600b177823 */ /* 0x000fe20000000018 */
[----:B------:R-:W-:Y:S01]  /*0610*/  FADD R24, R20, -12583039 ;  /* 0xcb40007f14187421 */ /* 0x000fe20000000000 */
[----:B------:R-:W-:Y:S01]  /*0620*/  FFMA.SAT R12, R15, R12, 0.5 ;  /* 0x3f0000000f0c7423 */ /* 0x000fe2000000200c */
[----:B------:R-:W-:Y:S02]  /*0630*/  FFMA.RM R11, R28, R13, 12582913 ;  /* 0x4b4000011c0b7423 */ /* 0x000fe4000000400d */
[----:B------:R-:W-:-:S02]  /*0640*/  FFMA R24, R9, 1.4426950216293334961, -R24 ;  /* 0x3fb8aa3b09187823 */ /* 0x000fc40000000818 */
[----:B------:R-:W1:Y:S01]  /*0650*/  MUFU.EX2 R18, R26 ;  /* 0x0000001a00127308 */ /* 0x000e620000000800 */
[----:B------:R-:W-:Y:S01]  /*0660*/  FFMA.RM R13, R12, R13, 12582913 ;  /* 0x4b4000010c0d7423 */ /* 0x000fe2000000400d */
[----:B------:R-:W-:Y:S01]  /*0670*/  FADD R25, R11, -12583039 ;  /* 0xcb40007f0b197421 */ /* 0x000fe20000000000 */
[----:B------:R-:W-:Y:S02]  /*0680*/  FFMA R9, R9, 1.925963033500011079e-08, R24 ;  /* 0x32a5706009097823 */ /* 0x000fe40000000018 */
[----:B------:R-:W-:-:S03]  /*0690*/  FADD R12, R13, -12583039 ;  /* 0xcb40007f0d0c7421 */ /* 0x000fc60000000000 */
[----:B------:R-:W2:Y:S01]  /*06a0*/  MUFU.EX2 R21, R21 ;  /* 0x0000001500157308 */ /* 0x000ea20000000800 */
[----:B------:R-:W-:Y:S01]  /*06b0*/  FFMA R25, R10, 1.4426950216293334961, -R25 ;  /* 0x3fb8aa3b0a197823 */ /* 0x000fe20000000819 */
[----:B------:R-:W-:Y:S01]  /*06c0*/  SHF.L.U32 R14, R14, 0x17, RZ ;  /* 0x000000170e0e7819 */ /* 0x000fe200000006ff */
[----:B------:R-:W-:Y:S02]  /*06d0*/  FFMA R12, R15, 1.4426950216293334961, -R12 ;  /* 0x3fb8aa3b0f0c7823 */ /* 0x000fe4000000080c */
[----:B------:R-:W-:-:S03]  /*06e0*/  FFMA R25, R10, 1.925963033500011079e-08, R25 ;  /* 0x32a570600a197823 */ /* 0x000fc60000000019 */
[----:B------:R-:W3:Y:S01]  /*06f0*/  MUFU.EX2 R23, R23 ;  /* 0x0000001700177308 */ /* 0x000ee20000000800 */
[----:B------:R-:W-:Y:S01]  /*0700*/  SHF.L.U32 R10, R4, 0x17, RZ ;  /* 0x00000017040a7819 */ /* 0x000fe200000006ff */
[----:B0-----:R-:W-:Y:S01]  /*0710*/  FFMA R19, R14, R16, R19 ;  /* 0x000000100e137223 */ /* 0x001fe20000000013 */
[----:B------:R-:W-:Y:S01]  /*0720*/  FFMA R15, R15, 1.925963033500011079e-08, R12 ;  /* 0x32a570600f0f7823 */ /* 0x000fe2000000000c */
[----:B------:R-:W-:-:S04]  /*0730*/  SHF.L.U32 R5, R5, 0x17, RZ ;  /* 0x0000001705057819 */ /* 0x000fc800000006ff */
[----:B------:R-:W0:Y:S01]  /*0740*/  MUFU.EX2 R9, R9 ;  /* 0x0000000900097308 */ /* 0x000e220000000800 */
[----:B-1----:R-:W-:Y:S01]  /*0750*/  FFMA R10, R10, R18, R19 ;  /* 0x000000120a0a7223 */ /* 0x002fe20000000013 */
[----:B------:R-:W-:-:S06]  /*0760*/  IMAD.SHL.U32 R17, R17, 0x800000, RZ ;  /* 0x0080000011117824 */ /* 0x000fcc00078e00ff */
[----:B------:R-:W1:Y:S01]  /*0770*/  MUFU.EX2 R4, R25 ;  /* 0x0000001900047308 */ /* 0x000e620000000800 */
[----:B--2---:R-:W-:Y:S01]  /*0780*/  FFMA R10, R5, R21, R10 ;  /* 0x00000015050a7223 */ /* 0x004fe2000000000a */
[----:B------:R-:W-:-:S06]  /*0790*/  SHF.L.U32 R5, R20, 0x17, RZ ;  /* 0x0000001714057819 */ /* 0x000fcc00000006ff */
[----:B------:R-:W2:Y:S01]  /*07a0*/  MUFU.EX2 R15, R15 ;  /* 0x0000000f000f7308 */ /* 0x000ea20000000800 */
[----:B---3--:R-:W-:Y:S01]  /*07b0*/  FFMA R10, R17, R23, R10 ;  /* 0x00000017110a7223 */ /* 0x008fe2000000000a */
[----:B------:R-:W-:-:S03]  /*07c0*/  SHF.L.U32 R12, R11, 0x17, RZ ;  /* 0x000000170b0c7819 */ /* 0x000fc600000006ff */
[----:B0-----:R-:W-:Y:S01]  /*07d0*/  FFMA R5, R5, R9, R10 ;  /* 0x0000000905057223 */ /* 0x001fe2000000000a */
[----:B------:R-:W-:-:S03]  /*07e0*/  SHF.L.U32 R13, R13, 0x17, RZ ;  /* 0x000000170d0d7819 */ /* 0x000fc600000006ff */
[----:B-1----:R-:W-:-:S04]  /*07f0*/  FFMA R4, R12, R4, R5 ;  /* 0x000000040c047223 */ /* 0x002fc80000000005 */
[----:B--2---:R-:W-:Y:S01]  /*0800*/  FFMA R19, R13, R15, R4 ;  /* 0x0000000f0d137223 */ /* 0x004fe20000000004 */
[----:B------:R-:W-:Y:S06]  /*0810*/  @P0 BRA `(.L_x_205) ;  /* 0xfffffff800bc0947 */ /* 0x000fec000383ffff */
.L_x_204:
[----:B------:R-:W-:Y:S05]  /*0820*/  @!P2 BRA `(.L_x_206) ;  /* 0x000000040068a947 */ /* 0x000fea0003800000 */
[----:B------:R-:W-:Y:S02]  /*0830*/  ISETP.GE.U32.AND P0, PT, R22, 0x4, PT ;  /* 0x000000041600780c */ /* 0x000fe40003f06070 */
[----:B------:R-:W-:-:S04]  /*0840*/  LOP3.LUT R15, R2, 0x3, RZ, 0xc0, !PT ;  /* 0x00000003020f7812 */ /* 0x000fc800078ec0ff */
[----:B------:R-:W-:-:S07]  /*0850*/  ISETP.NE.AND P1, PT, R15, RZ, PT ;  /* 0x000000ff0f00720c */ /* 0x000fce0003f25270 */
[----:B------:R-:W-:Y:S06]  /*0860*/  @!P0 BRA `(.L_x_207) ;  /* 0x0000000000a88947 */ /* 0x000fec0003800000 */
[----:B------:R-:W0:Y:S01]  /*0870*/  LDC.64 R10, c[0x0][0x380] ;  /* 0x0000e000ff0a7b82 */ /* 0x000e220000000a00 */
[----:B------:R-:W-:-:S05]  /*0880*/  IADD3 R5, PT, PT, -R3, R6, R0 ;  /* 0x0000000603057210 */ /* 0x000fca0007ffe100 */
[----:B0-----:R-:W-:-:S05]  /*0890*/  IMAD.WIDE R10, R5, 0x4, R10 ;  /* 0x00000004050a7825 */ /* 0x001fca00078e020a */
[----:B------:R-:W2:Y:S04]  /*08a0*/  LDG.E R9, desc[UR6][R10.64] ;  /* 0x000000060a097981 */ /* 0x000ea8000c1e1900 */
        /* <DEDUP_REMOVED lines=11> */
[-C--:B----4-:R-:W-:Y:S01]  /*0960*/  FFMA.SAT R16, R4, R18.reuse, 0.5 ;  /* 0x3f00000004107423 */ /* 0x090fe20000002012 */
[----:B------:R-:W-:Y:S01]  /*0970*/  SHF.L.U32 R8, R8, 0x17, RZ ;  /* 0x0000001708087819 */ /* 0x000fe200000006ff */
[----:B------:R-:W-:Y:S01]  /*0980*/  FFMA R12, R9, 1.4426950216293334961, -R12 ;  /* 0x3fb8aa3b090c7823 */ /* 0x000fe2000000080c */
[C---:B------:R-:W-:Y:S01]  /*0990*/  FADD R14, R7.reuse, -12583039 ;  /* 0xcb40007f070e7421 */ /* 0x040fe20000000000 */
[----:B------:R-:W-:Y:S02]  /*09a0*/  SHF.L.U32 R7, R7, 0x17, RZ ;  /* 0x0000001707077819 */ /* 0x000fe400000006ff */
[----:B0-----:R-:W-:Y:S01]  /*09b0*/  FFMA R10, R9, 1.925963033500011079e-08, R12 ;  /* 0x32a57060090a7823 */ /* 0x001fe2000000000c */
[----:B------:R-:W-:Y:S01]  /*09c0*/  FFMA.RM R9, R16, R17, 12582913 ;  /* 0x4b40000110097423 */ /* 0x000fe20000004011 */
[----:B-----5:R-:W-:Y:S01]  /*09d0*/  FFMA.SAT R12, R5, R18, 0.5 ;  /* 0x3f000000050c7423 */ /* 0x020fe20000002012 */
[----:B------:R-:W-:-:S02]  /*09e0*/  FFMA R14, R13, 1.4426950216293334961, -R14 ;  /* 0x3fb8aa3b0d0e7823 */ /* 0x000fc4000000080e */
[----:B------:R-:W-:Y:S01]  /*09f0*/  FADD R11, R9, -12583039 ;  /* 0xcb40007f090b7421 */ /* 0x000fe20000000000 */
[----:B------:R-:W-:Y:S01]  /*0a00*/  FFMA.RM R12, R12, R17, 12582913 ;  /* 0x4b4000010c0c7423 */ /* 0x000fe20000004011 */
[----:B------:R-:W-:Y:S01]  /*0a10*/  FFMA R14, R13, 1.925963033500011079e-08, R14 ;  /* 0x32a570600d0e7823 */ /* 0x000fe2000000000e */
[----:B------:R-:W0:Y:S01]  /*0a20*/  MUFU.EX2 R10, R10 ;  /* 0x0000000a000a7308 */ /* 0x000e220000000800 */
[----:B------:R-:W-:Y:S01]  /*0a30*/  FFMA R11, R4, 1.4426950216293334961, -R11 ;  /* 0x3fb8aa3b040b7823 */ /* 0x000fe2000000080b */
[----:B------:R-:W-:-:S03]  /*0a40*/  FADD R16, R12, -12583039 ;  /* 0xcb40007f0c107421 */ /* 0x000fc60000000000 */
[----:B------:R-:W-:Y:S01]  /*0a50*/  FFMA R11, R4, 1.925963033500011079e-08, R11 ;  /* 0x32a57060040b7823 */ /* 0x000fe2000000000b */
[----:B------:R-:W-:Y:S01]  /*0a60*/  FFMA R16, R5, 1.4426950216293334961, -R16 ;  /* 0x3fb8aa3b05107823 */ /* 0x000fe20000000810 */
[----:B------:R-:W-:Y:S01]  /*0a70*/  IMAD.SHL.U32 R4, R9, 0x800000, RZ ;  /* 0x0080000009047824 */ /* 0x000fe200078e00ff */
[----:B------:R-:W1:Y:S02]  /*0a80*/  MUFU.EX2 R14, R14 ;  /* 0x0000000e000e7308 */ /* 0x000e640000000800 */
[----:B------:R-:W-:-:S06]  /*0a90*/  FFMA R16, R5, 1.925963033500011079e-08, R16 ;  /* 0x32a5706005107823 */ /* 0x000fcc0000000010 */
[----:B------:R-:W2:Y:S01]  /*0aa0*/  MUFU.EX2 R11, R11 ;  /* 0x0000000b000b7308 */ /* 0x000ea20000000800 */
[----:B0-----:R-:W-:Y:S01]  /*0ab0*/  FFMA R8, R8, R10, R19 ;  /* 0x0000000a08087223 */ /* 0x001fe20000000013 */
[----:B------:R-:W-:-:S06]  /*0ac0*/  SHF.L.U32 R19, R12, 0x17, RZ ;  /* 0x000000170c137819 */ /* 0x000fcc00000006ff */
[----:B------:R-:W0:Y:S01]  /*0ad0*/  MUFU.EX2 R16, R16 ;  /* 0x0000001000107308 */ /* 0x000e220000000800 */
[----:B-1----:R-:W-:-:S04]  /*0ae0*/  FFMA R7, R7, R14, R8 ;  /* 0x0000000e07077223 */ /* 0x002fc80000000008 */
[----:B--2---:R-:W-:-:S04]  /*0af0*/  FFMA R4, R4, R11, R7 ;  /* 0x0000000b04047223 */ /* 0x004fc80000000007 */
[----:B0-----:R-:W-:-:S07]  /*0b00*/  FFMA R19, R19, R16, R4 ;  /* 0x0000001013137223 */ /* 0x001fce0000000004 */
.L_x_207:
[----:B------:R-:W-:Y:S05]  /*0b10*/  @!P1 BRA `(.L_x_206) ;  /* 0x0000000000ac9947 */ /* 0x000fea0003800000 */
[----:B------:R-:W-:Y:S02]  /*0b20*/  ISETP.NE.AND P0, PT, R15, 0x1, PT ;  /* 0x000000010f00780c */ /* 0x000fe40003f05270 */
[----:B------:R-:W-:-:S04]  /*0b30*/  LOP3.LUT R2, R2, 0x1, RZ, 0xc0, !PT ;  /* 0x0000000102027812 */ /* 0x000fc800078ec0ff */
[----:B------:R-:W-:-:S07]  /*0b40*/  ISETP.NE.U32.AND P1, PT, R2, 0x1, PT ;  /* 0x000000010200780c */ /* 0x000fce0003f25070 */
[----:B------:R-:W-:Y:S06]  /*0b50*/  @!P0 BRA `(.L_x_208) ;  /* 0x0000000000608947 */ /* 0x000fec0003800000 */
[----:B------:R-:W0:Y:S01]  /*0b60*/  LDC.64 R4, c[0x0][0x380] ;  /* 0x0000e000ff047b82 */ /* 0x000e220000000a00 */
[----:B------:R-:W-:-:S05]  /*0b70*/  IADD3 R7, PT, PT, -R3, R6, R0 ;  /* 0x0000000603077210 */ /* 0x000fca0007ffe100 */
[----:B0-----:R-:W-:-:S05]  /*0b80*/  IMAD.WIDE R4, R7, 0x4, R4 ;  /* 0x0000000407047825 */ /* 0x001fca00078e0204 */
[----:B------:R-:W2:Y:S04]  /*0b90*/  LDG.E R2, desc[UR6][R4.64] ;  /* 0x0000000604027981 */ /* 0x000ea8000c1e1900 */
        /* <DEDUP_REMOVED lines=8> */
[----:B------:R-:W-:Y:S01]  /*0c20*/  FFMA.RM R12, R12, R9, 12582913 ;  /* 0x4b4000010c0c7423 */ /* 0x000fe20000004009 */
[----:B------:R-:W-:Y:S02]  /*0c30*/  IMAD.SHL.U32 R8, R8, 0x800000, RZ ;  /* 0x0080000008087824 */ /* 0x000fe400078e00ff */
        /* <DEDUP_REMOVED lines=10> */
.L_x_208:
[----:B------:R-:W-:Y:S05]  /*0ce0*/  @P1 BRA `(.L_x_206) ;  /* 0x0000000000381947 */ /* 0x000fea0003800000 */
[----:B------:R-:W0:Y:S01]  /*0cf0*/  LDC.64 R4, c[0x0][0x380] ;  /* 0x0000e000ff047b82 */ /* 0x000e220000000a00 */
[----:B------:R-:W-:-:S05]  /*0d00*/  IADD3 R3, PT, PT, -R3, R6, R0 ;  /* 0x0000000603037210 */ /* 0x000fca0007ffe100 */
[----:B0-----:R-:W-:-:S06]  /*0d10*/  IMAD.WIDE R2, R3, 0x4, R4 ;  /* 0x0000000403027825 */ /* 0x001fcc00078e0204 */
[----:B------:R-:W2:Y:S01]  /*0d20*/  LDG.E R2, desc[UR6][R2.64] ;  /* 0x0000000602027981 */ /* 0x000ea2000c1e1900 */
[----:B------:R-:W-:Y:S01]  /*0d30*/  HFMA2 R7, -RZ, RZ, 3.7421875, 0 ;  /* 0x437c0000ff077431 */ /* 0x000fe200000001ff */
[----:B------:R-:W-:-:S05]  /*0d40*/  MOV R5, 0x3bbb989d ;  /* 0x3bbb989d00057802 */ /* 0x000fca0000000f00 */
        /* <DEDUP_REMOVED lines=8> */
.L_x_206:
[----:B------:R-:W0:Y:S01]  /*0dd0*/  F2F.F64.F32 R4, R19 ;  /* 0x0000001300047310 */ /* 0x000e220000201800 */
[----:B------:R-:W-:Y:S01]  /*0de0*/  UMOV UR4, 0xa0b5ed8d ;  /* 0xa0b5ed8d00047882 */ /* 0x000fe20000000000 */
[----:B------:R-:W-:Y:S02]  /*0df0*/  UMOV UR5, 0x3eb0c6f7 ;  /* 0x3eb0c6f700057882 */ /* 0x000fe40000000000 */
[----:B0-----:R-:W-:-:S11]  /*0e00*/  DADD R4, R4, UR4 ;  /* 0x0000000404047e29 */ /* 0x001fd60008000000 */
.L_x_203:
[----:B------:R-:W0:Y:S02]  /*0e10*/  LDC.64 R2, c[0x0][0x380] ;  /* 0x0000e000ff027b82 */ /* 0x000e240000000a00 */
[----:B0-----:R-:W-:-:S06]  /*0e20*/  IMAD.WIDE R2, R0, 0x4, R2 ;  /* 0x0000000400027825 */ /* 0x001fcc00078e0202 */
[----:B------:R-:W2:Y:S01]  /*0e30*/  LDG.E R2, desc[UR6][R2.64] ;  /* 0x0000000602027981 */ /* 0x000ea2000c1e1900 */
[----:B------:R-:W-:Y:S01]  /*0e40*/  MOV R9, 0x3bbb989d ;  /* 0x3bbb989d00097802 */ /* 0x000fe20000000f00 */
[----:B------:R-:W0:Y:S01]  /*0e50*/  MUFU.RCP64H R7, R5 ;  /* 0x0000000500077308 */ /* 0x000e220000001800 */
[----:B------:R-:W-:Y:S01]  /*0e60*/  MOV R11, 0x437c0000 ;  /* 0x437c0000000b7802 */ /* 0x000fe20000000f00 */
[----:B------:R-:W-:Y:S02]  /*0e70*/  BSSY.RECONVERGENT B0, `(.L_x_209) ;  /* 0x0000019000007945 */ /* 0x000fe40003800200 */
[----:B--2---:R-:W-:-:S04]  /*0e80*/  FFMA.SAT R6, R2, R9, 0.5 ;  /* 0x3f00000002067423 */ /* 0x004fc80000002009 */
[----:B------:R-:W-:Y:S01]  /*0e90*/  FFMA.RM R10, R6, R11, 12582913 ;  /* 0x4b400001060a7423 */ /* 0x000fe2000000400b */
[----:B------:R-:W-:-:S03]  /*0ea0*/  MOV R6, 0x1 ;  /* 0x0000000100067802 */ /* 0x000fc60000000f00 */
[C---:B------:R-:W-:Y:S01]  /*0eb0*/  FADD R9, R10.reuse, -12583039 ;  /* 0xcb40007f0a097421 */ /* 0x040fe20000000000 */
[----:B------:R-:W-:-:S03]  /*0ec0*/  SHF.L.U32 R10, R10, 0x17, RZ ;  /* 0x000000170a0a7819 */ /* 0x000fc600000006ff */
[----:B------:R-:W-:Y:S01]  /*0ed0*/  FFMA R11, R2, 1.4426950216293334961, -R9 ;  /* 0x3fb8aa3b020b7823 */ /* 0x000fe20000000809 */
[----:B0-----:R-:W-:-:S03]  /*0ee0*/  DFMA R8, R6, -R4, 1 ;  /* 0x3ff000000608742b */ /* 0x001fc60000000804 */
[----:B------:R-:W-:-:S04]  /*0ef0*/  FFMA R12, R2, 1.925963033500011079e-08, R11 ;  /* 0x32a57060020c7823 */ /* 0x000fc8000000000b */
[----:B------:R-:W0:Y:S01]  /*0f00*/  MUFU.EX2 R3, R12 ;  /* 0x0000000c00037308 */ /* 0x000e220000000800 */
[----:B------:R-:W-:-:S08]  /*0f10*/  DFMA R8, R8, R8, R8 ;  /* 0x000000080808722b */ /* 0x000fd00000000008 */
[----:B------:R-:W-:Y:S01]  /*0f20*/  DFMA R8, R6, R8, R6 ;  /* 0x000000080608722b */ /* 0x000fe20000000006 */
[----:B0-----:R-:W-:-:S07]  /*0f30*/  FMUL R6, R10, R3 ;  /* 0x000000030a067220 */ /* 0x001fce0000400000 */
[C---:B------:R-:W-:Y:S01]  /*0f40*/  DFMA R2, R8.reuse, -R4, 1 ;  /* 0x3ff000000802742b */ /* 0x040fe20000000804 */
[----:B------:R-:W0:Y:S07]  /*0f50*/  F2F.F64.F32 R6, R6 ;  /* 0x0000000600067310 */ /* 0x000e2e0000201800 */
[----:B------:R-:W-:-:S08]  /*0f60*/  DFMA R2, R8, R2, R8 ;  /* 0x000000020802722b */ /* 0x000fd00000000008 */
[----:B0-----:R-:W-:Y:S01]  /*0f70*/  DMUL R8, R6, R2 ;  /* 0x0000000206087228 */ /* 0x001fe20000000000 */
[----:B------:R-:W-:-:S07]  /*0f80*/  FSETP.GEU.AND P1, PT, |R7|, 6.5827683646048100446e-37, PT ;  /* 0x036000000700780b */ /* 0x000fce0003f2e200 */
[----:B------:R-:W-:-:S08]  /*0f90*/  DFMA R10, R8, -R4, R6 ;  /* 0x80000004080a722b */ /* 0x000fd00000000006 */
[----:B------:R-:W-:-:S10]  /*0fa0*/  DFMA R2, R2, R10, R8 ;  /* 0x0000000a0202722b */ /* 0x000fd40000000008 */
[----:B------:R-:W-:-:S05]  /*0fb0*/  FFMA R8, RZ, R5, R3 ;  /* 0x00000005ff087223 */ /* 0x000fca0000000003 */
[----:B------:R-:W-:-:S13]  /*0fc0*/  FSETP.GT.AND P0, PT, |R8|, 1.469367938527859385e-39, PT ;  /* 0x001000000800780b */ /* 0x000fda0003f04200 */
[----:B------:R-:W-:Y:S05]  /*0fd0*/  @P0 BRA P1, `(.L_x_210) ;  /* 0x0000000000080947 */ /* 0x000fea0000800000 */
[----:B------:R-:W-:-:S07]  /*0fe0*/  MOV R10, 0x1000 ;  /* 0x00001000000a7802 */ /* 0x000fce0000000f00 */
[----:B------:R-:W-:Y:S05]  /*0ff0*/  CALL.REL.NOINC `($__internal_8_$__cuda_sm20_div_rn_f64_full) ;  /* 0x0000000000187944 */ /* 0x000fea0003c00000 */
.L_x_210:
[----:B------:R-:W-:Y:S05]  /*1000*/  BSYNC.RECONVERGENT B0 ;  /* 0x0000000000007941 */ /* 0x000fea0003800200 */
.L_x_209:
[----:B------:R-:W0:Y:S01]  /*1010*/  LDC.64 R4, c[0x0][0x388] ;  /* 0x0000e200ff047b82 */ /* 0x000e220000000a00 */
[----:B------:R-:W1:Y:S01]  /*1020*/  F2F.F32.F64 R3, R2 ;  /* 0x0000000200037310 */ /* 0x000e620000301000 */
[----:B0-----:R-:W-:-:S05]  /*1030*/  IMAD.WIDE R4, R0, 0x4, R4 ;  /* 0x0000000400047825 */ /* 0x001fca00078e0204 */
[----:B-1----:R-:W-:Y:S01]  /*1040*/  STG.E desc[UR6][R4.64], R3 ;  /* 0x0000000304007986 */ /* 0x002fe2000c101906 */
[----:B------:R-:W-:Y:S05]  /*1050*/  EXIT ;  /* 0x000000000000794d */ /* 0x000fea0003800000 */
        .weak           $__internal_8_$__cuda_sm20_div_rn_f64_full
        .type           $__internal_8_$__cuda_sm20_div_rn_f64_full,@function
        .size           $__internal_8_$__cuda_sm20_div_rn_f64_full,(.L_x_307 - $__internal_8_$__cuda_sm20_div_rn_f64_full)
$__internal_8_$__cuda_sm20_div_rn_f64_full:
[C---:B------:R-:W-:Y:S01]  /*1060*/  FSETP.GEU.AND P0, PT, |R5|.reuse, 1.469367938527859385e-39, PT ;  /* 0x001000000500780b */ /* 0x040fe20003f0e200 */
[----:B------:R-:W-:Y:S01]  /*1070*/  BSSY.RECONVERGENT B1, `(.L_x_211) ;  /* 0x0000057000017945 */ /* 0x000fe20003800200 */
[----:B------:R-:W-:Y:S02]  /*1080*/  LOP3.LUT R2, R5, 0x800fffff, RZ, 0xc0, !PT ;  /* 0x800fffff05027812 */ /* 0x000fe400078ec0ff */
[C---:B------:R-:W-:Y:S02]  /*1090*/  FSETP.GEU.AND P2, PT, |R7|.reuse, 1.469367938527859385e-39, PT ;  /* 0x001000000700780b */ /* 0x040fe40003f4e200 */
[----:B------:R-:W-:Y:S01]  /*10a0*/  LOP3.LUT R3, R2, 0x3ff00000, RZ, 0xfc, !PT ;  /* 0x3ff0000002037812 */ /* 0x000fe200078efcff */
[----:B------:R-:W-:Y:S01]  /*10b0*/  IMAD.MOV.U32 R2, RZ, RZ, R4 ;  /* 0x000000ffff027224 */ /* 0x000fe200078e0004 */
[----:B------:R-:W-:Y:S02]  /*10c0*/  MOV R16, 0x1 ;  /* 0x0000000100107802 */ /* 0x000fe40000000f00 */
[----:B------:R-:W-:-:S02]  /*10d0*/  LOP3.LUT R11, R7, 0x7ff00000, RZ, 0xc0, !PT ;  /* 0x7ff00000070b7812 */ /* 0x000fc400078ec0ff */
[----:B------:R-:W-:Y:S01]  /*10e0*/  LOP3.LUT R14, R5, 0x7ff00000, RZ, 0xc0, !PT ;  /* 0x7ff00000050e7812 */ /* 0x000fe200078ec0ff */
[----:B------:R-:W-:-:S03]  /*10f0*/  @!P0 DMUL R2, R4, 8.98846567431157953865e+307 ;  /* 0x7fe0000004028828 */ /* 0x000fc60000000000 */
[----:B------:R-:W-:Y:S02]  /*1100*/  ISETP.GE.U32.AND P1, PT, R11, R14, PT ;  /* 0x0000000e0b00720c */ /* 0x000fe40003f26070 */
[----:B------:R-:W-:Y:S01]  /*1110*/  @!P2 LOP3.LUT R12, R5, 0x7ff00000, RZ, 0xc0, !PT ;  /* 0x7ff00000050ca812 */ /* 0x000fe200078ec0ff */
[----:B------:R-:W0:Y:S01]  /*1120*/  MUFU.RCP64H R17, R3 ;  /* 0x0000000300117308 */ /* 0x000e220000001800 */
[----:B------:R-:W-:Y:S02]  /*1130*/  @!P2 MOV R18, RZ ;  /* 0x000000ff0012a202 */ /* 0x000fe40000000f00 */
[----:B------:R-:W-:Y:S02]  /*1140*/  @!P2 ISETP.GE.U32.AND P3, PT, R11, R12, PT ;  /* 0x0000000c0b00a20c */ /* 0x000fe40003f66070 */
[----:B------:R-:W-:-:S04]  /*1150*/  MOV R12, 0x1ca00000 ;  /* 0x1ca00000000c7802 */ /* 0x000fc80000000f00 */
[----:B------:R-:W-:-:S04]  /*1160*/  @!P2 SEL R13, R12, 0x63400000, !P3 ;  /* 0x634000000c0da807 */ /* 0x000fc80005800000 */
[----:B------:R-:W-:Y:S01]  /*1170*/  @!P2 LOP3.LUT R13, R13, 0x80000000, R7, 0xf8, !PT ;  /* 0x800000000d0da812 */ /* 0x000fe200078ef807 */
[----:B0-----:R-:W-:-:S03]  /*1180*/  DFMA R8, R16, -R2, 1 ;  /* 0x3ff000001008742b */ /* 0x001fc60000000802 */
[----:B------:R-:W-:-:S05]  /*1190*/  @!P2 LOP3.LUT R19, R13, 0x100000, RZ, 0xfc, !PT ;  /* 0x001000000d13a812 */ /* 0x000fca00078efcff */
[----:B------:R-:W-:-:S08]  /*11a0*/  DFMA R8, R8, R8, R8 ;  /* 0x000000080808722b */ /* 0x000fd00000000008 */
[----:B------:R-:W-:Y:S01]  /*11b0*/  DFMA R16, R16, R8, R16 ;  /* 0x000000081010722b */ /* 0x000fe20000000010 */
[----:B------:R-:W-:Y:S02]  /*11c0*/  SEL R9, R12, 0x63400000, !P1 ;  /* 0x634000000c097807 */ /* 0x000fe40004800000 */
[----:B------:R-:W-:Y:S02]  /*11d0*/  MOV R8, R6 ;  /* 0x0000000600087202 */ /* 0x000fe40000000f00 */
[----:B------:R-:W-:-:S03]  /*11e0*/  LOP3.LUT R9, R9, 0x800fffff, R7, 0xf8, !PT ;  /* 0x800fffff09097812 */ /* 0x000fc600078ef807 */
[----:B------:R-:W-:-:S03]  /*11f0*/  DFMA R20, R16, -R2, 1 ;  /* 0x3ff000001014742b */ /* 0x000fc60000000802 */
[----:B------:R-:W-:-:S05]  /*1200*/  @!P2 DFMA R8, R8, 2, -R18 ;  /* 0x400000000808a82b */ /* 0x000fca0000000812 */
[----:B------:R-:W-:Y:S01]  /*1210*/  DFMA R16, R16, R20, R16 ;  /* 0x000000141010722b */ /* 0x000fe20000000010 */
[----:B------:R-:W-:Y:S01]  /*1220*/  IMAD.MOV.U32 R21, RZ, RZ, R11 ;  /* 0x000000ffff157224 */ /* 0x000fe200078e000b */
[----:B------:R-:W-:Y:S02]  /*1230*/  MOV R20, R14 ;  /* 0x0000000e00147202 */ /* 0x000fe40000000f00 */
[----:B------:R-:W-:Y:S02]  /*1240*/  @!P0 LOP3.LUT R20, R3, 0x7ff00000, RZ, 0xc0, !PT ;  /* 0x7ff0000003148812 */ /* 0x000fe400078ec0ff */
[----:B------:R-:W-:Y:S02]  /*1250*/  @!P2 LOP3.LUT R21, R9, 0x7ff00000, RZ, 0xc0, !PT ;  /* 0x7ff000000915a812 */ /* 0x000fe400078ec0ff */
[----:B------:R-:W-:Y:S01]  /*1260*/  DMUL R18, R16, R8 ;  /* 0x0000000810127228 */ /* 0x000fe20000000000 */
[----:B------:R-:W-:Y:S02]  /*1270*/  IADD3 R22, PT, PT, R20, -0x1, RZ ;  /* 0xffffffff14167810 */ /* 0x000fe40007ffe0ff */
[----:B------:R-:W-:-:S04]  /*1280*/  IADD3 R13, PT, PT, R21, -0x1, RZ ;  /* 0xffffffff150d7810 */ /* 0x000fc80007ffe0ff */
[----:B------:R-:W-:Y:S01]  /*1290*/  ISETP.GT.U32.AND P0, PT, R13, 0x7feffffe, PT ;  /* 0x7feffffe0d00780c */ /* 0x000fe20003f04070 */
[----:B------:R-:W-:-:S03]  /*12a0*/  DFMA R14, R18, -R2, R8 ;  /* 0x80000002120e722b */ /* 0x000fc60000000008 */
[----:B------:R-:W-:-:S05]  /*12b0*/  ISETP.GT.U32.OR P0, PT, R22, 0x7feffffe, P0 ;  /* 0x7feffffe1600780c */ /* 0x000fca0000704470 */
[----:B------:R-:W-:-:S08]  /*12c0*/  DFMA R14, R16, R14, R18 ;  /* 0x0000000e100e722b */ /* 0x000fd00000000012 */
[----:B------:R-:W-:Y:S05]  /*12d0*/  @P0 BRA `(.L_x_212) ;  /* 0x00000000006c0947 */ /* 0x000fea0003800000 */
[----:B------:R-:W-:-:S04]  /*12e0*/  LOP3.LUT R16, R5, 0x7ff00000, RZ, 0xc0, !PT ;  /* 0x7ff0000005107812 */ /* 0x000fc800078ec0ff */
[CC--:B------:R-:W-:Y:S02]  /*12f0*/  VIADDMNMX R6, R11.reuse, -R16.reuse, 0xb9600000, !PT ;  /* 0xb96000000b067446 */ /* 0x0c0fe40007800910 */
[----:B------:R-:W-:Y:S02]  /*1300*/  ISETP.GE.U32.AND P0, PT, R11, R16, PT ;  /* 0x000000100b00720c */ /* 0x000fe40003f06070 */
[----:B------:R-:W-:Y:S02]  /*1310*/  VIMNMX R6, PT, PT, R6, 0x46a00000, PT ;  /* 0x46a0000006067848 */ /* 0x000fe40003fe0100 */
[----:B------:R-:W-:-:S04]  /*1320*/  SEL R11, R12, 0x63400000, !P0 ;  /* 0x634000000c0b7807 */ /* 0x000fc80004000000 */
[----:B------:R-:W-:Y:S02]  /*1330*/  IADD3 R11, PT, PT, -R11, R6, RZ ;  /* 0x000000060b0b7210 */ /* 0x000fe40007ffe1ff */
[----:B------:R-:W-:-:S03]  /*1340*/  MOV R6, RZ ;  /* 0x000000ff00067202 */ /* 0x000fc60000000f00 */
[----:B------:R-:W-:-:S06]  /*1350*/  VIADD R7, R11, 0x7fe00000 ;  /* 0x7fe000000b077836 */ /* 0x000fcc0000000000 */
        /* <DEDUP_REMOVED lines=9> */
[----:B------:R-:W-:Y:S01]  /*13f0*/  IADD3 R3, PT, PT, -R11, RZ, RZ ;  /* 0x000000ff0b037210 */ /* 0x000fe20007ffe1ff */
[----:B------:R-:W-:Y:S01]  /*1400*/  DMUL.RP R6, R14, R6 ;  /* 0x000000060e067228 */ /* 0x000fe20000008000 */
[----:B------:R-:W-:-:S06]  /*1410*/  MOV R2, RZ ;  /* 0x000000ff00027202 */ /* 0x000fcc0000000f00 */
[----:B------:R-:W-:-:S03]  /*1420*/  DFMA R2, R12, -R2, R14 ;  /* 0x800000020c02722b */ /* 0x000fc6000000000e */
[----:B------:R-:W-:-:S03]  /*1430*/  LOP3.LUT R5, R7, R5, RZ, 0x3c, !PT ;  /* 0x0000000507057212 */ /* 0x000fc600078e3cff */
[----:B------:R-:W-:-:S04]  /*1440*/  IADD3 R2, PT, PT, -R11, -0x43300000, RZ ;  /* 0xbcd000000b027810 */ /* 0x000fc80007ffe1ff */
[----:B------:R-:W-:-:S04]  /*1450*/  FSETP.NEU.AND P0, PT, |R3|, R2, PT ;  /* 0x000000020300720b */ /* 0x000fc80003f0d200 */
[----:B------:R-:W-:Y:S02]  /*1460*/  FSEL R12, R6, R12, !P0 ;  /* 0x0000000c060c7208 */ /* 0x000fe40004000000 */
[----:B------:R-:W-:Y:S01]  /*1470*/  FSEL R13, R5, R13, !P0 ;  /* 0x0000000d050d7208 */ /* 0x000fe20004000000 */
[----:B------:R-:W-:Y:S06]  /*1480*/  BRA `(.L_x_213) ;  /* 0x0000000000547947 */ /* 0x000fec0003800000 */
.L_x_212:
[----:B------:R-:W-:-:S14]  /*1490*/  DSETP.NAN.AND P0, PT, R6, R6, PT ;  /* 0x000000060600722a */ /* 0x000fdc0003f08000 */
[----:B------:R-:W-:Y:S05]  /*14a0*/  @P0 BRA `(.L_x_214) ;  /* 0x0000000000440947 */ /* 0x000fea0003800000 */
[----:B------:R-:W-:-:S14]  /*14b0*/  DSETP.NAN.AND P0, PT, R4, R4, PT ;  /* 0x000000040400722a */ /* 0x000fdc0003f08000 */
[----:B------:R-:W-:Y:S05]  /*14c0*/  @P0 BRA `(.L_x_215) ;  /* 0x0000000000300947 */ /* 0x000fea0003800000 */
[----:B------:R-:W-:Y:S01]  /*14d0*/  ISETP.NE.AND P0, PT, R21, R20, PT ;  /* 0x000000141500720c */ /* 0x000fe20003f05270 */
[----:B------:R-:W-:Y:S01]  /*14e0*/  IMAD.MOV.U32 R12, RZ, RZ, 0x0 ;  /* 0x00000000ff0c7424 */ /* 0x000fe200078e00ff */
[----:B------:R-:W-:-:S11]  /*14f0*/  MOV R13, 0xfff80000 ;  /* 0xfff80000000d7802 */ /* 0x000fd60000000f00 */
[----:B------:R-:W-:Y:S05]  /*1500*/  @!P0 BRA `(.L_x_213) ;  /* 0x0000000000348947 */ /* 0x000fea0003800000 */
[----:B------:R-:W-:Y:S02]  /*1510*/  ISETP.NE.AND P0, PT, R21, 0x7ff00000, PT ;  /* 0x7ff000001500780c */ /* 0x000fe40003f05270 */
[----:B------:R-:W-:Y:S02]  /*1520*/  LOP3.LUT R13, R7, 0x80000000, R5, 0x48, !PT ;  /* 0x80000000070d7812 */ /* 0x000fe400078e4805 */
[----:B------:R-:W-:-:S13]  /*1530*/  ISETP.EQ.OR P0, PT, R20, RZ, !P0 ;  /* 0x000000ff1400720c */ /* 0x000fda0004702670 */
[----:B------:R-:W-:Y:S02]  /*1540*/  @P0 LOP3.LUT R2, R13, 0x7ff00000, RZ, 0xfc, !PT ;  /* 0x7ff000000d020812 */ /* 0x000fe400078efcff */
[----:B------:R-:W-:Y:S02]  /*1550*/  @!P0 MOV R12, RZ ;  /* 0x000000ff000c8202 */ /* 0x000fe40000000f00 */
[----:B------:R-:W-:Y:S02]  /*1560*/  @P0 MOV R12, RZ ;  /* 0x000000ff000c0202 */ /* 0x000fe40000000f00 */
[----:B------:R-:W-:Y:S01]  /*1570*/  @P0 MOV R13, R2 ;  /* 0x00000002000d0202 */ /* 0x000fe20000000f00 */
[----:B------:R-:W-:Y:S06]  /*1580*/  BRA `(.L_x_213) ;  /* 0x0000000000147947 */ /* 0x000fec0003800000 */
.L_x_215:
[----:B------:R-:W-:Y:S01]  /*1590*/  LOP3.LUT R13, R5, 0x80000, RZ, 0xfc, !PT ;  /* 0x00080000050d7812 */ /* 0x000fe200078efcff */
[----:B------:R-:W-:Y:S01]  /*15a0*/  IMAD.MOV.U32 R12, RZ, RZ, R4 ;  /* 0x000000ffff0c7224 */ /* 0x000fe200078e0004 */
[----:B------:R-:W-:Y:S06]  /*15b0*/  BRA `(.L_x_213) ;  /* 0x0000000000087947 */ /* 0x000fec0003800000 */
.L_x_214:
[----:B------:R-:W-:Y:S02]  /*15c0*/  LOP3.LUT R13, R7, 0x80000, RZ, 0xfc, !PT ;  /* 0x00080000070d7812 */ /* 0x000fe400078efcff */
[----:B------:R-:W-:-:S07]  /*15d0*/  MOV R12, R6 ;  /* 0x00000006000c7202 */ /* 0x000fce0000000f00 */
.L_x_213:
[----:B------:R-:W-:Y:S05]  /*15e0*/  BSYNC.RECONVERGENT B1 ;  /* 0x0000000000017941 */ /* 0x000fea0003800200 */
.L_x_211:
[----:B------:R-:W-:Y:S01]  /*15f0*/  HFMA2 R11, -RZ, RZ, 0, 0 ;  /* 0x00000000ff0b7431 */ /* 0x000fe200000001ff */
[----:B------:R-:W-:Y:S02]  /*1600*/  MOV R2, R12 ;  /* 0x0000000c00027202 */ /* 0x000fe40000000f00 */
[----:B------:R-:W-:Y:S01]  /*1610*/  MOV R3, R13 ;  /* 0x0000000d00037202 */ /* 0x000fe20000000f00 */
[----:B------:R-:W-:Y:S06]  /*1620*/  RET.REL.NODEC R10 `(_ZN7algebra7softmaxEPfS0_ii) ;  /* 0xffffffe80a747950 */ /* 0x000fec0003c3ffff */
.L_x_216:
        /* <DEDUP_REMOVED lines=13> */
.L_x_307:


//--------------------- .text._ZN7algebra10split_gradEPfS0_iiii --------------------------
	.section	.text._ZN7algebra10split_gradEPfS0_iiii,"ax",@progbits
	.align	128
        .global         _ZN7algebra10split_gradEPfS0_iiii
        .type           _ZN7algebra10split_gradEPfS0_iiii,@function
        .size           _ZN7algebra10split_gradEPfS0_iiii,(.L_x_324 - _ZN7algebra10split_gradEPfS0_iiii)
        .other          _ZN7algebra10split_gradEPfS0_iiii,@"STO_CUDA_ENTRY STV_DEFAULT"
_ZN7algebra10split_gradEPfS0_iiii:
.text._ZN7algebra10split_gradEPfS0_iiii:
[----:B------:R-:W-:Y:S08]  /*0000*/  LDC R1, c[0x0][0x37c] ;  /* 0x0000df00ff017b82 */ /* 0x000ff00000000800 */
[----:B------:R-:W0:Y:S01]  /*0010*/  LDC.64 R2, c[0x0][0x390] ;  /* 0x0000e400ff027b82 */ /* 0x000e220000000a00 */
[----:B------:R-:W1:Y:S07]  /*0020*/  S2R R13, SR_TID.X ;  /* 0x00000000000d7919 */ /* 0x000e6e0000002100 */
[----:B------:R-:W2:Y:S08]  /*0030*/  LDC R9, c[0x0][0x39c] ;  /* 0x0000e700ff097b82 */ /* 0x000eb00000000800 */
[----:B------:R-:W1:Y:S01]  /*0040*/  S2UR UR4, SR_CTAID.X ;  /* 0x00000000000479c3 */ /* 0x000e620000002500 */
[----:B0-----:R-:W-:-:S04]  /*0050*/  IABS R0, R2 ;  /* 0x0000000200007213 */ /* 0x001fc80000000000 */
[----:B------:R-:W0:Y:S01]  /*0060*/  I2F.RP R6, R0 ;  /* 0x0000000000067306 */ /* 0x000e220000209400 */
[----:B--2---:R-:W-:-:S07]  /*0070*/  IABS R11, R9 ;  /* 0x00000009000b7213 */ /* 0x004fce0000000000 */
[----:B0-----:R-:W0:Y:S02]  /*0080*/  MUFU.RCP R6, R6 ;  /* 0x0000000600067308 */ /* 0x001e240000001000 */
[----:B0-----:R-:W-:Y:S01]  /*0090*/  VIADD R4, R6, 0xffffffe ;  /* 0x0ffffffe06047836 */ /* 0x001fe20000000000 */
[----:B------:R-:W-:-:S05]  /*00a0*/  LOP3.LUT R6, R9, R2, RZ, 0x3c, !PT ;  /* 0x0000000209067212 */ /* 0x000fca00078e3cff */
[----:B------:R0:W2:Y:S02]  /*00b0*/  F2I.FTZ.U32.TRUNC.NTZ R5, R4 ;  /* 0x0000000400057305 */ /* 0x0000a4000021f000 */
[----:B0-----:R-:W-:Y:S02]  /*00c0*/  HFMA2 R4, -RZ, RZ, 0, 0 ;  /* 0x00000000ff047431 */ /* 0x001fe400000001ff */
[----:B--2---:R-:W-:-:S04]  /*00d0*/  IMAD.MOV R7, RZ, RZ, -R5 ;  /* 0x000000ffff077224 */ /* 0x004fc800078e0a05 */
[----:B------:R-:W-:-:S04]  /*00e0*/  IMAD R7, R7, R0, RZ ;  /* 0x0000000007077224 */ /* 0x000fc800078e02ff */
[----:B------:R-:W-:-:S06]  /*00f0*/  IMAD.HI.U32 R7, R5, R7, R4 ;  /* 0x0000000705077227 */ /* 0x000fcc00078e0004 */
[----:B------:R-:W-:-:S04]  /*0100*/  IMAD.HI.U32 R5, R7, R11, RZ ;  /* 0x0000000b07057227 */ /* 0x000fc800078e00ff */
[----:B------:R-:W-:-:S04]  /*0110*/  IMAD.MOV R4, RZ, RZ, -R5 ;  /* 0x000000ffff047224 */ /* 0x000fc800078e0a05 */
[C---:B------:R-:W-:Y:S02]  /*0120*/  IMAD R11, R0.reuse, R4, R11 ;  /* 0x00000004000b7224 */ /* 0x040fe400078e020b */
[----:B------:R-:W1:Y:S03]  /*0130*/  LDC R4, c[0x0][0x360] ;  /* 0x0000d800ff047b82 */ /* 0x000e660000000800 */
[----:B------:R-:W-:-:S13]  /*0140*/  ISETP.GT.U32.AND P1, PT, R0, R11, PT ;  /* 0x0000000b0000720c */ /* 0x000fda0003f24070 */
[----:B------:R-:W-:Y:S01]  /*0150*/  @!P1 IMAD.IADD R11, R11, 0x1, -R0 ;  /* 0x000000010b0b9824 */ /* 0x000fe200078e0a00 */
[----:B------:R-:W-:Y:S02]  /*0160*/  @!P1 IADD3 R5, PT, PT, R5, 0x1, RZ ;  /* 0x0000000105059810 */ /* 0x000fe40007ffe0ff */
[----:B------:R-:W-:Y:S02]  /*0170*/  ISETP.GE.AND P1, PT, R6, RZ, PT ;  /* 0x000000ff0600720c */ /* 0x000fe40003f26270 */
[----:B------:R-:W-:Y:S01]  /*0180*/  ISETP.GE.U32.AND P0, PT, R11, R0, PT ;  /* 0x000000000b00720c */ /* 0x000fe20003f06070 */
[----:B-1----:R-:W-:-:S05]  /*0190*/  IMAD R4, R4, UR4, R13 ;  /* 0x0000000404047c24 */ /* 0x002fca000f8e020d */
[----:B------:R-:W-:-:S07]  /*01a0*/  ISETP.GE.AND P2, PT, R4, R9, PT ;  /* 0x000000090400720c */ /* 0x000fce0003f46270 */
[----:B------:R-:W-:-:S06]  /*01b0*/  @P0 VIADD R5, R5, 0x1 ;  /* 0x0000000105050836 */ /* 0x000fcc0000000000 */
[----:B------:R-:W-:Y:S05]  /*01c0*/  @P2 EXIT ;  /* 0x000000000000294d */ /* 0x000fea0003800000 */
[----:B------:R-:W-:Y:S01]  /*01d0*/  @!P1 IMAD.MOV R5, RZ, RZ, -R5 ;  /* 0x000000ffff059224 */ /* 0x000fe200078e0a05 */
[----:B------:R-:W-:Y:S01]  /*01e0*/  ISETP.NE.AND P0, PT, R2, RZ, PT ;  /* 0x000000ff0200720c */ /* 0x000fe20003f05270 */
[----:B------:R-:W-:Y:S01]  /*01f0*/  IMAD R3, R9, R3, RZ ;  /* 0x0000000309037224 */ /* 0x000fe200078e02ff */
[----:B------:R-:W-:Y:S01]  /*0200*/  LOP3.LUT R6, RZ, R2, RZ, 0x33, !PT ;  /* 0x00000002ff067212 */ /* 0x000fe200078e33ff */
[----:B------:R-:W0:Y:S01]  /*0210*/  LDCU UR6, c[0x0][0x398] ;  /* 0x00007300ff0677ac */ /* 0x000e220008000800 */
[----:B------:R-:W-:Y:S02]  /*0220*/  IABS R14, R4 ;  /* 0x00000004000e7213 */ /* 0x000fe40000000000 */
[----:B------:R-:W-:Y:S01]  /*0230*/  SEL R5, R6, R5, !P0 ;  /* 0x0000000506057207 */ /* 0x000fe20004000000 */
[----:B------:R-:W1:Y:S01]  /*0240*/  LDCU.64 UR4, c[0x0][0x358] ;  /* 0x00006b00ff0477ac */ /* 0x000e620008000a00 */
[----:B------:R-:W-:Y:S02]  /*0250*/  LOP3.LUT R2, R3, R2, RZ, 0x3c, !PT ;  /* 0x0000000203027212 */ /* 0x000fe400078e3cff */
[----:B------:R-:W-:-:S02]  /*0260*/  IABS R13, R5 ;  /* 0x00000005000d7213 */ /* 0x000fc40000000000 */
[----:B------:R-:W-:Y:S02]  /*0270*/  IABS R16, R5 ;  /* 0x0000000500107213 */ /* 0x000fe40000000000 */
[----:B------:R-:W2:Y:S08]  /*0280*/  I2F.RP R8, R13 ;  /* 0x0000000d00087306 */ /* 0x000eb00000209400 */
[----:B--2---:R-:W2:Y:S02]  /*0290*/  MUFU.RCP R8, R8 ;  /* 0x0000000800087308 */ /* 0x004ea40000001000 */
[----:B--2---:R-:W-:Y:S01]  /*02a0*/  IADD3 R10, PT, PT, R8, 0xffffffe, RZ ;  /* 0x0ffffffe080a7810 */ /* 0x004fe20007ffe0ff */
[----:B------:R-:W-:-:S05]  /*02b0*/  IMAD.MOV R8, RZ, RZ, -R16 ;  /* 0x000000ffff087224 */ /* 0x000fca00078e0a10 */
[----:B------:R2:W3:Y:S02]  /*02c0*/  F2I.FTZ.U32.TRUNC.NTZ R11, R10 ;  /* 0x0000000a000b7305 */ /* 0x0004e4000021f000 */
[----:B--2---:R-:W-:Y:S01]  /*02d0*/  MOV R10, RZ ;  /* 0x000000ff000a7202 */ /* 0x004fe20000000f00 */
[----:B---3--:R-:W-:-:S04]  /*02e0*/  IMAD.MOV R12, RZ, RZ, -R11 ;  /* 0x000000ffff0c7224 */ /* 0x008fc800078e0a0b */
[----:B------:R-:W-:Y:S02]  /*02f0*/  IMAD R15, R12, R13, RZ ;  /* 0x0000000d0c0f7224 */ /* 0x000fe400078e02ff */
[----:B------:R-:W-:Y:S02]  /*0300*/  IMAD.MOV.U32 R12, RZ, RZ, R14 ;  /* 0x000000ffff0c7224 */ /* 0x000fe400078e000e */
[----:B------:R-:W-:-:S06]  /*0310*/  IMAD.HI.U32 R11, R11, R15, R10 ;  /* 0x0000000f0b0b7227 */ /* 0x000fcc00078e000a */
[----:B------:R-:W-:-:S04]  /*0320*/  IMAD.HI.U32 R11, R11, R12, RZ ;  /* 0x0000000c0b0b7227 */ /* 0x000fc800078e00ff */
[----:B------:R-:W-:-:S05]  /*0330*/  IMAD R8, R11, R8, R12 ;  /* 0x000000080b087224 */ /* 0x000fca00078e020c */
[----:B------:R-:W-:-:S13]  /*0340*/  ISETP.GT.U32.AND P2, PT, R13, R8, PT ;  /* 0x000000080d00720c */ /* 0x000fda0003f44070 */
[----:B------:R-:W-:Y:S01]  /*0350*/  @!P2 IMAD.IADD R8, R8, 0x1, -R13 ;  /* 0x000000010808a824 */ /* 0x000fe200078e0a0d */
[----:B------:R-:W-:Y:S02]  /*0360*/  @!P2 IADD3 R11, PT, PT, R11, 0x1, RZ ;  /* 0x000000010b0ba810 */ /* 0x000fe40007ffe0ff */
[----:B------:R-:W-:Y:S02]  /*0370*/  ISETP.NE.AND P2, PT, R5, RZ, PT ;  /* 0x000000ff0500720c */ /* 0x000fe40003f45270 */
[----:B------:R-:W-:Y:S02]  /*0380*/  ISETP.GE.U32.AND P1, PT, R8, R13, PT ;  /* 0x0000000d0800720c */ /* 0x000fe40003f26070 */
[----:B------:R-:W-:-:S04]  /*0390*/  LOP3.LUT R8, R4, R5, RZ, 0x3c, !PT ;  /* 0x0000000504087212 */ /* 0x000fc800078e3cff */
[----:B------:R-:W-:Y:S02]  /*03a0*/  ISETP.GE.AND P3, PT, R8, RZ, PT ;  /* 0x000000ff0800720c */ /* 0x000fe40003f66270 */
[----:B------:R-:W-:-:S05]  /*03b0*/  IABS R8, R3 ;  /* 0x0000000300087213 */ /* 0x000fca0000000000 */
[----:B------:R-:W-:Y:S02]  /*03c0*/  @P1 VIADD R11, R11, 0x1 ;  /* 0x000000010b0b1836 */ /* 0x000fe40000000000 */
[----:B------:R-:W-:-:S04]  /*03d0*/  IMAD.HI.U32 R10, R7, R8, RZ ;  /* 0x00000008070a7227 */ /* 0x000fc800078e00ff */
[----:B------:R-:W-:Y:S02]  /*03e0*/  IMAD.MOV.U32 R13, RZ, RZ, R11 ;  /* 0x000000ffff0d7224 */ /* 0x000fe400078e000b */
[----:B------:R-:W-:-:S03]  /*03f0*/  IMAD.MOV R9, RZ, RZ, -R10 ;  /* 0x000000ffff097224 */ /* 0x000fc600078e0a0a */
[----:B------:R-:W-:Y:S02]  /*0400*/  @!P3 IADD3 R13, PT, PT, -R13, RZ, RZ ;  /* 0x000000ff0d0db210 */ /* 0x000fe40007ffe1ff */
[----:B------:R-:W-:-:S04]  /*0410*/  @!P2 LOP3.LUT R13, RZ, R5, RZ, 0x33, !PT ;  /* 0x00000005ff0da212 */ /* 0x000fc800078e33ff */
[----:B------:R-:W-:-:S05]  /*0420*/  IABS R11, R13 ;  /* 0x0000000d000b7213 */ /* 0x000fca0000000000 */
[----:B------:R-:W-:-:S04]  /*0430*/  IMAD.HI.U32 R7, R7, R11, RZ ;  /* 0x0000000b07077227 */ /* 0x000fc800078e00ff */
[----:B------:R-:W-:Y:S02]  /*0440*/  IMAD.MOV R12, RZ, RZ, -R7 ;  /* 0x000000ffff0c7224 */ /* 0x000fe400078e0a07 */
[C---:B------:R-:W-:Y:S02]  /*0450*/  IMAD R7, R0.reuse, R9, R8 ;  /* 0x0000000900077224 */ /* 0x040fe400078e0208 */
[C---:B------:R-:W-:Y:S01]  /*0460*/  IMAD R11, R0.reuse, R12, R11 ;  /* 0x0000000c000b7224 */ /* 0x040fe200078e020b */
[----:B------:R-:W2:Y:S02]  /*0470*/  LDC.64 R8, c[0x0][0x380] ;  /* 0x0000e000ff087b82 */ /* 0x000ea40000000a00 */
[C---:B------:R-:W-:Y:S02]  /*0480*/  ISETP.GT.U32.AND P1, PT, R0.reuse, R7, PT ;  /* 0x000000070000720c */ /* 0x040fe40003f24070 */
[----:B------:R-:W-:-:S11]  /*0490*/  ISETP.GT.U32.AND P2, PT, R0, R11, PT ;  /* 0x0000000b0000720c */ /* 0x000fd60003f44070 */
[-C--:B------:R-:W-:Y:S01]  /*04a0*/  @!P1 IADD3 R7, PT, PT, R7, -R0.reuse, RZ ;  /* 0x8000000007079210 */ /* 0x080fe20007ffe0ff */
[----:B------:R-:W-:Y:S01]  /*04b0*/  @!P1 VIADD R10, R10, 0x1 ;  /* 0x000000010a0a9836 */ /* 0x000fe20000000000 */
[----:B------:R-:W-:Y:S01]  /*04c0*/  ISETP.GE.AND P1, PT, R13, RZ, PT ;  /* 0x000000ff0d00720c */ /* 0x000fe20003f26270 */
[----:B------:R-:W-:Y:S01]  /*04d0*/  @!P2 IMAD.IADD R11, R11, 0x1, -R0 ;  /* 0x000000010b0ba824 */ /* 0x000fe200078e0a00 */
[----:B------:R-:W-:Y:S02]  /*04e0*/  ISETP.GE.U32.AND P4, PT, R7, R0, PT ;  /* 0x000000000700720c */ /* 0x000fe40003f86070 */
[----:B------:R-:W-:Y:S02]  /*04f0*/  ISETP.GE.AND P2, PT, R2, RZ, PT ;  /* 0x000000ff0200720c */ /* 0x000fe40003f46270 */
[----:B------:R-:W-:Y:S01]  /*0500*/  ISETP.GT.U32.AND P3, PT, R0, R11, PT ;  /* 0x0000000b0000720c */ /* 0x000fe20003f64070 */
[----:B------:R-:W3:Y:S01]  /*0510*/  LDC.64 R2, c[0x0][0x388] ;  /* 0x0000e200ff027b82 */ /* 0x000ee20000000a00 */
[----:B--2---:R-:W-:-:S06]  /*0520*/  IMAD.WIDE R8, R4, 0x4, R8 ;  /* 0x0000000404087825 */ /* 0x004fcc00078e0208 */
[----:B-1----:R-:W2:Y:S01]  /*0530*/  LDG.E R8, desc[UR4][R8.64] ;  /* 0x0000000408087981 */ /* 0x002ea2000c1e1900 */
[----:B------:R-:W-:-:S04]  /*0540*/  @P4 IADD3 R10, PT, PT, R10, 0x1, RZ ;  /* 0x000000010a0a4810 */ /* 0x000fc80007ffe0ff */
[----:B------:R-:W-:Y:S01]  /*0550*/  @!P3 IMAD.IADD R11, R11, 0x1, -R0 ;  /* 0x000000010b0bb824 */ /* 0x000fe200078e0a00 */
[----:B------:R-:W-:Y:S01]  /*0560*/  IADD3 R0, PT, PT, -R13, RZ, RZ ;  /* 0x000000ff0d007210 */ /* 0x000fe20007ffe1ff */
[----:B------:R-:W-:-:S03]  /*0570*/  @!P2 IMAD.MOV R10, RZ, RZ, -R10 ;  /* 0x000000ffff0aa224 */ /* 0x000fc600078e0a0a */
[----:B------:R-:W-:Y:S01]  /*0580*/  @!P1 IADD3 R11, PT, PT, -R11, RZ, RZ ;  /* 0x000000ff0b0b9210 */ /* 0x000fe20007ffe1ff */
[C---:B------:R-:W-:Y:S01]  /*0590*/  IMAD R0, R5.reuse, R0, R4 ;  /* 0x0000000005007224 */ /* 0x040fe200078e0204 */
[C---:B------:R-:W-:Y:S02]  /*05a0*/  SEL R10, R6.reuse, R10, !P0 ;  /* 0x0000000a060a7207 */ /* 0x040fe40004000000 */
[----:B------:R-:W-:Y:S01]  /*05b0*/  SEL R6, R6, R11, !P0 ;  /* 0x0000000b06067207 */ /* 0x000fe20004000000 */
[----:B0-----:R-:W-:-:S04]  /*05c0*/  IMAD R5, R5, UR6, R0 ;  /* 0x0000000605057c24 */ /* 0x001fc8000f8e0200 */
[----:B------:R-:W-:-:S04]  /*05d0*/  IMAD R5, R10, R6, R5 ;  /* 0x000000060a057224 */ /* 0x000fc800078e0205 */
[----:B---3--:R-:W-:-:S05]  /*05e0*/  IMAD.WIDE R2, R5, 0x4, R2 ;  /* 0x0000000405027825 */ /* 0x008fca00078e0202 */
[----:B------:R-:W2:Y:S02]  /*05f0*/  LDG.E R5, desc[UR4][R2.64] ;  /* 0x0000000402057981 */ /* 0x000ea4000c1e1900 */
[----:B--2---:R-:W-:-:S05]  /*0600*/  FADD R5, R8, R5 ;  /* 0x0000000508057221 */ /* 0x004fca0000000000 */
[----:B------:R-:W-:Y:S01]  /*0610*/  STG.E desc[UR4][R2.64], R5 ;  /* 0x0000000502007986 */ /* 0x000fe2000c101904 */
[----:B------:R-:W-:Y:S05]  /*0620*/  EXIT ;  /* 0x000000000000794d */ /* 0x000fea0003800000 */
.L_x_217:
        /* <DEDUP_REMOVED lines=13> */
.L_x_324:


//--------------------- .text._ZN7algebra5splitEPfS0_iii --------------------------
	.section	.text._ZN7algebra5splitEPfS0_iii,"ax",@progbits
	.align	128
        .global         _ZN7algebra5splitEPfS0_iii
        .type           _ZN7algebra5splitEPfS0_iii,@function
        .size           _ZN7algebra5splitEPfS0_iii,(.L_x_325 - _ZN7algebra5splitEPfS0_iii)
        .other          _ZN7algebra5splitEPfS0_iii,@"STO_CUDA_ENTRY STV_DEFAULT"
_ZN7algebra5splitEPfS0_iii:
.text._ZN7algebra5splitEPfS0_iii:
[----:B------:R-:W-:Y:S08]  /*0000*/  LDC R1, c[0x0][0x37c] ;  /* 0x0000df00ff017b82 */ /* 0x000ff00000000800 */
[----:B------:R-:W0:Y:S01]  /*0010*/  LDC R6, c[0x0][0x394] ;  /* 0x0000e500ff067b82 */ /* 0x000e220000000800 */
[----:B------:R-:W1:Y:S07]  /*0020*/  S2R R5, SR_TID.X ;  /* 0x0000000000057919 */ /* 0x000e6e0000002100 */
[----:B------:R-:W1:Y:S08]  /*0030*/  S2UR UR4, SR_CTAID.X ;  /* 0x00000000000479c3 */ /* 0x000e700000002500 */
[----:B------:R-:W1:Y:S08]  /*0040*/  LDC R0, c[0x0][0x360] ;  /* 0x0000d800ff007b82 */ /* 0x000e700000000800 */
[----:B------:R-:W2:Y:S01]  /*0050*/  LDC R3, c[0x0][0x398] ;  /* 0x0000e600ff037b82 */ /* 0x000ea20000000800 */
[----:B0-----:R-:W-:-:S04]  /*0060*/  IABS R11, R6 ;  /* 0x00000006000b7213 */ /* 0x001fc80000000000 */
[----:B------:R-:W0:Y:S01]  /*0070*/  I2F.RP R2, R11 ;  /* 0x0000000b00027306 */ /* 0x000e220000209400 */
[----:B-1----:R-:W-:-:S07]  /*0080*/  IMAD R0, R0, UR4, R5 ;  /* 0x0000000400007c24 */ /* 0x002fce000f8e0205 */
[----:B0-----:R-:W0:Y:S01]  /*0090*/  MUFU.RCP R2, R2 ;  /* 0x0000000200027308 */ /* 0x001e220000001000 */
[----:B--2---:R-:W-:Y:S01]  /*00a0*/  ISETP.GE.AND P0, PT, R0, R3, PT ;  /* 0x000000030000720c */ /* 0x004fe20003f06270 */
[----:B0-----:R-:W-:-:S12]  /*00b0*/  VIADD R8, R2, 0xffffffe ;  /* 0x0ffffffe02087836 */ /* 0x001fd80000000000 */
[----:B------:R-:W-:Y:S05]  /*00c0*/  @P0 EXIT ;  /* 0x000000000000094d */ /* 0x000fea0003800000 */
[----:B------:R-:W0:Y:S01]  /*00d0*/  LDC R2, c[0x0][0x390] ;  /* 0x0000e400ff027b82 */ /* 0x000e220000000800 */
[----:B------:R1:W2:Y:S01]  /*00e0*/  F2I.FTZ.U32.TRUNC.NTZ R9, R8 ;  /* 0x0000000800097305 */ /* 0x0002a2000021f000 */
[----:B------:R-:W-:Y:S01]  /*00f0*/  IABS R7, R3 ;  /* 0x0000000300077213 */ /* 0x000fe20000000000 */
[----:B------:R-:W3:Y:S01]  /*0100*/  LDCU.64 UR4, c[0x0][0x358] ;  /* 0x00006b00ff0477ac */ /* 0x000ee20008000a00 */
[----:B-1----:R-:W-:Y:S02]  /*0110*/  HFMA2 R8, -RZ, RZ, 0, 0 ;  /* 0x00000000ff087431 */ /* 0x002fe400000001ff */
[----:B--2---:R-:W-:-:S04]  /*0120*/  IMAD.MOV R4, RZ, RZ, -R9 ;  /* 0x000000ffff047224 */ /* 0x004fc800078e0a09 */
[----:B------:R-:W-:Y:S02]  /*0130*/  IMAD R5, R4, R11, RZ ;  /* 0x0000000b04057224 */ /* 0x000fe400078e02ff */
[----:B------:R-:W-:Y:S01]  /*0140*/  IMAD.MOV.U32 R4, RZ, RZ, R7 ;  /* 0x000000ffff047224 */ /* 0x000fe200078e0007 */
[----:B0-----:R-:W-:Y:S01]  /*0150*/  IABS R10, R2 ;  /* 0x00000002000a7213 */ /* 0x001fe20000000000 */
[----:B------:R-:W-:-:S04]  /*0160*/  IMAD.HI.U32 R9, R9, R5, R8 ;  /* 0x0000000509097227 */ /* 0x000fc800078e0008 */
[----:B------:R-:W-:Y:S02]  /*0170*/  IMAD.MOV.U32 R5, RZ, RZ, R10 ;  /* 0x000000ffff057224 */ /* 0x000fe400078e000a */
[----:B------:R-:W-:Y:S02]  /*0180*/  IMAD.HI.U32 R7, R9, R4, RZ ;  /* 0x0000000409077227 */ /* 0x000fe400078e00ff */
[----:B------:R-:W0:Y:S02]  /*0190*/  I2F.RP R10, R5 ;  /* 0x00000005000a7306 */ /* 0x000e240000209400 */
[----:B------:R-:W-:-:S04]  /*01a0*/  IMAD.MOV R8, RZ, RZ, -R7 ;  /* 0x000000ffff087224 */ /* 0x000fc800078e0a07 */
[----:B------:R-:W-:-:S05]  /*01b0*/  IMAD R8, R11, R8, R4 ;  /* 0x000000080b087224 */ /* 0x000fca00078e0204 */
[----:B------:R-:W-:Y:S01]  /*01c0*/  ISETP.GT.U32.AND P1, PT, R11, R8, PT ;  /* 0x000000080b00720c */ /* 0x000fe20003f24070 */
[----:B0-----:R-:W0:-:S12]  /*01d0*/  MUFU.RCP R10, R10 ;  /* 0x0000000a000a7308 */ /* 0x001e180000001000 */
[-C--:B------:R-:W-:Y:S01]  /*01e0*/  @!P1 IADD3 R8, PT, PT, R8, -R11.reuse, RZ ;  /* 0x8000000b08089210 */ /* 0x080fe20007ffe0ff */
[----:B------:R-:W-:Y:S01]  /*01f0*/  @!P1 VIADD R7, R7, 0x1 ;  /* 0x0000000107079836 */ /* 0x000fe20000000000 */
[----:B------:R-:W-:Y:S02]  /*0200*/  ISETP.NE.AND P1, PT, R6, RZ, PT ;  /* 0x000000ff0600720c */ /* 0x000fe40003f25270 */
[----:B------:R-:W-:Y:S02]  /*0210*/  ISETP.GE.U32.AND P0, PT, R8, R11, PT ;  /* 0x0000000b0800720c */ /* 0x000fe40003f06070 */
[----:B------:R-:W-:Y:S01]  /*0220*/  LOP3.LUT R8, R3, R6, RZ, 0x3c, !PT ;  /* 0x0000000603087212 */ /* 0x000fe200078e3cff */
[----:B0-----:R-:W-:-:S03]  /*0230*/  VIADD R9, R10, 0xffffffe ;  /* 0x0ffffffe0a097836 */ /* 0x001fc60000000000 */
[----:B------:R-:W-:-:S03]  /*0240*/  ISETP.GE.AND P2, PT, R8, RZ, PT ;  /* 0x000000ff0800720c */ /* 0x000fc60003f46270 */
[----:B------:R-:W0:Y:S04]  /*0250*/  F2I.FTZ.U32.TRUNC.NTZ R9, R9 ;  /* 0x0000000900097305 */ /* 0x000e28000021f000 */
[----:B------:R-:W-:-:S06]  /*0260*/  @P0 IADD3 R7, PT, PT, R7, 0x1, RZ ;  /* 0x0000000107070810 */ /* 0x000fcc0007ffe0ff */
[----:B------:R-:W-:Y:S01]  /*0270*/  @!P2 IMAD.MOV R7, RZ, RZ, -R7 ;  /* 0x000000ffff07a224 */ /* 0x000fe200078e0a07 */
[----:B------:R-:W-:-:S04]  /*0280*/  @!P1 LOP3.LUT R7, RZ, R6, RZ, 0x33, !PT ;  /* 0x00000006ff079212 */ /* 0x000fc800078e33ff */
[----:B------:R-:W-:Y:S01]  /*0290*/  IABS R10, R7 ;  /* 0x00000007000a7213 */ /* 0x000fe20000000000 */
[----:B0-----:R-:W-:-:S03]  /*02a0*/  IMAD.MOV R8, RZ, RZ, -R9 ;  /* 0x000000ffff087224 */ /* 0x001fc600078e0a09 */
[----:B------:R-:W0:Y:S01]  /*02b0*/  I2F.RP R16, R10 ;  /* 0x0000000a00107306 */ /* 0x000e220000209400 */
[----:B------:R-:W-:Y:S01]  /*02c0*/  IMAD R13, R8, R5, RZ ;  /* 0x00000005080d7224 */ /* 0x000fe200078e02ff */
[----:B------:R-:W-:-:S05]  /*02d0*/  MOV R8, RZ ;  /* 0x000000ff00087202 */ /* 0x000fca0000000f00 */
[----:B------:R-:W-:-:S06]  /*02e0*/  IMAD.HI.U32 R13, R9, R13, R8 ;  /* 0x0000000d090d7227 */ /* 0x000fcc00078e0008 */
[----:B------:R-:W-:Y:S01]  /*02f0*/  IMAD.HI.U32 R6, R13, R10, RZ ;  /* 0x0000000a0d067227 */ /* 0x000fe200078e00ff */
[----:B0-----:R-:W-:Y:S03]  /*0300*/  MUFU.RCP R16, R16 ;  /* 0x0000001000107308 */ /* 0x001fe60000001000 */
[----:B------:R-:W-:-:S04]  /*0310*/  IMAD.MOV R8, RZ, RZ, -R6 ;  /* 0x000000ffff087224 */ /* 0x000fc800078e0a06 */
[----:B------:R-:W-:-:S05]  /*0320*/  IMAD R8, R5, R8, R10 ;  /* 0x0000000805087224 */ /* 0x000fca00078e020a */
[----:B------:R-:W-:-:S13]  /*0330*/  ISETP.GT.U32.AND P1, PT, R5, R8, PT ;  /* 0x000000080500720c */ /* 0x000fda0003f24070 */
[----:B------:R-:W-:Y:S01]  /*0340*/  @!P1 IMAD.IADD R8, R8, 0x1, -R5 ;  /* 0x0000000108089824 */ /* 0x000fe200078e0a05 */
[----:B------:R-:W-:-:S04]  /*0350*/  @!P1 IADD3 R6, PT, PT, R6, 0x1, RZ ;  /* 0x0000000106069810 */ /* 0x000fc80007ffe0ff */
[----:B------:R-:W-:Y:S02]  /*0360*/  ISETP.GE.U32.AND P0, PT, R8, R5, PT ;  /* 0x000000050800720c */ /* 0x000fe40003f06070 */
[----:B------:R-:W-:-:S04]  /*0370*/  LOP3.LUT R8, R7, R2, RZ, 0x3c, !PT ;  /* 0x0000000207087212 */ /* 0x000fc800078e3cff */
[----:B------:R-:W-:-:S07]  /*0380*/  ISETP.GE.AND P2, PT, R8, RZ, PT ;  /* 0x000000ff0800720c */ /* 0x000fce0003f46270 */
[----:B------:R-:W-:Y:S01]  /*0390*/  @P0 VIADD R6, R6, 0x1 ;  /* 0x0000000106060836 */ /* 0x000fe20000000000 */
[----:B------:R-:W-:-:S03]  /*03a0*/  ISETP.NE.AND P0, PT, R2, RZ, PT ;  /* 0x000000ff0200720c */ /* 0x000fc60003f05270 */
[----:B------:R-:W-:Y:S01]  /*03b0*/  IMAD.MOV.U32 R11, RZ, RZ, R6 ;  /* 0x000000ffff0b7224 */ /* 0x000fe200078e0006 */
[-C--:B------:R-:W-:Y:S02]  /*03c0*/  LOP3.LUT R6, RZ, R2.reuse, RZ, 0x33, !PT ;  /* 0x00000002ff067212 */ /* 0x080fe400078e33ff */
[----:B------:R-:W-:Y:S02]  /*03d0*/  LOP3.LUT R2, R3, R2, RZ, 0x3c, !PT ;  /* 0x0000000203027212 */ /* 0x000fe400078e3cff */
[----:B------:R-:W-:-:S04]  /*03e0*/  @!P2 IADD3 R11, PT, PT, -R11, RZ, RZ ;  /* 0x000000ff0b0ba210 */ /* 0x000fc80007ffe1ff */
[----:B------:R-:W-:-:S04]  /*03f0*/  SEL R11, R6, R11, !P0 ;  /* 0x0000000b060b7207 */ /* 0x000fc80004000000 */
[-C--:B------:R-:W-:Y:S02]  /*0400*/  IABS R12, R11.reuse ;  /* 0x0000000b000c7213 */ /* 0x080fe40000000000 */
[----:B------:R-:W-:Y:S02]  /*0410*/  IABS R17, R11 ;  /* 0x0000000b00117213 */ /* 0x000fe40000000000 */
[----:B------:R-:W0:Y:S08]  /*0420*/  I2F.RP R14, R12 ;  /* 0x0000000c000e7306 */ /* 0x000e300000209400 */
[----:B0-----:R-:W0:Y:S02]  /*0430*/  MUFU.RCP R14, R14 ;  /* 0x0000000e000e7308 */ /* 0x001e240000001000 */
[----:B0-----:R-:W-:Y:S01]  /*0440*/  VIADD R8, R14, 0xffffffe ;  /* 0x0ffffffe0e087836 */ /* 0x001fe20000000000 */
[----:B------:R-:W-:-:S05]  /*0450*/  IABS R14, R0 ;  /* 0x00000000000e7213 */ /* 0x000fca0000000000 */
[----:B------:R0:W1:Y:S02]  /*0460*/  F2I.FTZ.U32.TRUNC.NTZ R9, R8 ;  /* 0x0000000800097305 */ /* 0x000064000021f000 */
[----:B0-----:R-:W-:Y:S02]  /*0470*/  HFMA2 R8, -RZ, RZ, 0, 0 ;  /* 0x00000000ff087431 */ /* 0x001fe400000001ff */
[----:B-1----:R-:W-:-:S04]  /*0480*/  IMAD.MOV R15, RZ, RZ, -R9 ;  /* 0x000000ffff0f7224 */ /* 0x002fc800078e0a09 */
[----:B------:R-:W-:-:S04]  /*0490*/  IMAD R15, R15, R12, RZ ;  /* 0x0000000c0f0f7224 */ /* 0x000fc800078e02ff */
[----:B------:R-:W-:-:S04]  /*04a0*/  IMAD.HI.U32 R9, R9, R15, R8 ;  /* 0x0000000f09097227 */ /* 0x000fc800078e0008 */
[----:B------:R-:W-:Y:S01]  /*04b0*/  IMAD.MOV R8, RZ, RZ, -R17 ;  /* 0x000000ffff087224 */ /* 0x000fe200078e0a11 */
[----:B------:R-:W-:Y:S01]  /*04c0*/  IADD3 R17, PT, PT, R16, 0xffffffe, RZ ;  /* 0x0ffffffe10117810 */ /* 0x000fe20007ffe0ff */
[----:B------:R-:W-:-:S04]  /*04d0*/  IMAD.HI.U32 R15, R9, R14, RZ ;  /* 0x0000000e090f7227 */ /* 0x000fc800078e00ff */
[----:B------:R-:W-:Y:S01]  /*04e0*/  IMAD R9, R15, R8, R14 ;  /* 0x000000080f097224 */ /* 0x000fe200078e020e */
[----:B------:R-:W-:-:S04]  /*04f0*/  LOP3.LUT R8, R0, R11, RZ, 0x3c, !PT ;  /* 0x0000000b00087212 */ /* 0x000fc800078e3cff */
[----:B------:R-:W-:Y:S02]  /*0500*/  ISETP.GT.U32.AND P2, PT, R12, R9, PT ;  /* 0x000000090c00720c */ /* 0x000fe40003f44070 */
[----:B------:R-:W-:Y:S01]  /*0510*/  ISETP.GE.AND P3, PT, R8, RZ, PT ;  /* 0x000000ff0800720c */ /* 0x000fe20003f66270 */
[----:B------:R-:W-:-:S10]  /*0520*/  HFMA2 R8, -RZ, RZ, 0, 0 ;  /* 0x00000000ff087431 */ /* 0x000fd400000001ff */
[----:B------:R-:W-:Y:S02]  /*0530*/  @!P2 IMAD.IADD R9, R9, 0x1, -R12 ;  /* 0x000000010909a824 */ /* 0x000fe400078e0a0c */
[----:B------:R-:W-:Y:S01]  /*0540*/  @!P2 VIADD R15, R15, 0x1 ;  /* 0x000000010f0fa836 */ /* 0x000fe20000000000 */
[----:B------:R-:W-:Y:S02]  /*0550*/  ISETP.NE.AND P2, PT, R11, RZ, PT ;  /* 0x000000ff0b00720c */ /* 0x000fe40003f45270 */
[----:B------:R-:W-:Y:S02]  /*0560*/  ISETP.GE.U32.AND P1, PT, R9, R12, PT ;  /* 0x0000000c0900720c */ /* 0x000fe40003f26070 */
[----:B------:R0:W1:Y:S02]  /*0570*/  F2I.FTZ.U32.TRUNC.NTZ R9, R17 ;  /* 0x0000001100097305 */ /* 0x000064000021f000 */
[----:B0-----:R-:W-:-:S09]  /*0580*/  IABS R17, R7 ;  /* 0x0000000700117213 */ /* 0x001fd20000000000 */
[----:B------:R-:W-:-:S05]  /*0590*/  @P1 VIADD R15, R15, 0x1 ;  /* 0x000000010f0f1836 */ /* 0x000fca0000000000 */
[----:B------:R-:W-:Y:S01]  /*05a0*/  MOV R12, R15 ;  /* 0x0000000f000c7202 */ /* 0x000fe20000000f00 */
[----:B-1----:R-:W-:-:S04]  /*05b0*/  IMAD.MOV R15, RZ, RZ, -R9 ;  /* 0x000000ffff0f7224 */ /* 0x002fc800078e0a09 */
[----:B------:R-:W-:Y:S02]  /*05c0*/  IMAD R15, R15, R10, RZ ;  /* 0x0000000a0f0f7224 */ /* 0x000fe400078e02ff */
[----:B------:R-:W-:Y:S01]  /*05d0*/  @!P3 IMAD.MOV R12, RZ, RZ, -R12 ;  /* 0x000000ffff0cb224 */ /* 0x000fe200078e0a0c */
[----:B------:R-:W-:Y:S01]  /*05e0*/  @!P2 LOP3.LUT R12, RZ, R11, RZ, 0x33, !PT ;  /* 0x0000000bff0ca212 */ /* 0x000fe200078e33ff */
[----:B------:R-:W-:-:S03]  /*05f0*/  IMAD.HI.U32 R9, R9, R15, R8 ;  /* 0x0000000f09097227 */ /* 0x000fc600078e0008 */
[----:B------:R-:W-:Y:S01]  /*0600*/  IABS R16, R12 ;  /* 0x0000000c00107213 */ /* 0x000fe20000000000 */
[----:B------:R-:W-:Y:S02]  /*0610*/  IMAD.MOV R15, RZ, RZ, -R17 ;  /* 0x000000ffff0f7224 */ /* 0x000fe400078e0a11 */
[----:B------:R-:W-:-:S04]  /*0620*/  IMAD.HI.U32 R9, R9, R14, RZ ;  /* 0x0000000e09097227 */ /* 0x000fc800078e00ff */
[----:B------:R-:W-:-:S04]  /*0630*/  IMAD.HI.U32 R8, R13, R4, RZ ;  /* 0x000000040d087227 */ /* 0x000fc800078e00ff */
[----:B------:R-:W-:-:S04]  /*0640*/  IMAD.HI.U32 R13, R13, R16, RZ ;  /* 0x000000100d0d7227 */ /* 0x000fc800078e00ff */
[----:B------:R-:W-:Y:S01]  /*0650*/  IMAD R15, R9, R15, R14 ;  /* 0x0000000f090f7224 */ /* 0x000fe200078e020e */
[----:B------:R-:W-:Y:S01]  /*0660*/  IADD3 R13, PT, PT, -R13, RZ, RZ ;  /* 0x000000ff0d0d7210 */ /* 0x000fe20007ffe1ff */
[----:B------:R-:W-:-:S03]  /*0670*/  IMAD.MOV R17, RZ, RZ, -R8 ;  /* 0x000000ffff117224 */ /* 0x000fc600078e0a08 */
[----:B------:R-:W-:Y:S01]  /*0680*/  ISETP.GT.U32.AND P5, PT, R10, R15, PT ;  /* 0x0000000f0a00720c */ /* 0x000fe20003fa4070 */
[C---:B------:R-:W-:Y:S02]  /*0690*/  IMAD R14, R5.reuse, R17, R4 ;  /* 0x00000011050e7224 */ /* 0x040fe400078e0204 */
[----:B------:R-:W-:-:S03]  /*06a0*/  IMAD R4, R5, R13, R16 ;  /* 0x0000000d05047224 */ /* 0x000fc600078e0210 */
[C---:B------:R-:W-:Y:S02]  /*06b0*/  ISETP.GT.U32.AND P6, PT, R5.reuse, R14, PT ;  /* 0x0000000e0500720c */ /* 0x040fe40003fc4070 */
[----:B------:R-:W-:-:S05]  /*06c0*/  ISETP.GT.U32.AND P1, PT, R5, R4, PT ;  /* 0x000000040500720c */ /* 0x000fca0003f24070 */
[----:B------:R-:W-:Y:S02]  /*06d0*/  @!P5 IMAD.IADD R15, R15, 0x1, -R10 ;  /* 0x000000010f0fd824 */ /* 0x000fe400078e0a0a */
[----:B------:R-:W-:Y:S01]  /*06e0*/  @!P5 VIADD R9, R9, 0x1 ;  /* 0x000000010909d836 */ /* 0x000fe20000000000 */
[----:B------:R-:W-:Y:S02]  /*06f0*/  ISETP.NE.AND P5, PT, R7, RZ, PT ;  /* 0x000000ff0700720c */ /* 0x000fe40003fa5270 */
[----:B------:R-:W-:Y:S01]  /*0700*/  ISETP.GE.U32.AND P4, PT, R15, R10, PT ;  /* 0x0000000a0f00720c */ /* 0x000fe20003f86070 */
[----:B------:R-:W-:Y:S01]  /*0710*/  @!P6 IMAD.IADD R14, R14, 0x1, -R5 ;  /* 0x000000010e0ee824 */ /* 0x000fe200078e0a05 */
[----:B------:R-:W-:Y:S01]  /*0720*/  LOP3.LUT R10, R0, R7, RZ, 0x3c, !PT ;  /* 0x00000007000a7212 */ /* 0x000fe200078e3cff */
[----:B------:R-:W-:Y:S01]  /*0730*/  @!P6 VIADD R8, R8, 0x1 ;  /* 0x000000010808e836 */ /* 0x000fe20000000000 */
[-C--:B------:R-:W-:Y:S02]  /*0740*/  @!P1 IADD3 R4, PT, PT, R4, -R5.reuse, RZ ;  /* 0x8000000504049210 */ /* 0x080fe40007ffe0ff */
[----:B------:R-:W-:-:S02]  /*0750*/  ISETP.GE.U32.AND P1, PT, R14, R5, PT ;  /* 0x000000050e00720c */ /* 0x000fc40003f26070 */
[----:B------:R-:W-:Y:S02]  /*0760*/  ISETP.GT.U32.AND P2, PT, R5, R4, PT ;  /* 0x000000040500720c */ /* 0x000fe40003f44070 */
[----:B------:R-:W-:Y:S01]  /*0770*/  ISETP.GE.AND P3, PT, R10, RZ, PT ;  /* 0x000000ff0a00720c */ /* 0x000fe20003f66270 */
[----:B------:R-:W-:Y:S01]  /*0780*/  IMAD.MOV R10, RZ, RZ, -R12 ;  /* 0x000000ffff0a7224 */ /* 0x000fe200078e0a0c */
[----:B------:R-:W-:Y:S02]  /*0790*/  ISETP.GE.AND P6, PT, R2, RZ, PT ;  /* 0x000000ff0200720c */ /* 0x000fe40003fc6270 */
[----:B------:R-:W-:Y:S01]  /*07a0*/  @P4 IADD3 R9, PT, PT, R9, 0x1, RZ ;  /* 0x0000000109094810 */ /* 0x000fe20007ffe0ff */
[----:B------:R-:W0:Y:S01]  /*07b0*/  LDC.64 R2, c[0x0][0x380] ;  /* 0x0000e000ff027b82 */ /* 0x000e220000000a00 */
[----:B------:R-:W-:Y:S01]  /*07c0*/  ISETP.GE.AND P4, PT, R12, RZ, PT ;  /* 0x000000ff0c00720c */ /* 0x000fe20003f86270 */
[----:B------:R-:W-:Y:S02]  /*07d0*/  IMAD R10, R11, R10, R0 ;  /* 0x0000000a0b0a7224 */ /* 0x000fe400078e0200 */
[----:B------:R-:W-:-:S02]  /*07e0*/  @P1 VIADD R8, R8, 0x1 ;  /* 0x0000000108081836 */ /* 0x000fc40000000000 */
[----:B------:R-:W-:Y:S02]  /*07f0*/  @!P2 IMAD.IADD R4, R4, 0x1, -R5 ;  /* 0x000000010404a824 */ /* 0x000fe400078e0a05 */
[----:B------:R-:W-:Y:S02]  /*0800*/  @!P3 IADD3 R9, PT, PT, -R9, RZ, RZ ;  /* 0x000000ff0909b210 */ /* 0x000fe40007ffe1ff */
[----:B------:R-:W-:Y:S01]  /*0810*/  @!P6 IMAD.MOV R8, RZ, RZ, -R8 ;  /* 0x000000ffff08e224 */ /* 0x000fe200078e0a08 */
[----:B------:R-:W-:-:S03]  /*0820*/  @!P5 LOP3.LUT R9, RZ, R7, RZ, 0x33, !PT ;  /* 0x00000007ff09d212 */ /* 0x000fc600078e33ff */
[----:B------:R-:W-:Y:S02]  /*0830*/  @!P4 IADD3 R4, PT, PT, -R4, RZ, RZ ;  /* 0x000000ff0404c210 */ /* 0x000fe40007ffe1ff */
[C---:B------:R-:W-:Y:S01]  /*0840*/  SEL R8, R6.reuse, R8, !P0 ;  /* 0x0000000806087207 */ /* 0x040fe20004000000 */
[----:B------:R-:W-:Y:S01]  /*0850*/  IMAD R10, R11, R9, R10 ;  /* 0x000000090b0a7224 */ /* 0x000fe200078e020a */
[----:B------:R-:W-:-:S05]  /*0860*/  SEL R5, R6, R4, !P0 ;  /* 0x0000000406057207 */ /* 0x000fca0004000000 */
[----:B------:R-:W-:-:S04]  /*0870*/  IMAD R5, R5, R8, R10 ;  /* 0x0000000805057224 */ /* 0x000fc800078e020a */
[----:B0-----:R-:W-:Y:S02]  /*0880*/  IMAD.WIDE R2, R5, 0x4, R2 ;  /* 0x0000000405027825 */ /* 0x001fe400078e0202 */
[----:B------:R-:W0:Y:S04]  /*0890*/  LDC.64 R4, c[0x0][0x388] ;  /* 0x0000e200ff047b82 */ /* 0x000e280000000a00 */
[----:B---3--:R-:W2:Y:S01]  /*08a0*/  LDG.E R3, desc[UR4][R2.64] ;  /* 0x0000000402037981 */ /* 0x008ea2000c1e1900 */
[----:B0-----:R-:W-:-:S05]  /*08b0*/  IMAD.WIDE R4, R0, 0x4, R4 ;  /* 0x0000000400047825 */ /* 0x001fca00078e0204 */
[----:B--2---:R-:W-:Y:S01]  /*08c0*/  STG.E desc[UR4][R4.64], R3 ;  /* 0x0000000304007986 */ /* 0x004fe2000c101904 */
[----:B------:R-:W-:Y:S05]  /*08d0*/  EXIT ;  /* 0x000000000000794d */ /* 0x000fea0003800000 */
.L_x_218:
        /* <DEDUP_REMOVED lines=10> */
.L_x_325:


//--------------------- .text._ZN7algebra9transposeEPfS0_iiii --------------------------
	.section	.text._ZN7algebra9transposeEPfS0_iiii,"ax",@progbits
	.align	128
        .global         _ZN7algebra9transposeEPfS0_iiii
        .type           _ZN7algebra9transposeEPfS0_iiii,@function
        .size           _ZN7algebra9transposeEPfS0_iiii,(.L_x_326 - _ZN7algebra9transposeEPfS0_iiii)
        .other          _ZN7algebra9transposeEPfS0_iiii,@"STO_CUDA_ENTRY STV_DEFAULT"
_ZN7algebra9transposeEPfS0_iiii:
.text._ZN7algebra9transposeEPfS0_iiii:
[----:B------:R-:W-:Y:S01]  /*0000*/  LDC R1, c[0x0][0x37c] ;  /* 0x0000df00ff017b82 */ /* 0x000fe20000000800 */
[----:B------:R-:W0:Y:S07]  /*0010*/  S2R R7, SR_TID.X ;  /* 0x0000000000077919 */ /* 0x000e2e0000002100 */
[----:B------:R-:W0:Y:S08]  /*0020*/  S2UR UR4, SR_CTAID.X ;  /* 0x00000000000479c3 */ /* 0x000e300000002500 */
[----:B------:R-:W0:Y:S08]  /*0030*/  LDC R0, c[0x0][0x360] ;  /* 0x0000d800ff007b82 */ /* 0x000e300000000800 */
[----:B------:R-:W1:Y:S08]  /*0040*/  LDC.64 R2, c[0x0][0x398] ;  /* 0x0000e600ff027b82 */ /* 0x000e700000000a00 */
[----:B------:R-:W2:Y:S01]  /*0050*/  LDC.64 R4, c[0x0][0x390] ;  /* 0x0000e400ff047b82 */ /* 0x000ea20000000a00 */
[----:B0-----:R-:W-:-:S05]  /*0060*/  IMAD R0, R0, UR4, R7 ;  /* 0x0000000400007c24 */ /* 0x001fca000f8e0207 */
[----:B-1----:R-:W-:-:S13]  /*0070*/  ISETP.GE.AND P0, PT, R0, R3, PT ;  /* 0x000000030000720c */ /* 0x002fda0003f06270 */
[----:B--2---:R-:W-:Y:S05]  /*0080*/  @P0 EXIT ;  /* 0x000000000000094d */ /* 0x004fea0003800000 */
[----:B------:R-:W-:Y:S01]  /*0090*/  IMAD R3, R5, R4, RZ ;  /* 0x0000000405037224 */ /* 0x000fe200078e02ff */
[----:B------:R-:W0:Y:S01]  /*00a0*/  LDC.64 R12, c[0x0][0x380] ;  /* 0x0000e000ff0c7b82 */ /* 0x000e220000000a00 */
[----:B------:R-:W1:Y:S02]  /*00b0*/  LDCU.64 UR4, c[0x0][0x358] ;  /* 0x00006b00ff0477ac */ /* 0x000e640008000a00 */
[----:B------:R-:W-:-:S05]  /*00c0*/  IMAD R8, R3, R2, RZ ;  /* 0x0000000203087224 */ /* 0x000fca00078e02ff */
[----:B------:R-:W-:-:S04]  /*00d0*/  IABS R9, R8 ;  /* 0x0000000800097213 */ /* 0x000fc80000000000 */
[----:B------:R-:W2:Y:S01]  /*00e0*/  I2F.RP R6, R9 ;  /* 0x0000000900067306 */ /* 0x000ea20000209400 */
[----:B0-----:R-:W-:-:S07]  /*00f0*/  IMAD.WIDE R12, R0, 0x4, R12 ;  /* 0x00000004000c7825 */ /* 0x001fce00078e020c */
[----:B--2---:R-:W0:Y:S01]  /*0100*/  MUFU.RCP R6, R6 ;  /* 0x0000000600067308 */ /* 0x004e220000001000 */
[----:B-1----:R1:W2:Y:S01]  /*0110*/  LDG.E R3, desc[UR4][R12.64] ;  /* 0x000000040c037981 */ /* 0x0022a2000c1e1900 */
[----:B0-----:R-:W-:-:S06]  /*0120*/  VIADD R10, R6, 0xffffffe ;  /* 0x0ffffffe060a7836 */ /* 0x001fcc0000000000 */
[----:B------:R0:W3:Y:S01]  /*0130*/  F2I.FTZ.U32.TRUNC.NTZ R11, R10 ;  /* 0x0000000a000b7305 */ /* 0x0000e2000021f000 */
[----:B------:R-:W-:Y:S01]  /*0140*/  IABS R6, R2 ;  /* 0x0000000200067213 */ /* 0x000fe20000000000 */
[----:B0-----:R-:W-:Y:S02]  /*0150*/  HFMA2 R10, -RZ, RZ, 0, 0 ;  /* 0x00000000ff0a7431 */ /* 0x001fe400000001ff */
[----:B---3--:R-:W-:Y:S01]  /*0160*/  IMAD.MOV R14, RZ, RZ, -R11 ;  /* 0x000000ffff0e7224 */ /* 0x008fe200078e0a0b */
[----:B------:R-:W-:-:S03]  /*0170*/  IABS R15, R0 ;  /* 0x00000000000f7213 */ /* 0x000fc60000000000 */
[----:B------:R-:W-:Y:S02]  /*0180*/  IMAD R7, R14, R9, RZ ;  /* 0x000000090e077224 */ /* 0x000fe400078e02ff */
[----:B------:R-:W0:Y:S01]  /*0190*/  I2F.RP R14, R6 ;  /* 0x00000006000e7306 */ /* 0x000e220000209400 */
[----:B------:R-:W-:Y:S01]  /*01a0*/  IABS R16, R8 ;  /* 0x0000000800107213 */ /* 0x000fe20000000000 */
[----:B------:R-:W-:-:S04]  /*01b0*/  IMAD.HI.U32 R10, R11, R7, R10 ;  /* 0x000000070b0a7227 */ /* 0x000fc800078e000a */
[----:B------:R-:W-:Y:S02]  /*01c0*/  IMAD.MOV.U32 R7, RZ, RZ, R15 ;  /* 0x000000ffff077224 */ /* 0x000fe400078e000f */
[----:B------:R-:W-:Y:S02]  /*01d0*/  IMAD.MOV R11, RZ, RZ, -R16 ;  /* 0x000000ffff0b7224 */ /* 0x000fe400078e0a10 */
[----:B------:R-:W-:-:S04]  /*01e0*/  IMAD.HI.U32 R10, R10, R7, RZ ;  /* 0x000000070a0a7227 */ /* 0x000fc800078e00ff */
[----:B------:R-:W-:Y:S01]  /*01f0*/  IMAD R11, R10, R11, R7 ;  /* 0x0000000b0a0b7224 */ /* 0x000fe200078e0207 */
[----:B0-----:R-:W1:Y:S04]  /*0200*/  MUFU.RCP R14, R14 ;  /* 0x0000000e000e7308 */ /* 0x001e680000001000 */
[----:B------:R-:W-:Y:S02]  /*0210*/  ISETP.GT.U32.AND P0, PT, R9, R11, PT ;  /* 0x0000000b0900720c */ /* 0x000fe40003f04070 */
[----:B------:R-:W-:-:S11]  /*0220*/  ISETP.GE.AND P1, PT, R0, RZ, PT ;  /* 0x000000ff0000720c */ /* 0x000fd60003f26270 */
[----:B------:R-:W-:Y:S01]  /*0230*/  @!P0 IADD3 R11, PT, PT, R11, -R9, RZ ;  /* 0x800000090b0b8210 */ /* 0x000fe20007ffe0ff */
[----:B-1----:R-:W-:-:S03]  /*0240*/  VIADD R12, R14, 0xffffffe ;  /* 0x0ffffffe0e0c7836 */ /* 0x002fc60000000000 */
[----:B------:R-:W-:Y:S01]  /*0250*/  ISETP.GT.U32.AND P2, PT, R9, R11, PT ;  /* 0x0000000b0900720c */ /* 0x000fe20003f44070 */
[----:B------:R-:W0:Y:S01]  /*0260*/  F2I.FTZ.U32.TRUNC.NTZ R13, R12 ;  /* 0x0000000c000d7305 */ /* 0x000e22000021f000 */
[----:B------:R-:W-:-:S11]  /*0270*/  ISETP.NE.AND P0, PT, R8, RZ, PT ;  /* 0x000000ff0800720c */ /* 0x000fd60003f05270 */
[----:B------:R-:W-:Y:S01]  /*0280*/  @!P2 IMAD.IADD R11, R11, 0x1, -R9 ;  /* 0x000000010b0ba824 */ /* 0x000fe200078e0a09 */
[----:B0-----:R-:W-:-:S03]  /*0290*/  IADD3 R9, PT, PT, RZ, -R13, RZ ;  /* 0x8000000dff097210 */ /* 0x001fc60007ffe0ff */
[----:B------:R-:W-:Y:S01]  /*02a0*/  @!P1 IMAD.MOV R11, RZ, RZ, -R11 ;  /* 0x000000ffff0b9224 */ /* 0x000fe200078e0a0b */
[----:B------:R-:W-:Y:S01]  /*02b0*/  @!P0 LOP3.LUT R11, RZ, R8, RZ, 0x33, !PT ;  /* 0x00000008ff0b8212 */ /* 0x000fe200078e33ff */
[----:B------:R-:W-:Y:S02]  /*02c0*/  IMAD.MOV.U32 R12, RZ, RZ, RZ ;  /* 0x000000ffff0c7224 */ /* 0x000fe400078e00ff */
[----:B------:R-:W-:Y:S01]  /*02d0*/  IMAD R9, R9, R6, RZ ;  /* 0x0000000609097224 */ /* 0x000fe200078e02ff */
[----:B------:R-:W-:Y:S02]  /*02e0*/  IABS R8, R11 ;  /* 0x0000000b00087213 */ /* 0x000fe40000000000 */
[----:B------:R-:W-:Y:S01]  /*02f0*/  IABS R14, R4 ;  /* 0x00000004000e7213 */ /* 0x000fe20000000000 */
[----:B------:R-:W-:Y:S01]  /*0300*/  IMAD.HI.U32 R10, R13, R9, R12 ;  /* 0x000000090d0a7227 */ /* 0x000fe200078e000c */
[----:B------:R-:W-:Y:S02]  /*0310*/  MOV R9, R8 ;  /* 0x0000000800097202 */ /* 0x000fe40000000f00 */
[----:B------:R-:W0:Y:S03]  /*0320*/  I2F.RP R13, R14 ;  /* 0x0000000e000d7306 */ /* 0x000e260000209400 */
[----:B------:R-:W-:-:S04]  /*0330*/  IMAD.HI.U32 R8, R10, R9, RZ ;  /* 0x000000090a087227 */ /* 0x000fc800078e00ff */
[----:B------:R-:W-:-:S04]  /*0340*/  IMAD.MOV R12, RZ, RZ, -R8 ;  /* 0x000000ffff0c7224 */ /* 0x000fc800078e0a08 */
[C---:B------:R-:W-:Y:S01]  /*0350*/  IMAD R9, R6.reuse, R12, R9 ;  /* 0x0000000c06097224 */ /* 0x040fe200078e0209 */
[----:B0-----:R-:W0:Y:S04]  /*0360*/  MUFU.RCP R13, R13 ;  /* 0x0000000d000d7308 */ /* 0x001e280000001000 */
[----:B------:R-:W-:Y:S02]  /*0370*/  ISETP.GT.U32.AND P2, PT, R6, R9, PT ;  /* 0x000000090600720c */ /* 0x000fe40003f44070 */
[----:B------:R-:W-:-:S11]  /*0380*/  LOP3.LUT R12, R11, R2, RZ, 0x3c, !PT ;  /* 0x000000020b0c7212 */ /* 0x000fd600078e3cff */
[----:B------:R-:W-:Y:S01]  /*0390*/  @!P2 IMAD.IADD R9, R9, 0x1, -R6 ;  /* 0x000000010909a824 */ /* 0x000fe200078e0a06 */
[----:B0-----:R-:W-:-:S04]  /*03a0*/  IADD3 R15, PT, PT, R13, 0xffffffe, RZ ;  /* 0x0ffffffe0d0f7810 */ /* 0x001fc80007ffe0ff */
[----:B------:R-:W-:Y:S02]  /*03b0*/  ISETP.GE.U32.AND P0, PT, R9, R6, PT ;  /* 0x000000060900720c */ /* 0x000fe40003f06070 */
[----:B------:R-:W0:Y:S01]  /*03c0*/  F2I.FTZ.U32.TRUNC.NTZ R9, R15 ;  /* 0x0000000f00097305 */ /* 0x000e22000021f000 */
[----:B------:R-:W-:Y:S01]  /*03d0*/  ISETP.GE.AND P3, PT, R12, RZ, PT ;  /* 0x000000ff0c00720c */ /* 0x000fe20003f66270 */
[----:B------:R-:W-:Y:S01]  /*03e0*/  @!P2 VIADD R8, R8, 0x1 ;  /* 0x000000010808a836 */ /* 0x000fe20000000000 */
[----:B------:R-:W-:-:S08]  /*03f0*/  LOP3.LUT R12, RZ, R2, RZ, 0x33, !PT ;  /* 0x00000002ff0c7212 */ /* 0x000fd000078e33ff */
[----:B------:R-:W-:Y:S01]  /*0400*/  @P0 VIADD R8, R8, 0x1 ;  /* 0x0000000108080836 */ /* 0x000fe20000000000 */
[----:B------:R-:W-:-:S03]  /*0410*/  ISETP.NE.AND P0, PT, R2, RZ, PT ;  /* 0x000000ff0200720c */ /* 0x000fc60003f05270 */
[----:B------:R-:W-:Y:S01]  /*0420*/  @!P3 IMAD.MOV R8, RZ, RZ, -R8 ;  /* 0x000000ffff08b224 */ /* 0x000fe200078e0a08 */
[----:B0-----:R-:W-:-:S04]  /*0430*/  IADD3 R17, PT, PT, RZ, -R9, RZ ;  /* 0x80000009ff117210 */ /* 0x001fc80007ffe0ff */
[----:B------:R-:W-:Y:S01]  /*0440*/  SEL R13, R12, R8, !P0 ;  /* 0x000000080c0d7207 */ /* 0x000fe20004000000 */
[----:B------:R-:W-:Y:S01]  /*0450*/  IMAD R15, R17, R14, RZ ;  /* 0x0000000e110f7224 */ /* 0x000fe200078e02ff */
[----:B------:R-:W-:Y:S01]  /*0460*/  IABS R17, R5 ;  /* 0x0000000500117213 */ /* 0x000fe20000000000 */
[----:B------:R-:W-:Y:S01]  /*0470*/  IMAD.MOV.U32 R8, RZ, RZ, RZ ;  /* 0x000000ffff087224 */ /* 0x000fe200078e00ff */
[----:B------:R-:W-:-:S03]  /*0480*/  IABS R16, R13 ;  /* 0x0000000d00107213 */ /* 0x000fc60000000000 */
[----:B------:R-:W-:Y:S01]  /*0490*/  IMAD.HI.U32 R8, R9, R15, R8 ;  /* 0x0000000f09087227 */ /* 0x000fe200078e0008 */
[----:B------:R-:W-:-:S03]  /*04a0*/  MOV R15, R17 ;  /* 0x00000011000f7202 */ /* 0x000fc60000000f00 */
[----:B------:R-:W-:Y:S02]  /*04b0*/  IMAD.MOV.U32 R9, RZ, RZ, R16 ;  /* 0x000000ffff097224 */ /* 0x000fe400078e0010 */
[----:B------:R-:W0:Y:S02]  /*04c0*/  I2F.RP R16, R15 ;  /* 0x0000000f00107306 */ /* 0x000e240000209400 */
[----:B------:R-:W-:-:S04]  /*04d0*/  IMAD.HI.U32 R8, R8, R9, RZ ;  /* 0x0000000908087227 */ /* 0x000fc800078e00ff */
[----:B------:R-:W-:-:S04]  /*04e0*/  IMAD.MOV R17, RZ, RZ, -R8 ;  /* 0x000000ffff117224 */ /* 0x000fc800078e0a08 */
[C---:B------:R-:W-:Y:S01]  /*04f0*/  IMAD R9, R14.reuse, R17, R9 ;  /* 0x000000110e097224 */ /* 0x040fe200078e0209 */
[----:B0-----:R-:W0:Y:S04]  /*0500*/  MUFU.RCP R16, R16 ;  /* 0x0000001000107308 */ /* 0x001e280000001000 */
[----:B------:R-:W-:-:S13]  /*0510*/  ISETP.GT.U32.AND P4, PT, R14, R9, PT ;  /* 0x000000090e00720c */ /* 0x000fda0003f84070 */
[----:B------:R-:W-:Y:S01]  /*0520*/  @!P4 IADD3 R9, PT, PT, R9, -R14, RZ ;  /* 0x8000000e0909c210 */ /* 0x000fe20007ffe0ff */
[----:B0-----:R-:W-:-:S03]  /*0530*/  VIADD R17, R16, 0xffffffe ;  /* 0x0ffffffe10117836 */ /* 0x001fc60000000000 */
[----:B------:R-:W-:Y:S02]  /*0540*/  ISETP.GE.U32.AND P2, PT, R9, R14, PT ;  /* 0x0000000e0900720c */ /* 0x000fe40003f46070 */
[----:B------:R-:W0:Y:S01]  /*0550*/  F2I.FTZ.U32.TRUNC.NTZ R9, R17 ;  /* 0x0000001100097305 */ /* 0x000e22000021f000 */
[----:B------:R-:W-:Y:S02]  /*0560*/  LOP3.LUT R14, R13, R4, RZ, 0x3c, !PT ;  /* 0x000000040d0e7212 */ /* 0x000fe400078e3cff */
[----:B------:R-:W-:Y:S02]  /*0570*/  @!P4 IADD3 R8, PT, PT, R8, 0x1, RZ ;  /* 0x000000010808c810 */ /* 0x000fe40007ffe0ff */
[----:B------:R-:W-:Y:S02]  /*0580*/  ISETP.GE.AND P3, PT, R14, RZ, PT ;  /* 0x000000ff0e00720c */ /* 0x000fe40003f66270 */
[----:B------:R-:W-:-:S04]  /*0590*/  ISETP.NE.AND P4, PT, R4, RZ, PT ;  /* 0x000000ff0400720c */ /* 0x000fc80003f85270 */
[----:B------:R-:W-:-:S05]  /*05a0*/  @P2 VIADD R8, R8, 0x1 ;  /* 0x0000000108082836 */ /* 0x000fca0000000000 */
[----:B------:R-:W-:Y:S01]  /*05b0*/  MOV R14, R8 ;  /* 0x00000008000e7202 */ /* 0x000fe20000000f00 */
[----:B0-----:R-:W-:Y:S02]  /*05c0*/  IMAD.MOV R8, RZ, RZ, -R9 ;  /* 0x000000ffff087224 */ /* 0x001fe400078e0a09 */
[----:B------:R-:W-:Y:S01]  /*05d0*/  IMAD.HI.U32 R10, R10, R7, RZ ;  /* 0x000000070a0a7227 */ /* 0x000fe200078e00ff */
[----:B------:R-:W-:-:S03]  /*05e0*/  @!P3 IADD3 R14, PT, PT, -R14, RZ, RZ ;  /* 0x000000ff0e0eb210 */ /* 0x000fc60007ffe1ff */
[----:B------:R-:W-:Y:S01]  /*05f0*/  IMAD R17, R8, R15, RZ ;  /* 0x0000000f08117224 */ /* 0x000fe200078e02ff */
[----:B------:R-:W-:Y:S01]  /*0600*/  @!P4 LOP3.LUT R14, RZ, R4, RZ, 0x33, !PT ;  /* 0x00000004ff0ec212 */ /* 0x000fe200078e33ff */
[----:B------:R-:W-:Y:S01]  /*0610*/  IMAD.MOV.U32 R8, RZ, RZ, RZ ;  /* 0x000000ffff087224 */ /* 0x000fe200078e00ff */
[----:B------:R-:W-:Y:S02]  /*0620*/  IADD3 R10, PT, PT, -R10, RZ, RZ ;  /* 0x000000ff0a0a7210 */ /* 0x000fe40007ffe1ff */
[----:B------:R-:W-:Y:S01]  /*0630*/  IABS R16, R14 ;  /* 0x0000000e00107213 */ /* 0x000fe20000000000 */
[----:B------:R-:W-:-:S04]  /*0640*/  IMAD.HI.U32 R8, R9, R17, R8 ;  /* 0x0000001109087227 */ /* 0x000fc800078e0008 */
[----:B------:R-:W-:Y:S02]  /*0650*/  IMAD R9, R6, R10, R7 ;  /* 0x0000000a06097224 */ /* 0x000fe400078e0207 */
[----:B------:R-:W-:-:S04]  /*0660*/  IMAD.HI.U32 R8, R8, R16, RZ ;  /* 0x0000001008087227 */ /* 0x000fc800078e00ff */
[----:B------:R-:W-:Y:S01]  /*0670*/  IMAD.MOV R8, RZ, RZ, -R8 ;  /* 0x000000ffff087224 */ /* 0x000fe200078e0a08 */
[----:B------:R-:W-:-:S03]  /*0680*/  ISETP.GT.U32.AND P3, PT, R6, R9, PT ;  /* 0x000000090600720c */ /* 0x000fc60003f64070 */
[----:B------:R-:W-:-:S05]  /*0690*/  IMAD R8, R15, R8, R16 ;  /* 0x000000080f087224 */ /* 0x000fca00078e0210 */
[----:B------:R-:W-:-:S05]  /*06a0*/  ISETP.GT.U32.AND P2, PT, R15, R8, PT ;  /* 0x000000080f00720c */ /* 0x000fca0003f44070 */
[----:B------:R-:W-:-:S04]  /*06b0*/  @!P3 IADD3 R9, PT, PT, R9, -R6, RZ ;  /* 0x800000060909b210 */ /* 0x000fc80007ffe0ff */
[----:B------:R-:W-:-:S04]  /*06c0*/  ISETP.GT.U32.AND P4, PT, R6, R9, PT ;  /* 0x000000090600720c */ /* 0x000fc80003f84070 */
[----:B------:R-:W-:-:S05]  /*06d0*/  @!P2 IMAD.IADD R8, R8, 0x1, -R15 ;  /* 0x000000010808a824 */ /* 0x000fca00078e0a0f */
[----:B------:R-:W-:Y:S02]  /*06e0*/  ISETP.GT.U32.AND P2, PT, R15, R8, PT ;  /* 0x000000080f00720c */ /* 0x000fe40003f44070 */
[----:B------:R-:W-:Y:S02]  /*06f0*/  ISETP.GE.AND P3, PT, R14, RZ, PT ;  /* 0x000000ff0e00720c */ /* 0x000fe40003f66270 */
[----:B------:R-:W-:Y:S02]  /*0700*/  @!P4 IADD3 R9, PT, PT, R9, -R6, RZ ;  /* 0x800000060909c210 */ /* 0x000fe40007ffe0ff */
[----:B------:R-:W-:Y:S01]  /*0710*/  ISETP.NE.AND P4, PT, R5, RZ, PT ;  /* 0x000000ff0500720c */ /* 0x000fe20003f85270 */
[----:B------:R-:W0:Y:S01]  /*0720*/  LDC.64 R6, c[0x0][0x388] ;  /* 0x0000e200ff067b82 */ /* 0x000e220000000a00 */
[----:B------:R-:W-:Y:S01]  /*0730*/  @!P1 IADD3 R9, PT, PT, -R9, RZ, RZ ;  /* 0x000000ff09099210 */ /* 0x000fe20007ffe1ff */
[----:B------:R-:W-:-:S04]  /*0740*/  IMAD.MOV R14, RZ, RZ, -R14 ;  /* 0x000000ffff0e7224 */ /* 0x000fc800078e0a0e */
[----:B------:R-:W-:Y:S01]  /*0750*/  @!P2 IMAD.IADD R8, R8, 0x1, -R15 ;  /* 0x000000010808a824 */ /* 0x000fe200078e0a0f */
[----:B------:R-:W-:Y:S01]  /*0760*/  SEL R9, R12, R9, !P0 ;  /* 0x000000090c097207 */ /* 0x000fe20004000000 */
[----:B------:R-:W-:-:S03]  /*0770*/  IMAD R14, R4, R14, R13 ;  /* 0x0000000e040e7224 */ /* 0x000fc600078e020d */
[----:B------:R-:W-:Y:S02]  /*0780*/  @!P3 IADD3 R8, PT, PT, -R8, RZ, RZ ;  /* 0x000000ff0808b210 */ /* 0x000fe40007ffe1ff */
[----:B------:R-:W-:Y:S02]  /*0790*/  @!P4 LOP3.LUT R8, RZ, R5, RZ, 0x33, !PT ;  /* 0x00000005ff08c212 */ /* 0x000fe400078e33ff */
[----:B------:R-:W-:-:S03]  /*07a0*/  IADD3 R9, PT, PT, R9, R0, -R11 ;  /* 0x0000000009097210 */ /* 0x000fc60007ffe80b */
[----:B------:R-:W-:-:S04]  /*07b0*/  IMAD R14, R14, R5, R8 ;  /* 0x000000050e0e7224 */ /* 0x000fc800078e0208 */
[----:B------:R-:W-:-:S04]  /*07c0*/  IMAD R9, R14, R2, R9 ;  /* 0x000000020e097224 */ /* 0x000fc800078e0209 */
[----:B0-----:R-:W-:-:S05]  /*07d0*/  IMAD.WIDE R6, R9, 0x4, R6 ;  /* 0x0000000409067825 */ /* 0x001fca00078e0206 */
[----:B--2---:R-:W-:Y:S01]  /*07e0*/  STG.E desc[UR4][R6.64], R3 ;  /* 0x0000000306007986 */ /* 0x004fe2000c101904 */
[----:B------:R-:W-:Y:S05]  /*07f0*/  EXIT ;  /* 0x000000000000794d */ /* 0x000fea0003800000 */
.L_x_219:
        /* <DEDUP_REMOVED lines=16> */
.L_x_326:


//--------------------- .text._ZN7algebra11mm_out_gradEPfS0_S0_iiiiib --------------------------
	.section	.text._ZN7algebra11mm_out_gradEPfS0_S0_iiiiib,"ax",@progbits
	.align	128
        .global         _ZN7algebra11mm_out_gradEPfS0_S0_iiiiib
        .type           _ZN7algebra11mm_out_gradEPfS0_S0_iiiiib,@function
        .size           _ZN7algebra11mm_out_gradEPfS0_S0_iiiiib,(.L_x_327 - _ZN7algebra11mm_out_gradEPfS0_S0_iiiiib)
        .other          _ZN7algebra11mm_out_gradEPfS0_S0_iiiiib,@"STO_CUDA_ENTRY STV_DEFAULT"
_ZN7algebra11mm_out_gradEPfS0_S0_iiiiib:
.text._ZN7algebra11mm_out_gradEPfS0_S0_iiiiib:
[----:B------:R-:W-:Y:S01]  /*0000*/  LDC R1, c[0x0][0x37c] ;  /* 0x0000df00ff017b82 */ /* 0x000fe20000000800 */
[----:B------:R-:W0:Y:S07]  /*0010*/  S2R R3, SR_TID.X ;  /* 0x0000000000037919 */ /* 0x000e2e0000002100 */
[----:B------:R-:W0:Y:S08]  /*0020*/  S2UR UR4, SR_CTAID.X ;  /* 0x00000000000479c3 */ /* 0x000e300000002500 */
[----:B------:R-:W0:Y:S08]  /*0030*/  LDC R0, c[0x0][0x360] ;  /* 0x0000d800ff007b82 */ /* 0x000e300000000800 */
[----:B------:R-:W1:Y:S01]  /*0040*/  LDC R5, c[0x0][0x3a8] ;  /* 0x0000ea00ff057b82 */ /* 0x000e620000000800 */
[----:B0-----:R-:W-:-:S05]  /*0050*/  IMAD R0, R0, UR4, R3 ;  /* 0x0000000400007c24 */ /* 0x001fca000f8e0203 */
[----:B-1----:R-:W-:-:S13]  /*0060*/  ISETP.GE.AND P0, PT, R0, R5, PT ;  /* 0x000000050000720c */ /* 0x002fda0003f06270 */
[----:B------:R-:W-:Y:S05]  /*0070*/  @P0 EXIT ;  /* 0x000000000000094d */ /* 0x000fea0003800000 */
[----:B------:R-:W0:Y:S01]  /*0080*/  LDCU.U8 UR4, c[0x0][0x3ac] ;  /* 0x00007580ff0477ac */ /* 0x000e220008000000 */
[----:B------:R-:W1:Y:S01]  /*0090*/  LDCU.64 UR8, c[0x0][0x358] ;  /* 0x00006b00ff0877ac */ /* 0x000e620008000a00 */
[----:B0-----:R-:W-:-:S04]  /*00a0*/  UPRMT UR4, UR4, 0x8880, URZ ;  /* 0x0000888004047896 */ /* 0x001fc800080000ff */
[----:B------:R-:W-:-:S09]  /*00b0*/  UISETP.NE.AND UP0, UPT, UR4, URZ, UPT ;  /* 0x000000ff0400728c */ /* 0x000fd2000bf05270 */
[----:B-1----:R-:W-:Y:S05]  /*00c0*/  BRA.U !UP0, `(.L_x_220) ;  /* 0x0000000908c07547 */ /* 0x002fea000b800000 */
[----:B------:R-:W0:Y:S01]  /*00d0*/  LDC R5, c[0x0][0x3a0] ;  /* 0x0000e800ff057b82 */ /* 0x000e220000000800 */
[----:B------:R-:W-:Y:S01]  /*00e0*/  IABS R8, R0 ;  /* 0x0000000000087213 */ /* 0x000fe20000000000 */
[----:B------:R-:W1:Y:S01]  /*00f0*/  LDCU UR4, c[0x0][0x3a4] ;  /* 0x00007480ff0477ac */ /* 0x000e620008000800 */
[----:B------:R-:W-:Y:S01]  /*0100*/  HFMA2 R29, -RZ, RZ, 0, 0 ;  /* 0x00000000ff1d7431 */ /* 0x000fe200000001ff */
[----:B------:R-:W1:Y:S01]  /*0110*/  LDCU UR6, c[0x0][0x398] ;  /* 0x00007300ff0677ac */ /* 0x000e620008000800 */
[----:B0-----:R-:W-:Y:S01]  /*0120*/  IABS R6, R5 ;  /* 0x0000000500067213 */ /* 0x001fe20000000000 */
[----:B-1----:R-:W-:-:S03]  /*0130*/  UISETP.LT.AND UP0, UPT, UR4, UR6, UPT ;  /* 0x000000060400728c */ /* 0x002fc6000bf01270 */
[----:B------:R-:W0:Y:S01]  /*0140*/  I2F.RP R4, R6 ;  /* 0x0000000600047306 */ /* 0x000e220000209400 */
[----:B------:R-:W-:-:S04]  /*0150*/  USEL UR4, UR4, UR6, UP0 ;  /* 0x0000000604047287 */ /* 0x000fc80008000000 */
[----:B------:R-:W-:-:S03]  /*0160*/  UISETP.GE.AND UP0, UPT, UR4, 0x1, UPT ;  /* 0x000000010400788c */ /* 0x000fc6000bf06270 */
[----:B0-----:R-:W0:Y:S02]  /*0170*/  MUFU.RCP R4, R4 ;  /* 0x0000000400047308 */ /* 0x001e240000001000 */
[----:B0-----:R-:W-:-:S06]  /*0180*/  IADD3 R2, PT, PT, R4, 0xffffffe, RZ ;  /* 0x0ffffffe04027810 */ /* 0x001fcc0007ffe0ff */
[----:B------:R0:W1:Y:S02]  /*0190*/  F2I.FTZ.U32.TRUNC.NTZ R3, R2 ;  /* 0x0000000200037305 */ /* 0x000064000021f000 */
[----:B0-----:R-:W-:Y:S01]  /*01a0*/  HFMA2 R2, -RZ, RZ, 0, 0 ;  /* 0x00000000ff027431 */ /* 0x001fe200000001ff */
[----:B-1----:R-:W-:-:S05]  /*01b0*/  IADD3 R7, PT, PT, RZ, -R3, RZ ;  /* 0x80000003ff077210 */ /* 0x002fca0007ffe0ff */
[----:B------:R-:W-:-:S04]  /*01c0*/  IMAD R7, R7, R6, RZ ;  /* 0x0000000607077224 */ /* 0x000fc800078e02ff */
[----:B------:R-:W-:Y:S01]  /*01d0*/  IMAD.HI.U32 R3, R3, R7, R2 ;  /* 0x0000000703037227 */ /* 0x000fe200078e0002 */
[----:B------:R-:W-:-:S05]  /*01e0*/  MOV R7, R8 ;  /* 0x0000000800077202 */ /* 0x000fca0000000f00 */
[----:B------:R-:W-:-:S05]  /*01f0*/  IMAD.HI.U32 R2, R3, R7, RZ ;  /* 0x0000000703027227 */ /* 0x000fca00078e00ff */
[----:B------:R-:W-:-:S05]  /*0200*/  IADD3 R3, PT, PT, -R2, RZ, RZ ;  /* 0x000000ff02037210 */ /* 0x000fca0007ffe1ff */
[----:B------:R-:W-:-:S05]  /*0210*/  IMAD R3, R6, R3, R7 ;  /* 0x0000000306037224 */ /* 0x000fca00078e0207 */
[----:B------:R-:W-:-:S13]  /*0220*/  ISETP.GT.U32.AND P1, PT, R6, R3, PT ;  /* 0x000000030600720c */ /* 0x000fda0003f24070 */
[-C--:B------:R-:W-:Y:S02]  /*0230*/  @!P1 IADD3 R3, PT, PT, R3, -R6.reuse, RZ ;  /* 0x8000000603039210 */ /* 0x080fe40007ffe0ff */
[----:B------:R-:W-:Y:S02]  /*0240*/  @!P1 IADD3 R2, PT, PT, R2, 0x1, RZ ;  /* 0x0000000102029810 */ /* 0x000fe40007ffe0ff */
[----:B------:R-:W-:Y:S02]  /*0250*/  ISETP.GE.U32.AND P0, PT, R3, R6, PT ;  /* 0x000000060300720c */ /* 0x000fe40003f06070 */
[----:B------:R-:W-:Y:S02]  /*0260*/  LOP3.LUT R3, R0, R5, RZ, 0x3c, !PT ;  /* 0x0000000500037212 */ /* 0x000fe400078e3cff */
[----:B------:R-:W-:Y:S02]  /*0270*/  ISETP.NE.AND P1, PT, R5, RZ, PT ;  /* 0x000000ff0500720c */ /* 0x000fe40003f25270 */
[----:B------:R-:W-:-:S07]  /*0280*/  ISETP.GE.AND P2, PT, R3, RZ, PT ;  /* 0x000000ff0300720c */ /* 0x000fce0003f46270 */
[----:B------:R-:W-:-:S06]  /*0290*/  @P0 IADD3 R2, PT, PT, R2, 0x1, RZ ;  /* 0x0000000102020810 */ /* 0x000fcc0007ffe0ff */
[----:B------:R-:W-:Y:S02]  /*02a0*/  @!P2 IADD3 R2, PT, PT, -R2, RZ, RZ ;  /* 0x000000ff0202a210 */ /* 0x000fe40007ffe1ff */
[----:B------:R-:W-:Y:S01]  /*02b0*/  @!P1 LOP3.LUT R2, RZ, R5, RZ, 0x33, !PT ;  /* 0x00000005ff029212 */ /* 0x000fe200078e33ff */
[----:B------:R-:W-:Y:S06]  /*02c0*/  BRA.U !UP0, `(.L_x_221) ;  /* 0x0000000908287547 */ /* 0x000fec000b800000 */
[----:B------:R-:W0:Y:S01]  /*02d0*/  LDCU UR4, c[0x0][0x39c] ;  /* 0x00007380ff0477ac */ /* 0x000e220008000800 */
[----:B------:R-:W-:Y:S02]  /*02e0*/  IADD3 R4, PT, PT, -R2, RZ, RZ ;  /* 0x000000ff02047210 */ /* 0x000fe40007ffe1ff */
[----:B------:R-:W-:Y:S01]  /*02f0*/  MOV R29, RZ ;  /* 0x000000ff001d7202 */ /* 0x000fe20000000f00 */
[----:B------:R-:W-:Y:S01]  /*0300*/  ULOP3.LUT UR5, UR6, 0x7, URZ, 0xc0, !UPT ;  /* 0x0000000706057892 */ /* 0x000fe2000f8ec0ff */
[----:B------:R-:W-:Y:S01]  /*0310*/  MOV R7, RZ ;  /* 0x000000ff00077202 */ /* 0x000fe20000000f00 */
[C---:B------:R-:W-:Y:S02]  /*0320*/  IMAD R4, R5.reuse, R4, R0 ;  /* 0x0000000405047224 */ /* 0x040fe400078e0200 */
[----:B------:R-:W-:Y:S01]  /*0330*/  IMAD R5, R5, UR6, RZ ;  /* 0x0000000605057c24 */ /* 0x000fe2000f8e02ff */
[----:B0-----:R-:W-:-:S12]  /*0340*/  UIMAD UR4, UR6, UR4, URZ ;  /* 0x00000004060472a4 */ /* 0x001fd8000f8e02ff */
.L_x_226:
[----:B------:R-:W0:Y:S01]  /*0350*/  LDC R6, c[0x0][0x398] ;  /* 0x0000e600ff067b82 */ /* 0x000e220000000800 */
[----:B------:R-:W-:Y:S02]  /*0360*/  MOV R3, RZ ;  /* 0x000000ff00037202 */ /* 0x000fe40000000f00 */
[----:B0-----:R-:W-:-:S13]  /*0370*/  ISETP.GE.U32.AND P0, PT, R6, 0x8, PT ;  /* 0x000000080600780c */ /* 0x001fda0003f06070 */
[----:B------:R-:W-:Y:S05]  /*0380*/  @!P0 BRA `(.L_x_222) ;  /* 0x0000000000d88947 */ /* 0x000fea0003800000 */
[----:B------:R-:W-:Y:S01]  /*0390*/  LOP3.LUT R8, R6, 0x7ffffff8, RZ, 0xc0, !PT ;  /* 0x7ffffff806087812 */ /* 0x000fe200078ec0ff */
[----:B------:R-:W-:Y:S02]  /*03a0*/  IMAD R10, R5, R7, R4 ;  /* 0x00000007050a7224 */ /* 0x000fe400078e0204 */
[----:B------:R-:W-:Y:S01]  /*03b0*/  IMAD R9, R7, UR4, R2 ;  /* 0x0000000407097c24 */ /* 0x000fe2000f8e0202 */
[----:B------:R-:W-:-:S07]  /*03c0*/  IADD3 R3, PT, PT, -R8, RZ, RZ ;  /* 0x000000ff08037210 */ /* 0x000fce0007ffe1ff */
.L_x_223:
[----:B------:R-:W0:Y:S08]  /*03d0*/  LDC.64 R14, c[0x0][0x390] ;  /* 0x0000e400ff0e7b82 */ /* 0x000e300000000a00 */
[----:B------:R-:W1:Y:S08]  /*03e0*/  LDC.64 R24, c[0x0][0x380] ;  /* 0x0000e000ff187b82 */ /* 0x000e700000000a00 */
[----:B------:R-:W2:Y:S08]  /*03f0*/  LDC R12, c[0x0][0x39c] ;  /* 0x0000e700ff0c7b82 */ /* 0x000eb00000000800 */
[----:B------:R-:W3:Y:S01]  /*0400*/  LDC R13, c[0x0][0x3a0] ;  /* 0x0000e800ff0d7b82 */ /* 0x000ee20000000800 */
[----:B0-----:R-:W-:-:S05]  /*0410*/  IMAD.WIDE R14, R9, 0x4, R14 ;  /* 0x00000004090e7825 */ /* 0x001fca00078e020e */
[----:B------:R2:W4:Y:S01]  /*0420*/  LDG.E R18, desc[UR8][R14.64] ;  /* 0x000000080e127981 */ /* 0x000522000c1e1900 */
[----:B-1----:R-:W-:-:S05]  /*0430*/  IMAD.WIDE R24, R10, 0x4, R24 ;  /* 0x000000040a187825 */ /* 0x002fca00078e0218 */
[----:B------:R-:W4:Y:S01]  /*0440*/  LDG.E R19, desc[UR8][R24.64] ;  /* 0x0000000818137981 */ /* 0x000f22000c1e1900 */
[----:B--2---:R-:W-:-:S05]  /*0450*/  IMAD.WIDE R14, R12, 0x4, R14 ;  /* 0x000000040c0e7825 */ /* 0x004fca00078e020e */
[----:B------:R-:W2:Y:S01]  /*0460*/  LDG.E R22, desc[UR8][R14.64] ;  /* 0x000000080e167981 */ /* 0x000ea2000c1e1900 */
[----:B---3--:R-:W-:-:S05]  /*0470*/  IMAD.WIDE R26, R13, 0x4, R24 ;  /* 0x000000040d1a7825 */ /* 0x008fca00078e0218 */
[----:B------:R0:W2:Y:S01]  /*0480*/  LDG.E R11, desc[UR8][R26.64] ;  /* 0x000000081a0b7981 */ /* 0x0000a2000c1e1900 */
[----:B------:R-:W-:-:S05]  /*0490*/  IMAD.WIDE R16, R12, 0x4, R14 ;  /* 0x000000040c107825 */ /* 0x000fca00078e020e */
[----:B------:R1:W3:Y:S01]  /*04a0*/  LDG.E R28, desc[UR8][R16.64] ;  /* 0x00000008101c7981 */ /* 0x0002e2000c1e1900 */
[----:B------:R-:W-:-:S04]  /*04b0*/  IMAD.WIDE R20, R12, 0x4, R16 ;  /* 0x000000040c147825 */ /* 0x000fc800078e0210 */
[C---:B0-----:R-:W-:Y:S01]  /*04c0*/  IMAD.WIDE R26, R13.reuse, 0x4, R26 ;  /* 0x000000040d1a7825 */ /* 0x041fe200078e021a */
[----:B------:R-:W5:Y:S03]  /*04d0*/  LDG.E R25, desc[UR8][R20.64] ;  /* 0x0000000814197981 */ /* 0x000f66000c1e1900 */
[----:B-1----:R-:W-:Y:S02]  /*04e0*/  IMAD.WIDE R16, R13, 0x4, R26 ;  /* 0x000000040d107825 */ /* 0x002fe400078e021a */
[----:B------:R-:W3:Y:S04]  /*04f0*/  LDG.E R27, desc[UR8][R26.64] ;  /* 0x000000081a1b7981 */ /* 0x000ee8000c1e1900 */
[----:B------:R-:W5:Y:S01]  /*0500*/  LDG.E R26, desc[UR8][R16.64] ;  /* 0x00000008101a7981 */ /* 0x000f62000c1e1900 */
[----:B----4-:R-:W-:Y:S01]  /*0510*/  FFMA R29, R18, R19, R29 ;  /* 0x00000013121d7223 */ /* 0x010fe2000000001d */
[----:B------:R-:W-:-:S05]  /*0520*/  IMAD.WIDE R18, R12, 0x4, R20 ;  /* 0x000000040c127825 */ /* 0x000fca00078e0214 */
[----:B------:R0:W4:Y:S01]  /*0530*/  LDG.E R23, desc[UR8][R18.64] ;  /* 0x0000000812177981 */ /* 0x000122000c1e1900 */
[----:B------:R-:W-:-:S05]  /*0540*/  IMAD.WIDE R14, R12, 0x4, R18 ;  /* 0x000000040c0e7825 */ /* 0x000fca00078e0212 */
[----:B------:R1:W4:Y:S01]  /*0550*/  LDG.E R21, desc[UR8][R14.64] ;  /* 0x000000080e157981 */ /* 0x000322000c1e1900 */
[----:B0-----:R-:W-:-:S04]  /*0560*/  IMAD.WIDE R18, R13, 0x4, R16 ;  /* 0x000000040d127825 */ /* 0x001fc800078e0210 */
[----:B--2---:R-:W-:Y:S01]  /*0570*/  FFMA R11, R22, R11, R29 ;  /* 0x0000000b160b7223 */ /* 0x004fe2000000001d */
[----:B------:R0:W4:Y:S01]  /*0580*/  LDG.E R24, desc[UR8][R18.64] ;  /* 0x0000000812187981 */ /* 0x000122000c1e1900 */
[----:B------:R-:W-:-:S04]  /*0590*/  IMAD.WIDE R16, R13, 0x4, R18 ;  /* 0x000000040d107825 */ /* 0x000fc800078e0212 */
[C---:B-1----:R-:W-:Y:S01]  /*05a0*/  IMAD.WIDE R14, R12.reuse, 0x4, R14 ;  /* 0x000000040c0e7825 */ /* 0x042fe200078e020e */
[----:B------:R-:W2:Y:S03]  /*05b0*/  LDG.E R22, desc[UR8][R16.64] ;  /* 0x0000000810167981 */ /* 0x000ea6000c1e1900 */
[----:B0-----:R-:W-:Y:S01]  /*05c0*/  IMAD.WIDE R18, R13, 0x4, R16 ;  /* 0x000000040d127825 */ /* 0x001fe200078e0210 */
[----:B------:R0:W2:Y:S04]  /*05d0*/  LDG.E R20, desc[UR8][R14.64] ;  /* 0x000000080e147981 */ /* 0x0000a8000c1e1900 */
[----:B------:R1:W2:Y:S01]  /*05e0*/  LDG.E R17, desc[UR8][R18.64] ;  /* 0x0000000812117981 */ /* 0x0002a2000c1e1900 */
[----:B0-----:R-:W-:-:S04]  /*05f0*/  IMAD.WIDE R14, R12, 0x4, R14 ;  /* 0x000000040c0e7825 */ /* 0x001fc800078e020e */
[----:B-1----:R-:W-:Y:S01]  /*0600*/  IMAD.WIDE R18, R13, 0x4, R18 ;  /* 0x000000040d127825 */ /* 0x002fe200078e0212 */
[----:B------:R-:W2:Y:S05]  /*0610*/  LDG.E R29, desc[UR8][R14.64] ;  /* 0x000000080e1d7981 */ /* 0x000eaa000c1e1900 */
[----:B------:R-:W2:Y:S01]  /*0620*/  LDG.E R18, desc[UR8][R18.64] ;  /* 0x0000000812127981 */ /* 0x000ea2000c1e1900 */
[----:B---3--:R-:W-:Y:S01]  /*0630*/  FFMA R28, R28, R27, R11 ;  /* 0x0000001b1c1c7223 */ /* 0x008fe2000000000b */
[----:B------:R-:W-:-:S03]  /*0640*/  IADD3 R3, PT, PT, R3, 0x8, RZ ;  /* 0x0000000803037810 */ /* 0x000fc60007ffe0ff */
[----:B-----5:R-:W-:Y:S01]  /*0650*/  FFMA R26, R25, R26, R28 ;  /* 0x0000001a191a7223 */ /* 0x020fe2000000001c */
[----:B------:R-:W-:Y:S02]  /*0660*/  ISETP.NE.AND P0, PT, R3, RZ, PT ;  /* 0x000000ff0300720c */ /* 0x000fe40003f05270 */
[----:B------:R-:W-:Y:S02]  /*0670*/  LEA R9, R12, R9, 0x3 ;  /* 0x000000090c097211 */ /* 0x000fe400078e18ff */
[----:B------:R-:W-:Y:S01]  /*0680*/  LEA R10, R13, R10, 0x3 ;  /* 0x0000000a0d0a7211 */ /* 0x000fe200078e18ff */
[----:B----4-:R-:W-:-:S04]  /*0690*/  FFMA R24, R23, R24, R26 ;  /* 0x0000001817187223 */ /* 0x010fc8000000001a */
[----:B--2---:R-:W-:-:S04]  /*06a0*/  FFMA R21, R21, R22, R24 ;  /* 0x0000001615157223 */ /* 0x004fc80000000018 */
[----:B------:R-:W-:-:S04]  /*06b0*/  FFMA R20, R20, R17, R21 ;  /* 0x0000001114147223 */ /* 0x000fc80000000015 */
[----:B------:R-:W-:Y:S01]  /*06c0*/  FFMA R29, R29, R18, R20 ;  /* 0x000000121d1d7223 */ /* 0x000fe20000000014 */
[----:B------:R-:W-:Y:S06]  /*06d0*/  @P0 BRA `(.L_x_223) ;  /* 0xfffffffc003c0947 */ /* 0x000fec000383ffff */
[----:B------:R-:W-:-:S07]  /*06e0*/  MOV R3, R8 ;  /* 0x0000000800037202 */ /* 0x000fce0000000f00 */
.L_x_222:
[----:B------:R-:W-:-:S09]  /*06f0*/  UISETP.NE.AND UP0, UPT, UR5, URZ, UPT ;  /* 0x000000ff0500728c */ /* 0x000fd2000bf05270 */
[----:B------:R-:W-:Y:S05]  /*0700*/  BRA.U !UP0, `(.L_x_224) ;  /* 0x0000000508087547 */ /* 0x000fea000b800000 */
[----:B------:R-:W-:Y:S01]  /*0710*/  UIADD3 UR6, UPT, UPT, UR5, -0x1, URZ ;  /* 0xffffffff05067890 */ /* 0x000fe2000fffe0ff */
[----:B------:R-:W-:-:S03]  /*0720*/  LOP3.LUT P0, R24, R6, 0x3, RZ, 0xc0, !PT ;  /* 0x0000000306187812 */ /* 0x000fc6000780c0ff */
[----:B------:R-:W-:-:S09]  /*0730*/  UISETP.GE.U32.AND UP0, UPT, UR6, 0x3, UPT ;  /* 0x000000030600788c */ /* 0x000fd2000bf06070 */
[----:B------:R-:W-:Y:S05]  /*0740*/  BRA.U !UP0, `(.L_x_225) ;  /* 0x0000000108707547 */ /* 0x000fea000b800000 */
[----:B------:R-:W0:Y:S01]  /*0750*/  LDC R23, c[0x0][0x39c] ;  /* 0x0000e700ff177b82 */ /* 0x000e220000000800 */
[----:B------:R-:W-:-:S07]  /*0760*/  IMAD R8, R7, R6, R3 ;  /* 0x0000000607087224 */ /* 0x000fce00078e0203 */
[----:B------:R-:W1:Y:S08]  /*0770*/  LDC R21, c[0x0][0x3a0] ;  /* 0x0000e800ff157b82 */ /* 0x000e700000000800 */
[----:B------:R-:W2:Y:S08]  /*0780*/  LDC.64 R14, c[0x0][0x390] ;  /* 0x0000e400ff0e7b82 */ /* 0x000eb00000000a00 */
[----:B------:R-:W3:Y:S01]  /*0790*/  LDC.64 R16, c[0x0][0x380] ;  /* 0x0000e000ff107b82 */ /* 0x000ee20000000a00 */
[----:B0-----:R-:W-:-:S02]  /*07a0*/  IMAD R9, R8, R23, R2 ;  /* 0x0000001708097224 */ /* 0x001fc400078e0202 */
[----:B-1----:R-:W-:Y:S02]  /*07b0*/  IMAD R11, R8, R21, R4 ;  /* 0x00000015080b7224 */ /* 0x002fe400078e0204 */
[----:B--2---:R-:W-:-:S04]  /*07c0*/  IMAD.WIDE R14, R9, 0x4, R14 ;  /* 0x00000004090e7825 */ /* 0x004fc800078e020e */
[----:B------:R-:W-:Y:S02]  /*07d0*/  IMAD.WIDE R8, R23, 0x4, R14 ;  /* 0x0000000417087825 */ /* 0x000fe400078e020e */
[----:B------:R-:W2:Y:S02]  /*07e0*/  LDG.E R14, desc[UR8][R14.64] ;  /* 0x000000080e0e7981 */ /* 0x000ea4000c1e1900 */
[----:B---3--:R-:W-:-:S04]  /*07f0*/  IMAD.WIDE R16, R11, 0x4, R16 ;  /* 0x000000040b107825 */ /* 0x008fc800078e0210 */
[----:B------:R-:W-:Y:S02]  /*0800*/  IMAD.WIDE R10, R21, 0x4, R16 ;  /* 0x00000004150a7825 */ /* 0x000fe400078e0210 */
[----:B------:R-:W2:Y:S02]  /*0810*/  LDG.E R16, desc[UR8][R16.64] ;  /* 0x0000000810107981 */ /* 0x000ea4000c1e1900 */
[----:B------:R-:W-:Y:S02]  /*0820*/  IMAD.WIDE R18, R23, 0x4, R8 ;  /* 0x0000000417127825 */ /* 0x000fe400078e0208 */
[----:B------:R-:W3:Y:S02]  /*0830*/  LDG.E R8, desc[UR8][R8.64] ;  /* 0x0000000808087981 */ /* 0x000ee4000c1e1900 */
[----:B------:R-:W-:Y:S02]  /*0840*/  IMAD.WIDE R12, R21, 0x4, R10 ;  /* 0x00000004150c7825 */ /* 0x000fe400078e020a */
[----:B------:R-:W3:Y:S02]  /*0850*/  LDG.E R10, desc[UR8][R10.64] ;  /* 0x000000080a0a7981 */ /* 0x000ee4000c1e1900 */
[----:B------:R-:W-:-:S02]  /*0860*/  IMAD.WIDE R22, R23, 0x4, R18 ;  /* 0x0000000417167825 */ /* 0x000fc400078e0212 */
[----:B------:R-:W4:Y:S02]  /*0870*/  LDG.E R26, desc[UR8][R18.64] ;  /* 0x00000008121a7981 */ /* 0x000f24000c1e1900 */
[----:B------:R-:W-:Y:S02]  /*0880*/  IMAD.WIDE R20, R21, 0x4, R12 ;  /* 0x0000000415147825 */ /* 0x000fe400078e020c */
[----:B------:R-:W4:Y:S04]  /*0890*/  LDG.E R12, desc[UR8][R12.64] ;  /* 0x000000080c0c7981 */ /* 0x000f28000c1e1900 */
[----:B------:R-:W5:Y:S04]  /*08a0*/  LDG.E R22, desc[UR8][R22.64] ;  /* 0x0000000816167981 */ /* 0x000f68000c1e1900 */
[----:B------:R-:W5:Y:S01]  /*08b0*/  LDG.E R20, desc[UR8][R20.64] ;  /* 0x0000000814147981 */ /* 0x000f62000c1e1900 */
[----:B------:R-:W-:Y:S01]  /*08c0*/  IADD3 R3, PT, PT, R3, 0x4, RZ ;  /* 0x0000000403037810 */ /* 0x000fe20007ffe0ff */
[----:B--2---:R-:W-:-:S04]  /*08d0*/  FFMA R29, R14, R16, R29 ;  /* 0x000000100e1d7223 */ /* 0x004fc8000000001d */
[----:B---3--:R-:W-:-:S04]  /*08e0*/  FFMA R29, R8, R10, R29 ;  /* 0x0000000a081d7223 */ /* 0x008fc8000000001d */
[----:B----4-:R-:W-:-:S04]  /*08f0*/  FFMA R29, R26, R12, R29 ;  /* 0x0000000c1a1d7223 */ /* 0x010fc8000000001d */
[----:B-----5:R-:W-:-:S07]  /*0900*/  FFMA R29, R22, R20, R29 ;  /* 0x00000014161d7223 */ /* 0x020fce000000001d */
.L_x_225:
[----:B------:R-:W-:Y:S05]  /*0910*/  @!P0 BRA `(.L_x_224) ;  /* 0x0000000000848947 */ /* 0x000fea0003800000 */
[----:B------:R-:W-:Y:S02]  /*0920*/  ISETP.NE.AND P0, PT, R24, 0x1, PT ;  /* 0x000000011800780c */ /* 0x000fe40003f05270 */
[----:B------:R-:W-:-:S04]  /*0930*/  LOP3.LUT R8, R6, 0x1, RZ, 0xc0, !PT ;  /* 0x0000000106087812 */ /* 0x000fc800078ec0ff */
[----:B------:R-:W-:-:S07]  /*0940*/  ISETP.NE.U32.AND P1, PT, R8, 0x1, PT ;  /* 0x000000010800780c */ /* 0x000fce0003f25070 */
[----:B------:R-:W0:Y:S01]  /*0950*/  @P0 LDC R25, c[0x0][0x39c] ;  /* 0x0000e700ff190b82 */ /* 0x000e220000000800 */
[----:B------:R-:W-:Y:S01]  /*0960*/  @P0 IMAD R17, R7, R6, R3 ;  /* 0x0000000607110224 */ /* 0x000fe200078e0203 */
[----:B------:R-:W-:-:S05]  /*0970*/  @P0 IADD3 R3, PT, PT, R3, 0x2, RZ ;  /* 0x0000000203030810 */ /* 0x000fca0007ffe0ff */
[----:B------:R-:W-:Y:S01]  /*0980*/  @!P1 IMAD R3, R7, R6, R3 ;  /* 0x0000000607039224 */ /* 0x000fe200078e0203 */
[----:B------:R-:W1:Y:S08]  /*0990*/  @P0 LDC R19, c[0x0][0x3a0] ;  /* 0x0000e800ff130b82 */ /* 0x000e700000000800 */
[----:B------:R-:W2:Y:S08]  /*09a0*/  @P0 LDC.64 R12, c[0x0][0x390] ;  /* 0x0000e400ff0c0b82 */ /* 0x000eb00000000a00 */
[----:B------:R-:W3:Y:S01]  /*09b0*/  @P0 LDC.64 R14, c[0x0][0x380] ;  /* 0x0000e000ff0e0b82 */ /* 0x000ee20000000a00 */
[----:B0-----:R-:W-:-:S07]  /*09c0*/  @P0 IMAD R27, R17, R25, R2 ;  /* 0x00000019111b0224 */ /* 0x001fce00078e0202 */
[----:B------:R-:W0:Y:S01]  /*09d0*/  @!P1 LDC R23, c[0x0][0x39c] ;  /* 0x0000e700ff179b82 */ /* 0x000e220000000800 */
[----:B-1----:R-:W-:-:S07]  /*09e0*/  @P0 IMAD R17, R17, R19, R4 ;  /* 0x0000001311110224 */ /* 0x002fce00078e0204 */
[----:B------:R-:W1:Y:S01]  /*09f0*/  @!P1 LDC R21, c[0x0][0x3a0] ;  /* 0x0000e800ff159b82 */ /* 0x000e620000000800 */
[----:B--2---:R-:W-:-:S05]  /*0a00*/  @P0 IMAD.WIDE R12, R27, 0x4, R12 ;  /* 0x000000041b0c0825 */ /* 0x004fca00078e020c */
[----:B------:R-:W2:Y:S02]  /*0a10*/  @P0 LDG.E R6, desc[UR8][R12.64] ;  /* 0x000000080c060981 */ /* 0x000ea4000c1e1900 */
[----:B------:R-:W4:Y:S01]  /*0a20*/  @!P1 LDC.64 R8, c[0x0][0x390] ;  /* 0x0000e400ff089b82 */ /* 0x000f220000000a00 */
[----:B---3--:R-:W-:-:S07]  /*0a30*/  @P0 IMAD.WIDE R14, R17, 0x4, R14 ;  /* 0x00000004110e0825 */ /* 0x008fce00078e020e */
[----:B------:R-:W3:Y:S01]  /*0a40*/  @!P1 LDC.64 R10, c[0x0][0x380] ;  /* 0x0000e000ff0a9b82 */ /* 0x000ee20000000a00 */
[----:B------:R-:W-:-:S04]  /*0a50*/  @P0 IMAD.WIDE R16, R25, 0x4, R12 ;  /* 0x0000000419100825 */ /* 0x000fc800078e020c */
[----:B0-----:R-:W-:Y:S02]  /*0a60*/  @!P1 IMAD R23, R3, R23, R2 ;  /* 0x0000001703179224 */ /* 0x001fe400078e0202 */
[----:B------:R-:W-:Y:S01]  /*0a70*/  @P0 IMAD.WIDE R18, R19, 0x4, R14 ;  /* 0x0000000413120825 */ /* 0x000fe200078e020e */
[----:B------:R-:W5:Y:S03]  /*0a80*/  @P0 LDG.E R17, desc[UR8][R16.64] ;  /* 0x0000000810110981 */ /* 0x000f66000c1e1900 */
[----:B-1----:R-:W-:Y:S01]  /*0a90*/  @!P1 IMAD R21, R3, R21, R4 ;  /* 0x0000001503159224 */ /* 0x002fe200078e0204 */
[----:B------:R-:W2:Y:S01]  /*0aa0*/  @P0 LDG.E R14, desc[UR8][R14.64] ;  /* 0x000000080e0e0981 */ /* 0x000ea2000c1e1900 */
[----:B----4-:R-:W-:-:S03]  /*0ab0*/  @!P1 IMAD.WIDE R8, R23, 0x4, R8 ;  /* 0x0000000417089825 */ /* 0x010fc600078e0208 */
[----:B------:R-:W5:Y:S04]  /*0ac0*/  @P0 LDG.E R18, desc[UR8][R18.64] ;  /* 0x0000000812120981 */ /* 0x000f68000c1e1900 */
[----:B------:R-:W4:Y:S01]  /*0ad0*/  @!P1 LDG.E R8, desc[UR8][R8.64] ;  /* 0x0000000808089981 */ /* 0x000f22000c1e1900 */
[----:B---3--:R-:W-:-:S06]  /*0ae0*/  @!P1 IMAD.WIDE R10, R21, 0x4, R10 ;  /* 0x00000004150a9825 */ /* 0x008fcc00078e020a */
[----:B------:R-:W4:Y:S01]  /*0af0*/  @!P1 LDG.E R10, desc[UR8][R10.64] ;  /* 0x000000080a0a9981 */ /* 0x000f22000c1e1900 */
[----:B--2---:R-:W-:-:S04]  /*0b00*/  @P0 FFMA R6, R6, R14, R29 ;  /* 0x0000000e06060223 */ /* 0x004fc8000000001d */
[----:B-----5:R-:W-:-:S04]  /*0b10*/  @P0 FFMA R29, R17, R18, R6 ;  /* 0x00000012111d0223 */ /* 0x020fc80000000006 */
[----:B----4-:R-:W-:-:S07]  /*0b20*/  @!P1 FFMA R29, R8, R10, R29 ;  /* 0x0000000a081d9223 */ /* 0x010fce000000001d */
.L_x_224:
[----:B------:R-:W0:Y:S01]  /*0b30*/  LDCU UR6, c[0x0][0x3a4] ;  /* 0x00007480ff0677ac */ /* 0x000e220008000800 */
[----:B------:R-:W-:-:S04]  /*0b40*/  IADD3 R7, PT, PT, R7, 0x1, RZ ;  /* 0x0000000107077810 */ /* 0x000fc80007ffe0ff */
[----:B0-----:R-:W-:-:S13]  /*0b50*/  ISETP.NE.AND P0, PT, R7, UR6, PT ;  /* 0x0000000607007c0c */ /* 0x001fda000bf05270 */
[----:B------:R-:W-:Y:S05]  /*0b60*/  @P0 BRA `(.L_x_226) ;  /* 0xfffffff400f80947 */ /* 0x000fea000383ffff */
.L_x_221:
[----:B------:R-:W0:Y:S02]  /*0b70*/  LDC.64 R2, c[0x0][0x388] ;  /* 0x0000e200ff027b82 */ /* 0x000e240000000a00 */
[----:B0-----:R-:W-:-:S05]  /*0b80*/  IMAD.WIDE R2, R0, 0x4, R2 ;  /* 0x0000000400027825 */ /* 0x001fca00078e0202 */
[----:B------:R-:W2:Y:S02]  /*0b90*/  LDG.E R0, desc[UR8][R2.64] ;  /* 0x0000000802007981 */ /* 0x000ea4000c1e1900 */
[----:B--2---:R-:W-:-:S05]  /*0ba0*/  FADD R29, R0, R29 ;  /* 0x0000001d001d7221 */ /* 0x004fca0000000000 */
[----:B------:R-:W-:Y:S01]  /*0bb0*/  STG.E desc[UR8][R2.64], R29 ;  /* 0x0000001d02007986 */ /* 0x000fe2000c101908 */
[----:B------:R-:W-:Y:S05]  /*0bc0*/  EXIT ;  /* 0x000000000000794d */ /* 0x000fea0003800000 */
.L_x_220:
[----:B------:R-:W0:Y:S01]  /*0bd0*/  LDC R10, c[0x0][0x3a4] ;  /* 0x0000e900ff0a7b82 */ /* 0x000e220000000800 */
[----:B------:R-:W-:Y:S01]  /*0be0*/  IABS R8, R5 ;  /* 0x0000000500087213 */ /* 0x000fe20000000000 */
[----:B------:R-:W-:Y:S01]  /*0bf0*/  HFMA2 R14, -RZ, RZ, 0, 0 ;  /* 0x00000000ff0e7431 */ /* 0x000fe200000001ff */
[----:B0-----:R-:W-:-:S04]  /*0c00*/  IABS R6, R10 ;  /* 0x0000000a00067213 */ /* 0x001fc80000000000 */
[----:B------:R-:W0:Y:S08]  /*0c10*/  I2F.RP R4, R6 ;  /* 0x0000000600047306 */ /* 0x000e300000209400 */
[----:B0-----:R-:W0:Y:S02]  /*0c20*/  MUFU.RCP R4, R4 ;  /* 0x0000000400047308 */ /* 0x001e240000001000 */
[----:B0-----:R-:W-:-:S06]  /*0c30*/  IADD3 R2, PT, PT, R4, 0xffffffe, RZ ;  /* 0x0ffffffe04027810 */ /* 0x001fcc0007ffe0ff */
[----:B------:R0:W1:Y:S02]  /*0c40*/  F2I.FTZ.U32.TRUNC.NTZ R3, R2 ;  /* 0x0000000200037305 */ /* 0x000064000021f000 */
[----:B0-----:R-:W-:Y:S01]  /*0c50*/  HFMA2 R2, -RZ, RZ, 0, 0 ;  /* 0x00000000ff027431 */ /* 0x001fe200000001ff */
[----:B-1----:R-:W-:-:S05]  /*0c60*/  IADD3 R7, PT, PT, RZ, -R3, RZ ;  /* 0x80000003ff077210 */ /* 0x002fca0007ffe0ff */
[----:B------:R-:W-:-:S04]  /*0c70*/  IMAD R7, R7, R6, RZ ;  /* 0x0000000607077224 */ /* 0x000fc800078e02ff */
[----:B------:R-:W-:Y:S01]  /*0c80*/  IMAD.HI.U32 R3, R3, R7, R2 ;  /* 0x0000000703037227 */ /* 0x000fe200078e0002 */
[----:B------:R-:W-:-:S04]  /*0c90*/  LOP3.LUT R2, R5, R10, RZ, 0x3c, !PT ;  /* 0x0000000a05027212 */ /* 0x000fc800078e3cff */
[----:B------:R-:W-:Y:S01]  /*0ca0*/  ISETP.GE.AND P2, PT, R2, RZ, PT ;  /* 0x000000ff0200720c */ /* 0x000fe20003f46270 */
[----:B------:R-:W-:Y:S01]  /*0cb0*/  IMAD.HI.U32 R7, R3, R8, RZ ;  /* 0x0000000803077227 */ /* 0x000fe200078e00ff */
[----:B------:R-:W0:Y:S04]  /*0cc0*/  LDC R2, c[0x0][0x3a0] ;  /* 0x0000e800ff027b82 */ /* 0x000e280000000800 */
[----:B------:R-:W-:-:S05]  /*0cd0*/  IADD3 R3, PT, PT, -R7, RZ, RZ ;  /* 0x000000ff07037210 */ /* 0x000fca0007ffe1ff */
[----:B------:R-:W-:-:S05]  /*0ce0*/  IMAD R3, R6, R3, R8 ;  /* 0x0000000306037224 */ /* 0x000fca00078e0208 */
[----:B------:R-:W-:-:S13]  /*0cf0*/  ISETP.GT.U32.AND P1, PT, R6, R3, PT ;  /* 0x000000030600720c */ /* 0x000fda0003f24070 */
[-C--:B------:R-:W-:Y:S02]  /*0d00*/  @!P1 IADD3 R3, PT, PT, R3, -R6.reuse, RZ ;  /* 0x8000000603039210 */ /* 0x080fe40007ffe0ff */
[----:B------:R-:W-:Y:S02]  /*0d10*/  @!P1 IADD3 R7, PT, PT, R7, 0x1, RZ ;  /* 0x0000000107079810 */ /* 0x000fe40007ffe0ff */
[----:B------:R-:W-:Y:S02]  /*0d20*/  ISETP.GE.U32.AND P0, PT, R3, R6, PT ;  /* 0x000000060300720c */ /* 0x000fe40003f06070 */
[----:B------:R-:W-:Y:S02]  /*0d30*/  ISETP.NE.AND P1, PT, R10, RZ, PT ;  /* 0x000000ff0a00720c */ /* 0x000fe40003f25270 */
[----:B------:R-:W-:-:S09]  /*0d40*/  IABS R6, R0 ;  /* 0x0000000000067213 */ /* 0x000fd20000000000 */
[----:B------:R-:W-:-:S04]  /*0d50*/  @P0 IADD3 R7, PT, PT, R7, 0x1, RZ ;  /* 0x0000000107070810 */ /* 0x000fc80007ffe0ff */
[----:B------:R-:W-:Y:S02]  /*0d60*/  @!P2 IADD3 R7, PT, PT, -R7, RZ, RZ ;  /* 0x000000ff0707a210 */ /* 0x000fe40007ffe1ff */
[----:B------:R-:W-:-:S04]  /*0d70*/  @!P1 LOP3.LUT R7, RZ, R10, RZ, 0x33, !PT ;  /* 0x0000000aff079212 */ /* 0x000fc800078e33ff */
[-C--:B------:R-:W-:Y:S02]  /*0d80*/  IABS R11, R7.reuse ;  /* 0x00000007000b7213 */ /* 0x080fe40000000000 */
[----:B------:R-:W-:Y:S02]  /*0d90*/  IABS R8, R7 ;  /* 0x0000000700087213 */ /* 0x000fe40000000000 */
[----:B------:R-:W1:Y:S08]  /*0da0*/  I2F.RP R3, R11 ;  /* 0x0000000b00037306 */ /* 0x000e700000209400 */
[----:B-1----:R-:W1:Y:S02]  /*0db0*/  MUFU.RCP R3, R3 ;  /* 0x0000000300037308 */ /* 0x002e640000001000 */
[----:B-1----:R-:W-:-:S06]  /*0dc0*/  IADD3 R5, PT, PT, R3, 0xffffffe, RZ ;  /* 0x0ffffffe03057810 */ /* 0x002fcc0007ffe0ff */
[----:B------:R-:W1:Y:S02]  /*0dd0*/  F2I.FTZ.U32.TRUNC.NTZ R5, R5 ;  /* 0x0000000500057305 */ /* 0x000e64000021f000 */
[----:B-1----:R-:W-:-:S05]  /*0de0*/  IADD3 R4, PT, PT, RZ, -R5, RZ ;  /* 0x80000005ff047210 */ /* 0x002fca0007ffe0ff */
[----:B------:R-:W-:Y:S01]  /*0df0*/  IMAD R9, R4, R11, RZ ;  /* 0x0000000b04097224 */ /* 0x000fe200078e02ff */
[----:B------:R-:W-:-:S05]  /*0e00*/  MOV R4, RZ ;  /* 0x000000ff00047202 */ /* 0x000fca0000000f00 */
[----:B------:R-:W-:Y:S01]  /*0e10*/  IMAD.HI.U32 R9, R5, R9, R4 ;  /* 0x0000000905097227 */ /* 0x000fe200078e0004 */
[----:B0-----:R-:W-:Y:S02]  /*0e20*/  IABS R5, R2 ;  /* 0x0000000200057213 */ /* 0x001fe40000000000 */
[----:B------:R-:W-:Y:S02]  /*0e30*/  MOV R4, R6 ;  /* 0x0000000600047202 */ /* 0x000fe40000000f00 */
[----:B------:R-:W0:Y:S01]  /*0e40*/  I2F.RP R10, R5 ;  /* 0x00000005000a7306 */ /* 0x000e220000209400 */
[----:B------:R-:W-:Y:S02]  /*0e50*/  IADD3 R6, PT, PT, RZ, -R8, RZ ;  /* 0x80000008ff067210 */ /* 0x000fe40007ffe0ff */
[----:B------:R-:W-:-:S04]  /*0e60*/  IMAD.HI.U32 R3, R9, R4, RZ ;  /* 0x0000000409037227 */ /* 0x000fc800078e00ff */
[----:B------:R-:W-:-:S05]  /*0e70*/  IMAD R6, R3, R6, R4 ;  /* 0x0000000603067224 */ /* 0x000fca00078e0204 */
[----:B------:R-:W-:Y:S01]  /*0e80*/  ISETP.GT.U32.AND P1, PT, R11, R6, PT ;  /* 0x000000060b00720c */ /* 0x000fe20003f24070 */
[----:B0-----:R-:W0:-:S12]  /*0e90*/  MUFU.RCP R10, R10 ;  /* 0x0000000a000a7308 */ /* 0x001e180000001000 */
[-C--:B------:R-:W-:Y:S02]  /*0ea0*/  @!P1 IADD3 R6, PT, PT, R6, -R11.reuse, RZ ;  /* 0x8000000b06069210 */ /* 0x080fe40007ffe0ff */
[----:B------:R-:W-:Y:S02]  /*0eb0*/  @!P1 IADD3 R3, PT, PT, R3, 0x1, RZ ;  /* 0x0000000103039810 */ /* 0x000fe40007ffe0ff */
[----:B------:R-:W-:Y:S02]  /*0ec0*/  ISETP.GE.U32.AND P0, PT, R6, R11, PT ;  /* 0x0000000b0600720c */ /* 0x000fe40003f06070 */
[----:B------:R-:W-:Y:S02]  /*0ed0*/  LOP3.LUT R6, R0, R7, RZ, 0x3c, !PT ;  /* 0x0000000700067212 */ /* 0x000fe400078e3cff */
[----:B0-----:R-:W-:Y:S02]  /*0ee0*/  IADD3 R8, PT, PT, R10, 0xffffffe, RZ ;  /* 0x0ffffffe0a087810 */ /* 0x001fe40007ffe0ff */
[----:B------:R-:W-:-:S02]  /*0ef0*/  ISETP.GE.AND P2, PT, R6, RZ, PT ;  /* 0x000000ff0600720c */ /* 0x000fc40003f46270 */
[----:B------:R-:W-:Y:S01]  /*0f00*/  ISETP.NE.AND P1, PT, R7, RZ, PT ;  /* 0x000000ff0700720c */ /* 0x000fe20003f25270 */
[----:B------:R0:W1:Y:S04]  /*0f10*/  F2I.FTZ.U32.TRUNC.NTZ R9, R8 ;  /* 0x0000000800097305 */ /* 0x000068000021f000 */
[----:B------:R-:W-:Y:S01]  /*0f20*/  @P0 IADD3 R3, PT, PT, R3, 0x1, RZ ;  /* 0x0000000103030810 */ /* 0x000fe20007ffe0ff */
[----:B0-----:R-:W-:-:S05]  /*0f30*/  HFMA2 R8, -RZ, RZ, 0, 0 ;  /* 0x00000000ff087431 */ /* 0x001fca00000001ff */
[----:B------:R-:W-:Y:S02]  /*0f40*/  @!P2 IADD3 R3, PT, PT, -R3, RZ, RZ ;  /* 0x000000ff0303a210 */ /* 0x000fe40007ffe1ff */
[----:B------:R-:W-:Y:S02]  /*0f50*/  @!P1 LOP3.LUT R3, RZ, R7, RZ, 0x33, !PT ;  /* 0x00000007ff039212 */ /* 0x000fe400078e33ff */
[----:B------:R-:W-:Y:S02]  /*0f60*/  ISETP.GE.AND P1, PT, R0, RZ, PT ;  /* 0x000000ff0000720c */ /* 0x000fe40003f26270 */
[----:B-1----:R-:W-:Y:S02]  /*0f70*/  IADD3 R10, PT, PT, RZ, -R9, RZ ;  /* 0x80000009ff0a7210 */ /* 0x002fe40007ffe0ff */
[----:B------:R-:W-:-:S03]  /*0f80*/  IADD3 R6, PT, PT, -R3, RZ, RZ ;  /* 0x000000ff03067210 */ /* 0x000fc60007ffe1ff */
[----:B------:R-:W-:Y:S02]  /*0f90*/  IMAD R11, R10, R5, RZ ;  /* 0x000000050a0b7224 */ /* 0x000fe400078e02ff */
[----:B------:R-:W-:Y:S02]  /*0fa0*/  IMAD R7, R7, R6, R0 ;  /* 0x0000000607077224 */ /* 0x000fe400078e0200 */
[----:B------:R-:W-:-:S03]  /*0fb0*/  IMAD.HI.U32 R11, R9, R11, R8 ;  /* 0x0000000b090b7227 */ /* 0x000fc600078e0008 */
[----:B------:R-:W-:Y:S02]  /*0fc0*/  IABS R6, R7 ;  /* 0x0000000700067213 */ /* 0x000fe40000000000 */
[----:B------:R-:W-:Y:S01]  /*0fd0*/  LOP3.LUT R7, R7, R2, RZ, 0x3c, !PT ;  /* 0x0000000207077212 */ /* 0x000fe200078e3cff */
[----:B------:R-:W-:Y:S01]  /*0fe0*/  IMAD.HI.U32 R9, R11, R4, RZ ;  /* 0x000000040b097227 */ /* 0x000fe200078e00ff */
[----:B------:R-:W-:-:S04]  /*0ff0*/  MOV R8, R6 ;  /* 0x0000000600087202 */ /* 0x000fc80000000f00 */
[----:B------:R-:W-:Y:S01]  /*1000*/  IADD3 R10, PT, PT, -R9, RZ, RZ ;  /* 0x000000ff090a7210 */ /* 0x000fe20007ffe1ff */
[----:B------:R-:W-:-:S04]  /*1010*/  IMAD.HI.U32 R6, R11, R8, RZ ;  /* 0x000000080b067227 */ /* 0x000fc800078e00ff */
[C---:B------:R-:W-:Y:S01]  /*1020*/  IMAD R10, R5.reuse, R10, R4 ;  /* 0x0000000a050a7224 */ /* 0x040fe200078e0204 */
[----:B------:R-:W-:Y:S01]  /*1030*/  IADD3 R9, PT, PT, -R6, RZ, RZ ;  /* 0x000000ff06097210 */ /* 0x000fe20007ffe1ff */
[----:B------:R-:W0:Y:S03]  /*1040*/  LDC R4, c[0x0][0x398] ;  /* 0x0000e600ff047b82 */ /* 0x000e260000000800 */
[C---:B------:R-:W-:Y:S01]  /*1050*/  ISETP.GT.U32.AND P0, PT, R5.reuse, R10, PT ;  /* 0x0000000a0500720c */ /* 0x040fe20003f04070 */
[----:B------:R-:W-:-:S05]  /*1060*/  IMAD R8, R5, R9, R8 ;  /* 0x0000000905087224 */ /* 0x000fca00078e0208 */
[----:B------:R-:W-:-:S07]  /*1070*/  ISETP.GT.U32.AND P2, PT, R5, R8, PT ;  /* 0x000000080500720c */ /* 0x000fce0003f44070 */
[-C--:B------:R-:W-:Y:S02]  /*1080*/  @!P0 IADD3 R10, PT, PT, R10, -R5.reuse, RZ ;  /* 0x800000050a0a8210 */ /* 0x080fe40007ffe0ff */
[----:B------:R-:W-:Y:S02]  /*1090*/  ISETP.GE.AND P0, PT, R7, RZ, PT ;  /* 0x000000ff0700720c */ /* 0x000fe40003f06270 */
[----:B------:R-:W-:Y:S02]  /*10a0*/  ISETP.GT.U32.AND P4, PT, R5, R10, PT ;  /* 0x0000000a0500720c */ /* 0x000fe40003f84070 */
[-C--:B------:R-:W-:Y:S02]  /*10b0*/  @!P2 IADD3 R8, PT, PT, R8, -R5.reuse, RZ ;  /* 0x800000050808a210 */ /* 0x080fe40007ffe0ff */
[----:B------:R-:W-:Y:S02]  /*10c0*/  @!P2 IADD3 R6, PT, PT, R6, 0x1, RZ ;  /* 0x000000010606a810 */ /* 0x000fe40007ffe0ff */
[----:B------:R-:W-:-:S02]  /*10d0*/  ISETP.GE.U32.AND P3, PT, R8, R5, PT ;  /* 0x000000050800720c */ /* 0x000fc40003f66070 */
[----:B0-----:R-:W-:Y:S02]  /*10e0*/  ISETP.GE.AND P2, PT, R4, 0x1, PT ;  /* 0x000000010400780c */ /* 0x001fe40003f46270 */
[----:B------:R-:W-:-:S03]  /*10f0*/  LOP3.LUT R7, RZ, R2, RZ, 0x33, !PT ;  /* 0x00000002ff077212 */ /* 0x000fc600078e33ff */
[----:B------:R-:W-:-:S04]  /*1100*/  @!P4 IADD3 R10, PT, PT, R10, -R5, RZ ;  /* 0x800000050a0ac210 */ /* 0x000fc80007ffe0ff */
[----:B------:R-:W-:Y:S02]  /*1110*/  MOV R5, R10 ;  /* 0x0000000a00057202 */ /* 0x000fe40000000f00 */
[----:B------:R-:W-:Y:S02]  /*1120*/  @P3 IADD3 R6, PT, PT, R6, 0x1, RZ ;  /* 0x0000000106063810 */ /* 0x000fe40007ffe0ff */
[----:B------:R-:W-:Y:S02]  /*1130*/  ISETP.NE.AND P3, PT, R2, RZ, PT ;  /* 0x000000ff0200720c */ /* 0x000fe40003f65270 */
[----:B------:R-:W-:Y:S02]  /*1140*/  @!P1 IADD3 R5, PT, PT, -R5, RZ, RZ ;  /* 0x000000ff05059210 */ /* 0x000fe40007ffe1ff */
[----:B------:R-:W-:Y:S02]  /*1150*/  @!P0 IADD3 R6, PT, PT, -R6, RZ, RZ ;  /* 0x000000ff06068210 */ /* 0x000fe40007ffe1ff */
[----:B------:R-:W-:-:S02]  /*1160*/  SEL R5, R7, R5, !P3 ;  /* 0x0000000507057207 */ /* 0x000fc40005800000 */
[----:B------:R-:W-:Y:S01]  /*1170*/  SEL R7, R7, R6, !P3 ;  /* 0x0000000607077207 */ /* 0x000fe20005800000 */
[----:B------:R-:W-:Y:S06]  /*1180*/  @!P2 BRA `(.L_x_227) ;  /* 0x0000000400f4a947 */ /* 0x000fec0003800000 */
[C---:B------:R-:W-:Y:S02]  /*1190*/  ISETP.GE.U32.AND P0, PT, R4.reuse, 0x8, PT ;  /* 0x000000080400780c */ /* 0x040fe40003f06070 */
[----:B------:R-:W-:Y:S02]  /*11a0*/  LOP3.LUT R6, R4, 0x7, RZ, 0xc0, !PT ;  /* 0x0000000704067812 */ /* 0x000fe400078ec0ff */
[----:B------:R-:W-:Y:S02]  /*11b0*/  MOV R14, RZ ;  /* 0x000000ff000e7202 */ /* 0x000fe40000000f00 */
[----:B------:R-:W-:Y:S02]  /*11c0*/  ISETP.NE.AND P1, PT, R6, RZ, PT ;  /* 0x000000ff0600720c */ /* 0x000fe40003f25270 */
[----:B------:R-:W-:-:S05]  /*11d0*/  MOV R8, RZ ;  /* 0x000000ff00087202 */ /* 0x000fca0000000f00 */
[----:B------:R-:W-:Y:S06]  /*11e0*/  @!P0 BRA `(.L_x_228) ;  /* 0x0000000000dc8947 */ /* 0x000fec0003800000 */
[----:B------:R-:W0:Y:S01]  /*11f0*/  LDC R10, c[0x0][0x39c] ;  /* 0x0000e700ff0a7b82 */ /* 0x000e220000000800 */
[----:B------:R-:W-:Y:S01]  /*1200*/  IMAD R9, R3, R2, RZ ;  /* 0x0000000203097224 */ /* 0x000fe200078e02ff */
[----:B------:R-:W-:Y:S02]  /*1210*/  LOP3.LUT R8, R4, 0x7ffffff8, RZ, 0xc0, !PT ;  /* 0x7ffffff804087812 */ /* 0x000fe400078ec0ff */
[----:B------:R-:W-:Y:S01]  /*1220*/  MOV R14, RZ ;  /* 0x000000ff000e7202 */ /* 0x000fe20000000f00 */
[----:B------:R-:W-:Y:S01]  /*1230*/  IMAD R9, R9, R4, R5 ;  /* 0x0000000409097224 */ /* 0x000fe200078e0205 */
[----:B------:R-:W-:Y:S01]  /*1240*/  IADD3 R12, PT, PT, -R8, RZ, RZ ;  /* 0x000000ff080c7210 */ /* 0x000fe20007ffe1ff */
[----:B0-----:R-:W-:-:S04]  /*1250*/  IMAD R11, R3, R10, RZ ;  /* 0x0000000a030b7224 */ /* 0x001fc800078e02ff */
[----:B------:R-:W-:-:S07]  /*1260*/  IMAD R11, R11, R4, R7 ;  /* 0x000000040b0b7224 */ /* 0x000fce00078e0207 */
.L_x_229:
[----:B------:R-:W0:Y:S08]  /*1270*/  LDC.64 R16, c[0x0][0x390] ;  /* 0x0000e400ff107b82 */ /* 0x000e300000000a00 */
[----:B------:R-:W1:Y:S01]  /*1280*/  LDC.64 R24, c[0x0][0x380] ;  /* 0x0000e000ff187b82 */ /* 0x000e620000000a00 */
[----:B0-----:R-:W-:-:S05]  /*1290*/  IMAD.WIDE R16, R11, 0x4, R16 ;  /* 0x000000040b107825 */ /* 0x001fca00078e0210 */
[----:B------:R-:W2:Y:S01]  /*12a0*/  LDG.E R15, desc[UR8][R16.64] ;  /* 0x00000008100f7981 */ /* 0x000ea2000c1e1900 */
[----:B-1----:R-:W-:-:S04]  /*12b0*/  IMAD.WIDE R24, R9, 0x4, R24 ;  /* 0x0000000409187825 */ /* 0x002fc800078e0218 */
[----:B------:R-:W-:Y:S02]  /*12c0*/  IMAD.WIDE R18, R10, 0x4, R16 ;  /* 0x000000040a127825 */ /* 0x000fe400078e0210 */
[----:B------:R-:W2:Y:S02]  /*12d0*/  LDG.E R16, desc[UR8][R24.64] ;  /* 0x0000000818107981 */ /* 0x000ea4000c1e1900 */
[----:B------:R-:W-:Y:S02]  /*12e0*/  IMAD.WIDE R26, R2, 0x4, R24 ;  /* 0x00000004021a7825 */ /* 0x000fe400078e0218 */
[----:B------:R-:W3:Y:S04]  /*12f0*/  LDG.E R13, desc[UR8][R18.64] ;  /* 0x00000008120d7981 */ /* 0x000ee8000c1e1900 */
[----:B------:R0:W3:Y:S01]  /*1300*/  LDG.E R22, desc[UR8][R26.64] ;  /* 0x000000081a167981 */ /* 0x0000e2000c1e1900 */
[----:B------:R-:W-:-:S04]  /*1310*/  IMAD.WIDE R28, R10, 0x4, R18 ;  /* 0x000000040a1c7825 */ /* 0x000fc800078e0212 */
[----:B------:R-:W-:Y:S02]  /*1320*/  IMAD.WIDE R20, R10, 0x4, R28 ;  /* 0x000000040a147825 */ /* 0x000fe400078e021c */
[----:B------:R-:W4:Y:S02]  /*1330*/  LDG.E R28, desc[UR8][R28.64] ;  /* 0x000000081c1c7981 */ /* 0x000f24000c1e1900 */
[----:B0-----:R-:W-:Y:S02]  /*1340*/  IMAD.WIDE R26, R2, 0x4, R26 ;  /* 0x00000004021a7825 */ /* 0x001fe400078e021a */
[----:B------:R-:W5:Y:S02]  /*1350*/  LDG.E R25, desc[UR8][R20.64] ;  /* 0x0000000814197981 */ /* 0x000f64000c1e1900 */
[----:B------:R-:W-:-:S05]  /*1360*/  IMAD.WIDE R18, R10, 0x4, R20 ;  /* 0x000000040a127825 */ /* 0x000fca00078e0214 */
[----:B------:R0:W5:Y:S01]  /*1370*/  LDG.E R23, desc[UR8][R18.64] ;  /* 0x0000000812177981 */ /* 0x000162000c1e1900 */
[----:B--2---:R-:W-:Y:S01]  /*1380*/  FFMA R24, R15, R16, R14 ;  /* 0x000000100f187223 */ /* 0x004fe2000000000e */
[----:B------:R-:W-:Y:S02]  /*1390*/  IMAD.WIDE R16, R2, 0x4, R26 ;  /* 0x0000000402107825 */ /* 0x000fe400078e021a */
[----:B------:R-:W4:Y:S02]  /*13a0*/  LDG.E R27, desc[UR8][R26.64] ;  /* 0x000000081a1b7981 */ /* 0x000f24000c1e1900 */
[----:B------:R-:W-:-:S04]  /*13b0*/  IMAD.WIDE R14, R10, 0x4, R18 ;  /* 0x000000040a0e7825 */ /* 0x000fc800078e0212 */
[----:B0-----:R-:W-:-:S04]  /*13c0*/  IMAD.WIDE R18, R2, 0x4, R16 ;  /* 0x0000000402127825 */ /* 0x001fc800078e0210 */
[----:B---3--:R-:W-:Y:S01]  /*13d0*/  FFMA R13, R13, R22, R24 ;  /* 0x000000160d0d7223 */ /* 0x008fe20000000018 */
[----:B------:R-:W2:Y:S04]  /*13e0*/  LDG.E R21, desc[UR8][R14.64] ;  /* 0x000000080e157981 */ /* 0x000ea8000c1e1900 */
[----:B------:R0:W5:Y:S04]  /*13f0*/  LDG.E R26, desc[UR8][R16.64] ;  /* 0x00000008101a7981 */ /* 0x000168000c1e1900 */
[----:B------:R1:W3:Y:S01]  /*1400*/  LDG.E R24, desc[UR8][R18.64] ;  /* 0x0000000812187981 */ /* 0x0002e2000c1e1900 */
[----:B0-----:R-:W-:-:S04]  /*1410*/  IMAD.WIDE R16, R2, 0x4, R18 ;  /* 0x0000000402107825 */ /* 0x001fc800078e0212 */
[----:B------:R-:W-:Y:S01]  /*1420*/  IMAD.WIDE R14, R10, 0x4, R14 ;  /* 0x000000040a0e7825 */ /* 0x000fe200078e020e */
[----:B------:R-:W2:Y:S03]  /*1430*/  LDG.E R22, desc[UR8][R16.64] ;  /* 0x0000000810167981 */ /* 0x000ea6000c1e1900 */
[----:B-1----:R-:W-:Y:S01]  /*1440*/  IMAD.WIDE R18, R2, 0x4, R16 ;  /* 0x0000000402127825 */ /* 0x002fe200078e0210 */
[----:B------:R0:W2:Y:S04]  /*1450*/  LDG.E R20, desc[UR8][R14.64] ;  /* 0x000000080e147981 */ /* 0x0000a8000c1e1900 */
[----:B------:R1:W2:Y:S01]  /*1460*/  LDG.E R17, desc[UR8][R18.64] ;  /* 0x0000000812117981 */ /* 0x0002a2000c1e1900 */
[----:B0-----:R-:W-:-:S05]  /*1470*/  IMAD.WIDE R14, R10, 0x4, R14 ;  /* 0x000000040a0e7825 */ /* 0x001fca00078e020e */
[----:B------:R-:W2:Y:S01]  /*1480*/  LDG.E R29, desc[UR8][R14.64] ;  /* 0x000000080e1d7981 */ /* 0x000ea2000c1e1900 */
[----:B-1----:R-:W-:-:S06]  /*1490*/  IMAD.WIDE R18, R2, 0x4, R18 ;  /* 0x0000000402127825 */ /* 0x002fcc00078e0212 */
[----:B------:R-:W2:Y:S01]  /*14a0*/  LDG.E R18, desc[UR8][R18.64] ;  /* 0x0000000812127981 */ /* 0x000ea2000c1e1900 */
[----:B------:R-:W-:-:S04]  /*14b0*/  IADD3 R12, PT, PT, R12, 0x8, RZ ;  /* 0x000000080c0c7810 */ /* 0x000fc80007ffe0ff */
[----:B------:R-:W-:Y:S02]  /*14c0*/  ISETP.NE.AND P0, PT, R12, RZ, PT ;  /* 0x000000ff0c00720c */ /* 0x000fe40003f05270 */
[----:B------:R-:W-:Y:S02]  /*14d0*/  LEA R11, R10, R11, 0x3 ;  /* 0x0000000b0a0b7211 */ /* 0x000fe400078e18ff */
[----:B------:R-:W-:Y:S01]  /*14e0*/  LEA R9, R2, R9, 0x3 ;  /* 0x0000000902097211 */ /* 0x000fe200078e18ff */
[----:B----4-:R-:W-:-:S04]  /*14f0*/  FFMA R28, R28, R27, R13 ;  /* 0x0000001b1c1c7223 */ /* 0x010fc8000000000d */
[----:B-----5:R-:W-:-:S04]  /*1500*/  FFMA R26, R25, R26, R28 ;  /* 0x0000001a191a7223 */ /* 0x020fc8000000001c */
[----:B---3--:R-:W-:-:S04]  /*1510*/  FFMA R24, R23, R24, R26 ;  /* 0x0000001817187223 */ /* 0x008fc8000000001a */
[----:B--2---:R-:W-:-:S04]  /*1520*/  FFMA R21, R21, R22, R24 ;  /* 0x0000001615157223 */ /* 0x004fc80000000018 */
[----:B------:R-:W-:-:S04]  /*1530*/  FFMA R20, R20, R17, R21 ;  /* 0x0000001114147223 */ /* 0x000fc80000000015 */
[----:B------:R-:W-:Y:S01]  /*1540*/  FFMA R14, R29, R18, R20 ;  /* 0x000000121d0e7223 */ /* 0x000fe20000000014 */
[----:B------:R-:W-:Y:S06]  /*1550*/  @P0 BRA `(.L_x_229) ;  /* 0xfffffffc00440947 */ /* 0x000fec000383ffff */
.L_x_228:
[----:B------:R-:W-:Y:S05]  /*1560*/  @!P1 BRA `(.L_x_227) ;  /* 0x0000000000fc9947 */ /* 0x000fea0003800000 */
[----:B------:R-:W-:Y:S02]  /*1570*/  ISETP.GE.U32.AND P0, PT, R6, 0x4, PT ;  /* 0x000000040600780c */ /* 0x000fe40003f06070 */
[----:B------:R-:W-:-:S04]  /*1580*/  LOP3.LUT R15, R4, 0x3, RZ, 0xc0, !PT ;  /* 0x00000003040f7812 */ /* 0x000fc800078ec0ff */
[----:B------:R-:W-:-:S07]  /*1590*/  ISETP.NE.AND P1, PT, R15, RZ, PT ;  /* 0x000000ff0f00720c */ /* 0x000fce0003f25270 */
[----:B------:R-:W-:Y:S06]  /*15a0*/  @!P0 BRA `(.L_x_230) ;  /* 0x00000000006c8947 */ /* 0x000fec0003800000 */
[----:B------:R-:W0:Y:S01]  /*15b0*/  LDC R9, c[0x0][0x39c] ;  /* 0x0000e700ff097b82 */ /* 0x000e220000000800 */
[----:B------:R-:W-:-:S04]  /*15c0*/  IMAD R6, R3, R4, R8 ;  /* 0x0000000403067224 */ /* 0x000fc800078e0208 */
[----:B------:R-:W-:-:S03]  /*15d0*/  IMAD R13, R6, R2, R5 ;  /* 0x00000002060d7224 */ /* 0x000fc600078e0205 */
[----:B------:R-:W1:Y:S08]  /*15e0*/  LDC.64 R16, c[0x0][0x390] ;  /* 0x0000e400ff107b82 */ /* 0x000e700000000a00 */
[----:B------:R-:W2:Y:S01]  /*15f0*/  LDC.64 R20, c[0x0][0x380] ;  /* 0x0000e000ff147b82 */ /* 0x000ea20000000a00 */
[----:B0-----:R-:W-:-:S04]  /*1600*/  IMAD R11, R6, R9, R7 ;  /* 0x00000009060b7224 */ /* 0x001fc800078e0207 */
[----:B-1----:R-:W-:-:S04]  /*1610*/  IMAD.WIDE R16, R11, 0x4, R16 ;  /* 0x000000040b107825 */ /* 0x002fc800078e0210 */
[----:B------:R-:W-:Y:S02]  /*1620*/  IMAD.WIDE R10, R9, 0x4, R16 ;  /* 0x00000004090a7825 */ /* 0x000fe400078e0210 */
[----:B------:R-:W3:Y:S02]  /*1630*/  LDG.E R17, desc[UR8][R16.64] ;  /* 0x0000000810117981 */ /* 0x000ee4000c1e1900 */
[----:B--2---:R-:W-:-:S04]  /*1640*/  IMAD.WIDE R20, R13, 0x4, R20 ;  /* 0x000000040d147825 */ /* 0x004fc800078e0214 */
[C---:B------:R-:W-:Y:S02]  /*1650*/  IMAD.WIDE R12, R2.reuse, 0x4, R20 ;  /* 0x00000004020c7825 */ /* 0x040fe400078e0214 */
[----:B------:R-:W3:Y:S02]  /*1660*/  LDG.E R20, desc[UR8][R20.64] ;  /* 0x0000000814147981 */ /* 0x000ee4000c1e1900 */
[C---:B------:R-:W-:Y:S02]  /*1670*/  IMAD.WIDE R22, R9.reuse, 0x4, R10 ;  /* 0x0000000409167825 */ /* 0x040fe400078e020a */
[----:B------:R-:W2:Y:S02]  /*1680*/  LDG.E R10, desc[UR8][R10.64] ;  /* 0x000000080a0a7981 */ /* 0x000ea4000c1e1900 */
[----:B------:R-:W-:Y:S02]  /*1690*/  IMAD.WIDE R18, R2, 0x4, R12 ;  /* 0x0000000402127825 */ /* 0x000fe400078e020c */
[----:B------:R-:W2:Y:S02]  /*16a0*/  LDG.E R12, desc[UR8][R12.64] ;  /* 0x000000080c0c7981 */ /* 0x000ea4000c1e1900 */
[----:B------:R-:W-:-:S02]  /*16b0*/  IMAD.WIDE R24, R9, 0x4, R22 ;  /* 0x0000000409187825 */ /* 0x000fc400078e0216 */
[----:B------:R-:W4:Y:S02]  /*16c0*/  LDG.E R6, desc[UR8][R22.64] ;  /* 0x0000000816067981 */ /* 0x000f24000c1e1900 */
[----:B------:R-:W-:Y:S02]  /*16d0*/  IMAD.WIDE R26, R2, 0x4, R18 ;  /* 0x00000004021a7825 */ /* 0x000fe400078e0212 */
[----:B------:R-:W4:Y:S04]  /*16e0*/  LDG.E R18, desc[UR8][R18.64] ;  /* 0x0000000812127981 */ /* 0x000f28000c1e1900 */
[----:B------:R-:W5:Y:S04]  /*16f0*/  LDG.E R25, desc[UR8][R24.64] ;  /* 0x0000000818197981 */ /* 0x000f68000c1e1900 */
[----:B------:R-:W5:Y:S01]  /*1700*/  LDG.E R26, desc[UR8][R26.64] ;  /* 0x000000081a1a7981 */ /* 0x000f62000c1e1900 */
[----:B------:R-:W-:Y:S01]  /*1710*/  IADD3 R8, PT, PT, R8, 0x4, RZ ;  /* 0x0000000408087810 */ /* 0x000fe20007ffe0ff */
[----:B---3--:R-:W-:-:S04]  /*1720*/  FFMA R17, R17, R20, R14 ;  /* 0x0000001411117223 */ /* 0x008fc8000000000e */
[----:B--2---:R-:W-:-:S04]  /*1730*/  FFMA R17, R10, R12, R17 ;  /* 0x0000000c0a117223 */ /* 0x004fc80000000011 */
[----:B----4-:R-:W-:-:S04]  /*1740*/  FFMA R6, R6, R18, R17 ;  /* 0x0000001206067223 */ /* 0x010fc80000000011 */
[----:B-----5:R-:W-:-:S07]  /*1750*/  FFMA R14, R25, R26, R6 ;  /* 0x0000001a190e7223 */ /* 0x020fce0000000006 */
.L_x_230:
[----:B------:R-:W-:Y:S05]  /*1760*/  @!P1 BRA `(.L_x_227) ;  /* 0x00000000007c9947 */ /* 0x000fea0003800000 */
[----:B------:R-:W-:Y:S02]  /*1770*/  ISETP.NE.AND P0, PT, R15, 0x1, PT ;  /* 0x000000010f00780c */ /* 0x000fe40003f05270 */
[----:B------:R-:W-:-:S04]  /*1780*/  LOP3.LUT R6, R4, 0x1, RZ, 0xc0, !PT ;  /* 0x0000000104067812 */ /* 0x000fc800078ec0ff */
[----:B------:R-:W-:-:S07]  /*1790*/  ISETP.NE.U32.AND P1, PT, R6, 0x1, PT ;  /* 0x000000010600780c */ /* 0x000fce0003f25070 */
[----:B------:R-:W0:Y:S01]  /*17a0*/  @P0 LDC R9, c[0x0][0x39c] ;  /* 0x0000e700ff090b82 */ /* 0x000e220000000800 */
[----:B------:R-:W-:Y:S01]  /*17b0*/  @P0 IMAD R20, R3, R4, R8 ;  /* 0x0000000403140224 */ /* 0x000fe200078e0208 */
[----:B------:R-:W-:-:S03]  /*17c0*/  @P0 IADD3 R8, PT, PT, R8, 0x2, RZ ;  /* 0x0000000208080810 */ /* 0x000fc60007ffe0ff */
[C---:B------:R-:W-:Y:S02]  /*17d0*/  @P0 IMAD R21, R20.reuse, R2, R5 ;  /* 0x0000000214150224 */ /* 0x040fe400078e0205 */
[----:B------:R-:W-:Y:S01]  /*17e0*/  @!P1 IMAD R4, R3, R4, R8 ;  /* 0x0000000403049224 */ /* 0x000fe200078e0208 */
[----:B------:R-:W1:Y:S08]  /*17f0*/  @P0 LDC.64 R16, c[0x0][0x390] ;  /* 0x0000e400ff100b82 */ /* 0x000e700000000a00 */
[----:B------:R-:W2:Y:S08]  /*1800*/  @P0 LDC.64 R18, c[0x0][0x380] ;  /* 0x0000e000ff120b82 */ /* 0x000eb00000000a00 */
[----:B------:R-:W3:Y:S01]  /*1810*/  @!P1 LDC R6, c[0x0][0x39c] ;  /* 0x0000e700ff069b82 */ /* 0x000ee20000000800 */
[----:B0-----:R-:W-:-:S07]  /*1820*/  @P0 IMAD R15, R20, R9, R7 ;  /* 0x00000009140f0224 */ /* 0x001fce00078e0207 */
[----:B------:R-:W0:Y:S01]  /*1830*/  @!P1 LDC.64 R10, c[0x0][0x390] ;  /* 0x0000e400ff0a9b82 */ /* 0x000e220000000a00 */
[----:B-1----:R-:W-:-:S07]  /*1840*/  @P0 IMAD.WIDE R16, R15, 0x4, R16 ;  /* 0x000000040f100825 */ /* 0x002fce00078e0210 */
[----:B------:R-:W1:Y:S01]  /*1850*/  @!P1 LDC.64 R12, c[0x0][0x380] ;  /* 0x0000e000ff0c9b82 */ /* 0x000e620000000a00 */
[----:B--2---:R-:W-:Y:S01]  /*1860*/  @P0 IMAD.WIDE R18, R21, 0x4, R18 ;  /* 0x0000000415120825 */ /* 0x004fe200078e0212 */
[----:B------:R-:W2:Y:S03]  /*1870*/  @P0 LDG.E R3, desc[UR8][R16.64] ;  /* 0x0000000810030981 */ /* 0x000ea6000c1e1900 */
[----:B------:R-:W-:Y:S02]  /*1880*/  @!P1 IMAD R15, R4, R2, R5 ;  /* 0x00000002040f9224 */ /* 0x000fe400078e0205 */
[----:B------:R-:W-:-:S04]  /*1890*/  @P0 IMAD.WIDE R8, R9, 0x4, R16 ;  /* 0x0000000409080825 */ /* 0x000fc800078e0210 */
[----:B---3--:R-:W-:Y:S02]  /*18a0*/  @!P1 IMAD R7, R4, R6, R7 ;  /* 0x0000000604079224 */ /* 0x008fe400078e0207 */
[----:B------:R-:W-:Y:S01]  /*18b0*/  @P0 IMAD.WIDE R4, R2, 0x4, R18 ;  /* 0x0000000402040825 */ /* 0x000fe200078e0212 */
[----:B------:R-:W3:Y:S04]  /*18c0*/  @P0 LDG.E R8, desc[UR8][R8.64] ;  /* 0x0000000808080981 */ /* 0x000ee8000c1e1900 */
[----:B------:R-:W2:Y:S01]  /*18d0*/  @P0 LDG.E R18, desc[UR8][R18.64] ;  /* 0x0000000812120981 */ /* 0x000ea2000c1e1900 */
[----:B0-----:R-:W-:-:S03]  /*18e0*/  @!P1 IMAD.WIDE R10, R7, 0x4, R10 ;  /* 0x00000004070a9825 */ /* 0x001fc600078e020a */
[----:B------:R-:W3:Y:S01]  /*18f0*/  @P0 LDG.E R4, desc[UR8][R4.64] ;  /* 0x0000000804040981 */ /* 0x000ee2000c1e1900 */
[----:B-1----:R-:W-:-:S03]  /*1900*/  @!P1 IMAD.WIDE R12, R15, 0x4, R12 ;  /* 0x000000040f0c9825 */ /* 0x002fc600078e020c */
[----:B------:R-:W4:Y:S04]  /*1910*/  @!P1 LDG.E R11, desc[UR8][R10.64] ;  /* 0x000000080a0b9981 */ /* 0x000f28000c1e1900 */
[----:B------:R-:W4:Y:S01]  /*1920*/  @!P1 LDG.E R12, desc[UR8][R12.64] ;  /* 0x000000080c0c9981 */ /* 0x000f22000c1e1900 */
[----:B--2---:R-:W-:-:S04]  /*1930*/  @P0 FFMA R3, R3, R18, R14 ;  /* 0x0000001203030223 */ /* 0x004fc8000000000e */
[----:B---3--:R-:W-:-:S04]  /*1940*/  @P0 FFMA R14, R8, R4, R3 ;  /* 0x00000004080e0223 */ /* 0x008fc80000000003 */
[----:B----4-:R-:W-:-:S07]  /*1950*/  @!P1 FFMA R14, R11, R12, R14 ;  /* 0x0000000c0b0e9223 */ /* 0x010fce000000000e */
.L_x_227:
[----:B------:R-:W0:Y:S02]  /*1960*/  LDC.64 R2, c[0x0][0x388] ;  /* 0x0000e200ff027b82 */ /* 0x000e240000000a00 */
[----:B0-----:R-:W-:-:S05]  /*1970*/  IMAD.WIDE R2, R0, 0x4, R2 ;  /* 0x0000000400027825 */ /* 0x001fca00078e0202 */
[----:B------:R-:W2:Y:S02]  /*1980*/  LDG.E R5, desc[UR8][R2.64] ;  /* 0x0000000802057981 */ /* 0x000ea4000c1e1900 */
[----:B--2---:R-:W-:-:S05]  /*1990*/  FADD R5, R5, R14 ;  /* 0x0000000e05057221 */ /* 0x004fca0000000000 */
[----:B------:R-:W-:Y:S01]  /*19a0*/  STG.E desc[UR8][R2.64], R5 ;  /* 0x0000000502007986 */ /* 0x000fe2000c101908 */
[----:B------:R-:W-:Y:S05]  /*19b0*/  EXIT ;  /* 0x000000000000794d */ /* 0x000fea0003800000 */
.L_x_231:
        /* <DEDUP_REMOVED lines=12> */
.L_x_327:


//--------------------- .text._ZN7algebra10mm_in_gradEPfS0_S0_iiiiib --------------------------
	.section	.text._ZN7algebra10mm_in_gradEPfS0_S0_iiiiib,"ax",@progbits
	.align	128
        .global         _ZN7algebra10mm_in_gradEPfS0_S0_iiiiib
        .type           _ZN7algebra10mm_in_gradEPfS0_S0_iiiiib,@function
        .size           _ZN7algebra10mm_in_gradEPfS0_S0_iiiiib,(.L_x_328 - _ZN7algebra10mm_in_gradEPfS0_S0_iiiiib)
        .other          _ZN7algebra10mm_in_gradEPfS0_S0_iiiiib,@"STO_CUDA_ENTRY STV_DEFAULT"
_ZN7algebra10mm_in_gradEPfS0_S0_iiiiib:
.text._ZN7algebra10mm_in_gradEPfS0_S0_iiiiib:
[----:B------:R-:W-:Y:S08]  /*0000*/  LDC R1, c[0x0][0x37c] ;  /* 0x0000df00ff017b82 */ /* 0x000ff00000000800 */
[----:B------:R-:W0:Y:S01]  /*0010*/  LDC R4, c[0x0][0x3a4] ;  /* 0x0000e900ff047b82 */ /* 0x000e220000000800 */
[----:B------:R-:W1:Y:S07]  /*0020*/  S2R R11, SR_TID.X ;  /* 0x00000000000b7919 */ /* 0x000e6e0000002100 */
[----:B------:R-:W2:Y:S08]  /*0030*/  LDC R5, c[0x0][0x3a8] ;  /* 0x0000ea00ff057b82 */ /* 0x000eb00000000800 */
[----:B------:R-:W1:Y:S01]  /*0040*/  S2UR UR4, SR_CTAID.X ;  /* 0x00000000000479c3 */ /* 0x000e620000002500 */
[----:B0-----:R-:W-:-:S04]  /*0050*/  IABS R9, R4 ;  /* 0x0000000400097213 */ /* 0x001fc80000000000 */
[----:B------:R-:W0:Y:S08]  /*0060*/  I2F.RP R0, R9 ;  /* 0x0000000900007306 */ /* 0x000e300000209400 */
[----:B0-----:R-:W0:Y:S02]  /*0070*/  MUFU.RCP R0, R0 ;  /* 0x0000000000007308 */ /* 0x001e240000001000 */
[----:B0-----:R-:W-:-:S06]  /*0080*/  IADD3 R2, PT, PT, R0, 0xffffffe, RZ ;  /* 0x0ffffffe00027810 */ /* 0x001fcc0007ffe0ff */
[----:B------:R0:W3:Y:S02]  /*0090*/  F2I.FTZ.U32.TRUNC.NTZ R3, R2 ;  /* 0x0000000200037305 */ /* 0x0000e4000021f000 */
[----:B0-----:R-:W-:Y:S01]  /*00a0*/  HFMA2 R2, -RZ, RZ, 0, 0 ;  /* 0x00000000ff027431 */ /* 0x001fe200000001ff */
[----:B---3--:R-:W-:-:S05]  /*00b0*/  IADD3 R6, PT, PT, RZ, -R3, RZ ;  /* 0x80000003ff067210 */ /* 0x008fca0007ffe0ff */
[----:B------:R-:W-:Y:S01]  /*00c0*/  IMAD R7, R6, R9, RZ ;  /* 0x0000000906077224 */ /* 0x000fe200078e02ff */
[----:B--2---:R-:W-:-:S03]  /*00d0*/  IABS R6, R5 ;  /* 0x0000000500067213 */ /* 0x004fc60000000000 */
[----:B------:R-:W-:-:S06]  /*00e0*/  IMAD.HI.U32 R3, R3, R7, R2 ;  /* 0x0000000703037227 */ /* 0x000fcc00078e0002 */
[----:B------:R-:W-:Y:S02]  /*00f0*/  IMAD.HI.U32 R7, R3, R6, RZ ;  /* 0x0000000603077227 */ /* 0x000fe400078e00ff */
[----:B------:R-:W0:Y:S03]  /*0100*/  LDC.64 R2, c[0x0][0x398] ;  /* 0x0000e600ff027b82 */ /* 0x000e260000000a00 */
        /* <DEDUP_REMOVED lines=8> */
[----:B------:R-:W-:-:S02]  /*0190*/  ISETP.GE.AND P2, PT, R0, RZ, PT ;  /* 0x000000ff0000720c */ /* 0x000fc40003f46270 */
[----:B------:R-:W1:Y:S05]  /*01a0*/  LDC R0, c[0x0][0x360] ;  /* 0x0000d800ff007b82 */ /* 0x000e6a0000000800 */
[----:B------:R-:W-:-:S06]  /*01b0*/  @P0 IADD3 R7, PT, PT, R7, 0x1, RZ ;  /* 0x0000000107070810 */ /* 0x000fcc0007ffe0ff */
[----:B------:R-:W-:Y:S02]  /*01c0*/  @!P2 IADD3 R7, PT, PT, -R7, RZ, RZ ;  /* 0x000000ff0707a210 */ /* 0x000fe40007ffe1ff */
[----:B------:R-:W-:-:S04]  /*01d0*/  @!P1 LOP3.LUT R7, RZ, R4, RZ, 0x33, !PT ;  /* 0x00000004ff079212 */ /* 0x000fc800078e33ff */
[-C--:B------:R-:W-:Y:S02]  /*01e0*/  IABS R13, R7.reuse ;  /* 0x00000007000d7213 */ /* 0x080fe40000000000 */
[----:B------:R-:W-:Y:S02]  /*01f0*/  IABS R10, R7 ;  /* 0x00000007000a7213 */ /* 0x000fe40000000000 */
[----:B------:R-:W2:Y:S02]  /*0200*/  I2F.RP R4, R13 ;  /* 0x0000000d00047306 */ /* 0x000ea40000209400 */
[----:B------:R-:W-:Y:S01]  /*0210*/  IADD3 R10, PT, PT, RZ, -R10, RZ ;  /* 0x8000000aff0a7210 */ /* 0x000fe20007ffe0ff */
[----:B-1----:R-:W-:-:S05]  /*0220*/  IMAD R0, R0, UR4, R11 ;  /* 0x0000000400007c24 */ /* 0x002fca000f8e020b */
[----:B--2---:R-:W1:Y:S02]  /*0230*/  MUFU.RCP R4, R4 ;  /* 0x0000000400047308 */ /* 0x004e640000001000 */
[----:B-1----:R-:W-:Y:S02]  /*0240*/  IADD3 R8, PT, PT, R4, 0xffffffe, RZ ;  /* 0x0ffffffe04087810 */ /* 0x002fe40007ffe0ff */
[----:B------:R-:W-:-:S04]  /*0250*/  IABS R4, R0 ;  /* 0x0000000000047213 */ /* 0x000fc80000000000 */
[----:B------:R1:W2:Y:S02]  /*0260*/  F2I.FTZ.U32.TRUNC.NTZ R9, R8 ;  /* 0x0000000800097305 */ /* 0x0002a4000021f000 */
[----:B-1----:R-:W-:Y:S02]  /*0270*/  MOV R8, RZ ;  /* 0x000000ff00087202 */ /* 0x002fe40000000f00 */
[----:B--2---:R-:W-:-:S05]  /*0280*/  IADD3 R6, PT, PT, RZ, -R9, RZ ;  /* 0x80000009ff067210 */ /* 0x004fca0007ffe0ff */
[----:B------:R-:W-:-:S04]  /*0290*/  IMAD R11, R6, R13, RZ ;  /* 0x0000000d060b7224 */ /* 0x000fc800078e02ff */
[----:B------:R-:W-:Y:S01]  /*02a0*/  IMAD.HI.U32 R6, R9, R11, R8 ;  /* 0x0000000b09067227 */ /* 0x000fe200078e0008 */
[----:B0-----:R-:W-:Y:S02]  /*02b0*/  IABS R9, R3 ;  /* 0x0000000300097213 */ /* 0x001fe40000000000 */
[----:B------:R-:W-:Y:S02]  /*02c0*/  MOV R11, R4 ;  /* 0x00000004000b7202 */ /* 0x000fe40000000f00 */
[----:B------:R-:W-:-:S03]  /*02d0*/  MOV R4, R9 ;  /* 0x0000000900047202 */ /* 0x000fc60000000f00 */
[----:B------:R-:W-:Y:S01]  /*02e0*/  IMAD.HI.U32 R9, R6, R11, RZ ;  /* 0x0000000b06097227 */ /* 0x000fe200078e00ff */
[----:B------:R-:W0:Y:S03]  /*02f0*/  I2F.RP R8, R4 ;  /* 0x0000000400087306 */ /* 0x000e260000209400 */
[----:B------:R-:W-:-:S05]  /*0300*/  IMAD R6, R9, R10, R11 ;  /* 0x0000000a09067224 */ /* 0x000fca00078e020b */
[----:B------:R-:W-:Y:S01]  /*0310*/  ISETP.GT.U32.AND P1, PT, R13, R6, PT ;  /* 0x000000060d00720c */ /* 0x000fe20003f24070 */
[----:B0-----:R-:W0:-:S12]  /*0320*/  MUFU.RCP R8, R8 ;  /* 0x0000000800087308 */ /* 0x001e180000001000 */
[-C--:B------:R-:W-:Y:S02]  /*0330*/  @!P1 IADD3 R6, PT, PT, R6, -R13.reuse, RZ ;  /* 0x8000000d06069210 */ /* 0x080fe40007ffe0ff */
[----:B------:R-:W-:Y:S02]  /*0340*/  @!P1 IADD3 R9, PT, PT, R9, 0x1, RZ ;  /* 0x0000000109099810 */ /* 0x000fe40007ffe0ff */
[----:B------:R-:W-:Y:S02]  /*0350*/  ISETP.GE.U32.AND P0, PT, R6, R13, PT ;  /* 0x0000000d0600720c */ /* 0x000fe40003f06070 */
[----:B------:R-:W-:Y:S02]  /*0360*/  LOP3.LUT R6, R0, R7, RZ, 0x3c, !PT ;  /* 0x0000000700067212 */ /* 0x000fe400078e3cff */
[----:B------:R-:W-:Y:S02]  /*0370*/  ISETP.NE.AND P1, PT, R7, RZ, PT ;  /* 0x000000ff0700720c */ /* 0x000fe40003f25270 */
[----:B------:R-:W-:-:S02]  /*0380*/  ISETP.GE.AND P2, PT, R6, RZ, PT ;  /* 0x000000ff0600720c */ /* 0x000fc40003f46270 */
[----:B0-----:R-:W-:-:S04]  /*0390*/  IADD3 R12, PT, PT, R8, 0xffffffe, RZ ;  /* 0x0ffffffe080c7810 */ /* 0x001fc80007ffe0ff */
[----:B------:R0:W1:Y:S01]  /*03a0*/  F2I.FTZ.U32.TRUNC.NTZ R13, R12 ;  /* 0x0000000c000d7305 */ /* 0x000062000021f000 */
[----:B------:R-:W-:-:S06]  /*03b0*/  @P0 IADD3 R9, PT, PT, R9, 0x1, RZ ;  /* 0x0000000109090810 */ /* 0x000fcc0007ffe0ff */
[----:B------:R-:W-:Y:S02]  /*03c0*/  @!P2 IADD3 R9, PT, PT, -R9, RZ, RZ ;  /* 0x000000ff0909a210 */ /* 0x000fe40007ffe1ff */
[----:B------:R-:W-:Y:S01]  /*03d0*/  @!P1 LOP3.LUT R9, RZ, R7, RZ, 0x33, !PT ;  /* 0x00000007ff099212 */ /* 0x000fe200078e33ff */
[----:B0-----:R-:W-:Y:S01]  /*03e0*/  HFMA2 R12, -RZ, RZ, 0, 0 ;  /* 0x00000000ff0c7431 */ /* 0x001fe200000001ff */
[----:B------:R-:W-:Y:S02]  /*03f0*/  ISETP.GE.AND P2, PT, R0, R5, PT ;  /* 0x000000050000720c */ /* 0x000fe40003f46270 */
[----:B------:R-:W-:Y:S02]  /*0400*/  IADD3 R6, PT, PT, -R9, RZ, RZ ;  /* 0x000000ff09067210 */ /* 0x000fe40007ffe1ff */
[----:B-1----:R-:W-:-:S03]  /*0410*/  IADD3 R15, PT, PT, RZ, -R13, RZ ;  /* 0x8000000dff0f7210 */ /* 0x002fc60007ffe0ff */
[----:B------:R-:W-:Y:S02]  /*0420*/  IMAD R6, R7, R6, R0 ;  /* 0x0000000607067224 */ /* 0x000fe400078e0200 */
[----:B------:R-:W-:-:S03]  /*0430*/  IMAD R7, R15, R4, RZ ;  /* 0x000000040f077224 */ /* 0x000fc600078e02ff */
[----:B------:R-:W-:Y:S01]  /*0440*/  IABS R8, R6 ;  /* 0x0000000600087213 */ /* 0x000fe20000000000 */
[----:B------:R-:W-:-:S03]  /*0450*/  IMAD.HI.U32 R12, R13, R7, R12 ;  /* 0x000000070d0c7227 */ /* 0x000fc600078e000c */
[----:B------:R-:W-:-:S03]  /*0460*/  MOV R13, R8 ;  /* 0x00000008000d7202 */ /* 0x000fc60000000f00 */
[----:B------:R-:W-:-:S04]  /*0470*/  IMAD.HI.U32 R7, R12, R11, RZ ;  /* 0x0000000b0c077227 */ /* 0x000fc800078e00ff */
[----:B------:R-:W-:Y:S01]  /*0480*/  IMAD.HI.U32 R12, R12, R13, RZ ;  /* 0x0000000d0c0c7227 */ /* 0x000fe200078e00ff */
[----:B------:R-:W-:-:S04]  /*0490*/  IADD3 R8, PT, PT, -R7, RZ, RZ ;  /* 0x000000ff07087210 */ /* 0x000fc80007ffe1ff */
[----:B------:R-:W-:Y:S01]  /*04a0*/  IADD3 R7, PT, PT, -R12, RZ, RZ ;  /* 0x000000ff0c077210 */ /* 0x000fe20007ffe1ff */
[----:B------:R-:W-:-:S04]  /*04b0*/  IMAD R11, R4, R8, R11 ;  /* 0x00000008040b7224 */ /* 0x000fc800078e020b */
[C---:B------:R-:W-:Y:S01]  /*04c0*/  IMAD R5, R4.reuse, R7, R13 ;  /* 0x0000000704057224 */ /* 0x040fe200078e020d */
[----:B------:R-:W-:-:S04]  /*04d0*/  ISETP.GT.U32.AND P1, PT, R4, R11, PT ;  /* 0x0000000b0400720c */ /* 0x000fc80003f24070 */
[----:B------:R-:W-:Y:S01]  /*04e0*/  ISETP.GT.U32.AND P0, PT, R4, R5, PT ;  /* 0x000000050400720c */ /* 0x000fe20003f04070 */
[----:B------:R-:W-:-:S12]  /*04f0*/  @P2 EXIT ;  /* 0x000000000000294d */ /* 0x000fd80003800000 */
[----:B------:R-:W0:Y:S01]  /*0500*/  LDCU.U8 UR4, c[0x0][0x3ac] ;  /* 0x00007580ff0477ac */ /* 0x000e220008000000 */
[-C--:B------:R-:W-:Y:S02]  /*0510*/  @!P1 IADD3 R11, PT, PT, R11, -R4.reuse, RZ ;  /* 0x800000040b0b9210 */ /* 0x080fe40007ffe0ff */
[-C--:B------:R-:W-:Y:S01]  /*0520*/  @!P0 IADD3 R5, PT, PT, R5, -R4.reuse, RZ ;  /* 0x8000000405058210 */ /* 0x080fe20007ffe0ff */
[----:B------:R-:W1:Y:S01]  /*0530*/  LDCU UR11, c[0x0][0x3a0] ;  /* 0x00007400ff0b77ac */ /* 0x000e620008000800 */
[----:B------:R-:W-:Y:S02]  /*0540*/  ISETP.GT.U32.AND P4, PT, R4, R11, PT ;  /* 0x0000000b0400720c */ /* 0x000fe40003f84070 */
[----:B------:R-:W-:Y:S01]  /*0550*/  ISETP.GE.U32.AND P1, PT, R5, R4, PT ;  /* 0x000000040500720c */ /* 0x000fe20003f26070 */
[----:B------:R-:W2:Y:S01]  /*0560*/  LDCU.64 UR12, c[0x0][0x358] ;  /* 0x00006b00ff0c77ac */ /* 0x000ea20008000a00 */
[----:B------:R-:W-:Y:S02]  /*0570*/  LOP3.LUT R6, R6, R3, RZ, 0x3c, !PT ;  /* 0x0000000306067212 */ /* 0x000fe400078e3cff */
[----:B------:R-:W-:-:S02]  /*0580*/  ISETP.GE.AND P2, PT, R0, RZ, PT ;  /* 0x000000ff0000720c */ /* 0x000fc40003f46270 */
[----:B------:R-:W-:Y:S02]  /*0590*/  ISETP.GE.AND P3, PT, R6, RZ, PT ;  /* 0x000000ff0600720c */ /* 0x000fe40003f66270 */
[----:B------:R-:W-:Y:S02]  /*05a0*/  @!P0 IADD3 R12, PT, PT, R12, 0x1, RZ ;  /* 0x000000010c0c8810 */ /* 0x000fe40007ffe0ff */
[----:B------:R-:W-:Y:S01]  /*05b0*/  ISETP.NE.AND P0, PT, R3, RZ, PT ;  /* 0x000000ff0300720c */ /* 0x000fe20003f05270 */
[----:B0-----:R-:W-:Y:S01]  /*05c0*/  UPRMT UR4, UR4, 0x8880, URZ ;  /* 0x0000888004047896 */ /* 0x001fe200080000ff */
[----:B------:R-:W-:Y:S02]  /*05d0*/  @!P4 IADD3 R11, PT, PT, R11, -R4, RZ ;  /* 0x800000040b0bc210 */ /* 0x000fe40007ffe0ff */
[----:B------:R-:W-:Y:S01]  /*05e0*/  @P1 IADD3 R12, PT, PT, R12, 0x1, RZ ;  /* 0x000000010c0c1810 */ /* 0x000fe20007ffe0ff */
[----:B------:R-:W-:Y:S01]  /*05f0*/  UISETP.NE.AND UP0, UPT, UR4, URZ, UPT ;  /* 0x000000ff0400728c */ /* 0x000fe2000bf05270 */
[----:B------:R-:W-:Y:S01]  /*0600*/  LOP3.LUT R5, RZ, R3, RZ, 0x33, !PT ;  /* 0x00000003ff057212 */ /* 0x000fe200078e33ff */
[----:B-1----:R-:W-:Y:S01]  /*0610*/  IMAD R4, R2, UR11, RZ ;  /* 0x0000000b02047c24 */ /* 0x002fe2000f8e02ff */
[----:B------:R-:W-:-:S02]  /*0620*/  @!P2 IADD3 R11, PT, PT, -R11, RZ, RZ ;  /* 0x000000ff0b0ba210 */ /* 0x000fc40007ffe1ff */
[----:B------:R-:W-:Y:S02]  /*0630*/  @!P3 IADD3 R12, PT, PT, -R12, RZ, RZ ;  /* 0x000000ff0c0cb210 */ /* 0x000fe40007ffe1ff */
[----:B------:R-:W-:Y:S01]  /*0640*/  SEL R10, R5, R11, !P0 ;  /* 0x0000000b050a7207 */ /* 0x000fe20004000000 */
[----:B------:R-:W-:Y:S01]  /*0650*/  IMAD R11, R9, R4, RZ ;  /* 0x00000004090b7224 */ /* 0x000fe200078e02ff */
[----:B------:R-:W-:Y:S01]  /*0660*/  SEL R8, R5, R12, !P0 ;  /* 0x0000000c05087207 */ /* 0x000fe20004000000 */
[----:B--2---:R-:W-:Y:S06]  /*0670*/  BRA.U !UP0, `(.L_x_232) ;  /* 0x0000000908987547 */ /* 0x004fec000b800000 */
[----:B------:R-:W-:Y:S01]  /*0680*/  UISETP.GE.AND UP0, UPT, UR11, 0x1, UPT ;  /* 0x000000010b00788c */ /* 0x000fe2000bf06270 */
[----:B------:R-:W-:-:S08]  /*0690*/  HFMA2 R14, -RZ, RZ, 0, 0 ;  /* 0x00000000ff0e7431 */ /* 0x000fd000000001ff */
[----:B------:R-:W-:Y:S05]  /*06a0*/  BRA.U !UP0, `(.L_x_233) ;  /* 0x0000000908747547 */ /* 0x000fea000b800000 */
[----:B------:R-:W-:Y:S02]  /*06b0*/  UISETP.GE.U32.AND UP1, UPT, UR11, 0x10, UPT ;  /* 0x000000100b00788c */ /* 0x000fe4000bf26070 */
[----:B------:R-:W-:Y:S01]  /*06c0*/  IMAD R3, R10, UR11, RZ ;  /* 0x0000000b0a037c24 */ /* 0x000fe2000f8e02ff */
[----:B------:R-:W-:Y:S01]  /*06d0*/  ULOP3.LUT UR8, UR11, 0xf, URZ, 0xc0, !UPT ;  /* 0x0000000f0b087892 */ /* 0x000fe2000f8ec0ff */
[----:B------:R-:W-:Y:S02]  /*06e0*/  MOV R14, RZ ;  /* 0x000000ff000e7202 */ /* 0x000fe40000000f00 */
[----:B------:R-:W-:Y:S01]  /*06f0*/  MOV R10, RZ ;  /* 0x000000ff000a7202 */ /* 0x000fe20000000f00 */
[----:B------:R-:W-:Y:S02]  /*0700*/  UISETP.NE.AND UP0, UPT, UR8, URZ, UPT ;  /* 0x000000ff0800728c */ /* 0x000fe4000bf05270 */
[----:B------:R-:W-:Y:S09]  /*0710*/  BRA.U !UP1, `(.L_x_234) ;  /* 0x0000000509207547 */ /* 0x000ff2000b800000 */
[----:B------:R-:W0:Y:S01]  /*0720*/  LDCU.64 UR6, c[0x0][0x380] ;  /* 0x00007000ff0677ac */ /* 0x000e220008000a00 */
[----:B------:R-:W-:Y:S01]  /*0730*/  IMAD R13, R9, R2, R8 ;  /* 0x00000002090d7224 */ /* 0x000fe200078e0208 */
[----:B------:R-:W-:Y:S01]  /*0740*/  MOV R14, RZ ;  /* 0x000000ff000e7202 */ /* 0x000fe20000000f00 */
[----:B------:R-:W1:Y:S01]  /*0750*/  LDCU.64 UR4, c[0x0][0x390] ;  /* 0x00007200ff0477ac */ /* 0x000e620008000a00 */
[----:B------:R-:W-:Y:S01]  /*0760*/  MOV R12, R3 ;  /* 0x00000003000c7202 */ /* 0x000fe20000000f00 */
[----:B------:R-:W-:Y:S01]  /*0770*/  IMAD R13, R13, UR11, RZ ;  /* 0x0000000b0d0d7c24 */ /* 0x000fe2000f8e02ff */
[----:B------:R-:W-:-:S04]  /*0780*/  ULOP3.LUT UR9, UR11, 0x7ffffff0, URZ, 0xc0, !UPT ;  /* 0x7ffffff00b097892 */ /* 0x000fc8000f8ec0ff */
[----:B------:R-:W-:Y:S02]  /*0790*/  UIADD3 UR10, UPT, UPT, -UR9, URZ, URZ ;  /* 0x000000ff090a7290 */ /* 0x000fe4000fffe1ff */
[----:B------:R-:W-:Y:S01]  /*07a0*/  MOV R10, UR9 ;  /* 0x00000009000a7c02 */ /* 0x000fe20008000f00 */
[----:B0-----:R-:W-:Y:S02]  /*07b0*/  UIADD3 UR6, UP1, UPT, UR6, 0x20, URZ ;  /* 0x0000002006067890 */ /* 0x001fe4000ff3e0ff */
[----:B-1----:R-:W-:Y:S02]  /*07c0*/  UIADD3 UR4, UP2, UPT, UR4, 0x20, URZ ;  /* 0x0000002004047890 */ /* 0x002fe4000ff5e0ff */
[----:B------:R-:W-:Y:S02]  /*07d0*/  UIADD3.X UR7, UPT, UPT, URZ, UR7, URZ, UP1, !UPT ;  /* 0x00000007ff077290 */ /* 0x000fe40008ffe4ff */
[----:B------:R-:W-:-:S12]  /*07e0*/  UIADD3.X UR5, UPT, UPT, URZ, UR5, URZ, UP2, !UPT ;  /* 0x00000005ff057290 */ /* 0x000fd800097fe4ff */
.L_x_235:
[----:B------:R-:W-:Y:S02]  /*07f0*/  MOV R4, UR6 ;  /* 0x0000000600047c02 */ /* 0x000fe40008000f00 */
[----:B------:R-:W-:Y:S02]  /*0800*/  MOV R5, UR7 ;  /* 0x0000000700057c02 */ /* 0x000fe40008000f00 */
[----:B------:R-:W-:Y:S02]  /*0810*/  MOV R6, UR4 ;  /* 0x0000000400067c02 */ /* 0x000fe40008000f00 */
[----:B------:R-:W-:Y:S01]  /*0820*/  MOV R7, UR5 ;  /* 0x0000000500077c02 */ /* 0x000fe20008000f00 */
[----:B------:R-:W-:-:S04]  /*0830*/  IMAD.WIDE R4, R13, 0x4, R4 ;  /* 0x000000040d047825 */ /* 0x000fc800078e0204 */
[----:B------:R-:W-:Y:S01]  /*0840*/  IMAD.WIDE R6, R12, 0x4, R6 ;  /* 0x000000040c067825 */ /* 0x000fe200078e0206 */
[----:B------:R-:W2:Y:S04]  /*0850*/  LDG.E R18, desc[UR12][R4.64+-0x20] ;  /* 0xffffe00c04127981 */ /* 0x000ea8000c1e1900 */
[----:B------:R-:W2:Y:S04]  /*0860*/  LDG.E R17, desc[UR12][R6.64+-0x20] ;  /* 0xffffe00c06117981 */ /* 0x000ea8000c1e1900 */
[----:B------:R-:W3:Y:S04]  /*0870*/  LDG.E R19, desc[UR12][R4.64+-0x1c] ;  /* 0xffffe40c04137981 */ /* 0x000ee8000c1e1900 */
[----:B------:R-:W3:Y:S04]  /*0880*/  LDG.E R26, desc[UR12][R6.64+-0x1c] ;  /* 0xffffe40c061a7981 */ /* 0x000ee8000c1e1900 */
[----:B------:R-:W4:Y:S04]  /*0890*/  LDG.E R16, desc[UR12][R6.64+-0x18] ;  /* 0xffffe80c06107981 */ /* 0x000f28000c1e1900 */
[----:B------:R-:W4:Y:S04]  /*08a0*/  LDG.E R15, desc[UR12][R4.64+-0x18] ;  /* 0xffffe80c040f7981 */ /* 0x000f28000c1e1900 */
[----:B------:R-:W5:Y:S04]  /*08b0*/  LDG.E R20, desc[UR12][R6.64+-0x14] ;  /* 0xffffec0c06147981 */ /* 0x000f68000c1e1900 */
[----:B------:R-:W5:Y:S04]  /*08c0*/  LDG.E R21, desc[UR12][R4.64+-0x14] ;  /* 0xffffec0c04157981 */ /* 0x000f68000c1e1900 */
[----:B------:R-:W5:Y:S04]  /*08d0*/  LDG.E R22, desc[UR12][R6.64+-0x10] ;  /* 0xfffff00c06167981 */ /* 0x000f68000c1e1900 */
[----:B------:R-:W5:Y:S04]  /*08e0*/  LDG.E R23, desc[UR12][R4.64+-0x10] ;  /* 0xfffff00c04177981 */ /* 0x000f68000c1e1900 */
[----:B------:R-:W5:Y:S04]  /*08f0*/  LDG.E R24, desc[UR12][R6.64+-0xc] ;  /* 0xfffff40c06187981 */ /* 0x000f68000c1e1900 */
[----:B------:R-:W5:Y:S01]  /*0900*/  LDG.E R25, desc[UR12][R4.64+-0xc] ;  /* 0xfffff40c04197981 */ /* 0x000f62000c1e1900 */
[----:B--2---:R-:W-:-:S03]  /*0910*/  FFMA R17, R17, R18, R14 ;  /* 0x0000001211117223 */ /* 0x004fc6000000000e */
[----:B------:R-:W2:Y:S04]  /*0920*/  LDG.E R18, desc[UR12][R6.64+-0x8] ;  /* 0xfffff80c06127981 */ /* 0x000ea8000c1e1900 */
[----:B------:R-:W2:Y:S01]  /*0930*/  LDG.E R14, desc[UR12][R6.64+-0x4] ;  /* 0xfffffc0c060e7981 */ /* 0x000ea2000c1e1900 */
[----:B---3--:R-:W-:-:S03]  /*0940*/  FFMA R17, R26, R19, R17 ;  /* 0x000000131a117223 */ /* 0x008fc60000000011 */
[----:B------:R-:W2:Y:S04]  /*0950*/  LDG.E R19, desc[UR12][R4.64+-0x8] ;  /* 0xfffff80c04137981 */ /* 0x000ea8000c1e1900 */
[----:B------:R-:W3:Y:S01]  /*0960*/  LDG.E R26, desc[UR12][R6.64+0x1c] ;  /* 0x00001c0c061a7981 */ /* 0x000ee2000c1e1900 */
[----:B----4-:R-:W-:-:S03]  /*0970*/  FFMA R27, R16, R15, R17 ;  /* 0x0000000f101b7223 */ /* 0x010fc60000000011 */
[----:B------:R-:W4:Y:S04]  /*0980*/  LDG.E R15, desc[UR12][R4.64+-0x4] ;  /* 0xfffffc0c040f7981 */ /* 0x000f28000c1e1900 */
[----:B------:R-:W3:Y:S04]  /*0990*/  LDG.E R16, desc[UR12][R6.64] ;  /* 0x0000000c06107981 */ /* 0x000ee8000c1e1900 */
[----:B------:R-:W3:Y:S01]  /*09a0*/  LDG.E R17, desc[UR12][R4.64] ;  /* 0x0000000c04117981 */ /* 0x000ee2000c1e1900 */
[----:B-----5:R-:W-:-:S03]  /*09b0*/  FFMA R21, R20, R21, R27 ;  /* 0x0000001514157223 */ /* 0x020fc6000000001b */
[----:B------:R-:W5:Y:S01]  /*09c0*/  LDG.E R20, desc[UR12][R6.64+0x4] ;  /* 0x0000040c06147981 */ /* 0x000f62000c1e1900 */
[----:B------:R-:W-:-:S03]  /*09d0*/  FFMA R23, R22, R23, R21 ;  /* 0x0000001716177223 */ /* 0x000fc60000000015 */
[----:B------:R-:W5:Y:S04]  /*09e0*/  LDG.E R21, desc[UR12][R4.64+0x4] ;  /* 0x0000040c04157981 */ /* 0x000f68000c1e1900 */
[----:B------:R-:W5:Y:S01]  /*09f0*/  LDG.E R22, desc[UR12][R6.64+0x8] ;  /* 0x0000080c06167981 */ /* 0x000f62000c1e1900 */
[----:B------:R-:W-:-:S03]  /*0a00*/  FFMA R25, R24, R25, R23 ;  /* 0x0000001918197223 */ /* 0x000fc60000000017 */
[----:B------:R-:W5:Y:S04]  /*0a10*/  LDG.E R23, desc[UR12][R4.64+0x8] ;  /* 0x0000080c04177981 */ /* 0x000f68000c1e1900 */
[----:B------:R-:W5:Y:S04]  /*0a20*/  LDG.E R24, desc[UR12][R6.64+0x14] ;  /* 0x0000140c06187981 */ /* 0x000f68000c1e1900 */
[----:B------:R-:W5:Y:S01]  /*0a30*/  LDG.E R27, desc[UR12][R4.64+0x1c] ;  /* 0x00001c0c041b7981 */ /* 0x000f62000c1e1900 */
[----:B--2---:R-:W-:-:S03]  /*0a40*/  FFMA R25, R18, R19, R25 ;  /* 0x0000001312197223 */ /* 0x004fc60000000019 */
[----:B------:R-:W2:Y:S04]  /*0a50*/  LDG.E R18, desc[UR12][R6.64+0xc] ;  /* 0x00000c0c06127981 */ /* 0x000ea8000c1e1900 */
[----:B------:R-:W2:Y:S01]  /*0a60*/  LDG.E R19, desc[UR12][R4.64+0xc] ;  /* 0x00000c0c04137981 */ /* 0x000ea2000c1e1900 */
[----:B----4-:R-:W-:-:S03]  /*0a70*/  FFMA R25, R14, R15, R25 ;  /* 0x0000000f0e197223 */ /* 0x010fc60000000019 */
[----:B------:R-:W4:Y:S04]  /*0a80*/  LDG.E R14, desc[UR12][R6.64+0x10] ;  /* 0x0000100c060e7981 */ /* 0x000f28000c1e1900 */
[----:B------:R-:W4:Y:S01]  /*0a90*/  LDG.E R15, desc[UR12][R4.64+0x10] ;  /* 0x0000100c040f7981 */ /* 0x000f22000c1e1900 */
[----:B---3--:R-:W-:-:S03]  /*0aa0*/  FFMA R29, R16, R17, R25 ;  /* 0x00000011101d7223 */ /* 0x008fc60000000019 */
[----:B------:R-:W3:Y:S04]  /*0ab0*/  LDG.E R25, desc[UR12][R4.64+0x14] ;  /* 0x0000140c04197981 */ /* 0x000ee8000c1e1900 */
[----:B------:R-:W3:Y:S04]  /*0ac0*/  LDG.E R16, desc[UR12][R6.64+0x18] ;  /* 0x0000180c06107981 */ /* 0x000ee8000c1e1900 */
[----:B------:R-:W3:Y:S01]  /*0ad0*/  LDG.E R17, desc[UR12][R4.64+0x18] ;  /* 0x0000180c04117981 */ /* 0x000ee2000c1e1900 */
[----:B-----5:R-:W-:-:S04]  /*0ae0*/  FFMA R21, R20, R21, R29 ;  /* 0x0000001514157223 */ /* 0x020fc8000000001d */
[----:B------:R-:W-:Y:S01]  /*0af0*/  FFMA R21, R22, R23, R21 ;  /* 0x0000001716157223 */ /* 0x000fe20000000015 */
[----:B------:R-:W-:-:S04]  /*0b00*/  UIADD3 UR10, UPT, UPT, UR10, 0x10, URZ ;  /* 0x000000100a0a7890 */ /* 0x000fc8000fffe0ff */
[----:B------:R-:W-:Y:S01]  /*0b10*/  UISETP.NE.AND UP1, UPT, UR10, URZ, UPT ;  /* 0x000000ff0a00728c */ /* 0x000fe2000bf25270 */
[----:B------:R-:W-:Y:S02]  /*0b20*/  IADD3 R13, PT, PT, R13, 0x10, RZ ;  /* 0x000000100d0d7810 */ /* 0x000fe40007ffe0ff */
[----:B------:R-:W-:Y:S01]  /*0b30*/  IADD3 R12, PT, PT, R12, 0x10, RZ ;  /* 0x000000100c0c7810 */ /* 0x000fe20007ffe0ff */
[----:B--2---:R-:W-:-:S04]  /*0b40*/  FFMA R19, R18, R19, R21 ;  /* 0x0000001312137223 */ /* 0x004fc80000000015 */
[----:B----4-:R-:W-:-:S04]  /*0b50*/  FFMA R15, R14, R15, R19 ;  /* 0x0000000f0e0f7223 */ /* 0x010fc80000000013 */
[----:B---3--:R-:W-:-:S04]  /*0b60*/  FFMA R15, R24, R25, R15 ;  /* 0x00000019180f7223 */ /* 0x008fc8000000000f */
[----:B------:R-:W-:-:S04]  /*0b70*/  FFMA R15, R16, R17, R15 ;  /* 0x00000011100f7223 */ /* 0x000fc8000000000f */
[----:B------:R-:W-:Y:S01]  /*0b80*/  FFMA R14, R26, R27, R15 ;  /* 0x0000001b1a0e7223 */ /* 0x000fe2000000000f */
[----:B------:R-:W-:Y:S06]  /*0b90*/  BRA.U UP1, `(.L_x_235) ;  /* 0xfffffffd01147547 */ /* 0x000fec000b83ffff */
.L_x_234:
[----:B------:R-:W-:Y:S01]  /*0ba0*/  IMAD R11, R8, UR11, R11 ;  /* 0x0000000b080b7c24 */ /* 0x000fe2000f8e020b */
[----:B------:R-:W-:Y:S06]  /*0bb0*/  BRA.U !UP0, `(.L_x_233) ;  /* 0x0000000508307547 */ /* 0x000fec000b800000 */
[----:B------:R-:W-:Y:S02]  /*0bc0*/  UISETP.GE.U32.AND UP0, UPT, UR8, 0x8, UPT ;  /* 0x000000080800788c */ /* 0x000fe4000bf06070 */
[----:B------:R-:W-:-:S04]  /*0bd0*/  ULOP3.LUT UR5, UR11, 0x7, URZ, 0xc0, !UPT ;  /* 0x000000070b057892 */ /* 0x000fc8000f8ec0ff */
[----:B------:R-:W-:-:S03]  /*0be0*/  UISETP.NE.AND UP1, UPT, UR5, URZ, UPT ;  /* 0x000000ff0500728c */ /* 0x000fc6000bf25270 */
[----:B------:R-:W-:Y:S08]  /*0bf0*/  BRA.U !UP0, `(.L_x_236) ;  /* 0x00000001087c7547 */ /* 0x000ff0000b800000 */
[----:B------:R-:W0:Y:S01]  /*0c00*/  LDC.64 R4, c[0x0][0x390] ;  /* 0x0000e400ff047b82 */ /* 0x000e220000000a00 */
[-C--:B------:R-:W-:Y:S02]  /*0c10*/  IADD3 R13, PT, PT, R3, R10.reuse, RZ ;  /* 0x0000000a030d7210 */ /* 0x080fe40007ffe0ff */
[----:B------:R-:W-:-:S05]  /*0c20*/  IADD3 R15, PT, PT, R11, R10, RZ ;  /* 0x0000000a0b0f7210 */ /* 0x000fca0007ffe0ff */
[----:B------:R-:W1:Y:S01]  /*0c30*/  LDC.64 R6, c[0x0][0x380] ;  /* 0x0000e000ff067b82 */ /* 0x000e620000000a00 */
[----:B0-----:R-:W-:-:S05]  /*0c40*/  IMAD.WIDE R4, R13, 0x4, R4 ;  /* 0x000000040d047825 */ /* 0x001fca00078e0204 */
[----:B------:R-:W2:Y:S01]  /*0c50*/  LDG.E R25, desc[UR12][R4.64] ;  /* 0x0000000c04197981 */ /* 0x000ea2000c1e1900 */
[----:B-1----:R-:W-:-:S03]  /*0c60*/  IMAD.WIDE R6, R15, 0x4, R6 ;  /* 0x000000040f067825 */ /* 0x002fc600078e0206 */
[----:B------:R-:W3:Y:S04]  /*0c70*/  LDG.E R28, desc[UR12][R4.64+0x4] ;  /* 0x0000040c041c7981 */ /* 0x000ee8000c1e1900 */
[----:B------:R-:W2:Y:S04]  /*0c80*/  LDG.E R26, desc[UR12][R6.64] ;  /* 0x0000000c061a7981 */ /* 0x000ea8000c1e1900 */
        /* <DEDUP_REMOVED lines=13> */
[----:B------:R-:W-:Y:S01]  /*0d60*/  IADD3 R10, PT, PT, R10, 0x8, RZ ;  /* 0x000000080a0a7810 */ /* 0x000fe20007ffe0ff */
[----:B--2---:R-:W-:-:S04]  /*0d70*/  FFMA R25, R25, R26, R14 ;  /* 0x0000001a19197223 */ /* 0x004fc8000000000e */
[----:B---3--:R-:W-:-:S04]  /*0d80*/  FFMA R28, R28, R27, R25 ;  /* 0x0000001b1c1c7223 */ /* 0x008fc80000000019 */
[----:B----4-:R-:W-:-:S04]  /*0d90*/  FFMA R22, R19, R22, R28 ;  /* 0x0000001613167223 */ /* 0x010fc8000000001c */
[----:B-----5:R-:W-:-:S04]  /*0da0*/  FFMA R20, R17, R20, R22 ;  /* 0x0000001411147223 */ /* 0x020fc80000000016 */
[----:B------:R-:W-:-:S04]  /*0db0*/  FFMA R18, R15, R18, R20 ;  /* 0x000000120f127223 */ /* 0x000fc80000000014 */
[----:B------:R-:W-:-:S04]  /*0dc0*/  FFMA R13, R13, R16, R18 ;  /* 0x000000100d0d7223 */ /* 0x000fc80000000012 */
[----:B------:R-:W-:-:S04]  /*0dd0*/  FFMA R12, R12, R23, R13 ;  /* 0x000000170c0c7223 */ /* 0x000fc8000000000d */
[----:B------:R-:W-:-:S07]  /*0de0*/  FFMA R14, R21, R24, R12 ;  /* 0x00000018150e7223 */ /* 0x000fce000000000c */
.L_x_236:
[----:B------:R-:W-:Y:S05]  /*0df0*/  BRA.U !UP1, `(.L_x_233) ;  /* 0x0000000109a07547 */ /* 0x000fea000b800000 */
        /* <DEDUP_REMOVED lines=12> */
[----:B------:R-:W4:Y:S04]  /*0ec0*/  LDG.E R11, desc[UR12][R4.64] ;  /* 0x0000000c040b7981 */ /* 0x000f28000c1e1900 */
[----:B------:R-:W4:Y:S04]  /*0ed0*/  LDG.E R12, desc[UR12][R6.64] ;  /* 0x0000000c060c7981 */ /* 0x000f28000c1e1900 */
[----:B------:R-:W2:Y:S04]  /*0ee0*/  LDG.E R13, desc[UR12][R6.64+0x4] ;  /* 0x0000040c060d7981 */ /* 0x000ea8000c1e1900 */
[----:B------:R-:W3:Y:S04]  /*0ef0*/  LDG.E R15, desc[UR12][R6.64+0x8] ;  /* 0x0000080c060f7981 */ /* 0x000ee8000c1e1900 */
[----:B------:R-:W5:Y:S04]  /*0f00*/  LDG.E R20, desc[UR12][R4.64+0xc] ;  /* 0x00000c0c04147981 */ /* 0x000f68000c1e1900 */
[----:B------:R-:W5:Y:S01]  /*0f10*/  LDG.E R17, desc[UR12][R6.64+0xc] ;  /* 0x00000c0c06117981 */ /* 0x000f62000c1e1900 */
[----:B------:R-:W-:Y:S01]  /*0f20*/  IADD3 R10, PT, PT, R10, 0x4, RZ ;  /* 0x000000040a0a7810 */ /* 0x000fe20007ffe0ff */
[----:B----4-:R-:W-:-:S04]  /*0f30*/  FFMA R11, R11, R12, R14 ;  /* 0x0000000c0b0b7223 */ /* 0x010fc8000000000e */
[----:B--2---:R-:W-:-:S04]  /*0f40*/  FFMA R11, R16, R13, R11 ;  /* 0x0000000d100b7223 */ /* 0x004fc8000000000b */
[----:B---3--:R-:W-:-:S04]  /*0f50*/  FFMA R11, R18, R15, R11 ;  /* 0x0000000f120b7223 */ /* 0x008fc8000000000b */
[----:B-----5:R-:W-:-:S07]  /*0f60*/  FFMA R14, R20, R17, R11 ;  /* 0x00000011140e7223 */ /* 0x020fce000000000b */
.L_x_237:
[----:B------:R-:W-:Y:S05]  /*0f70*/  BRA.U !UP1, `(.L_x_233) ;  /* 0x0000000109407547 */ /* 0x000fea000b800000 */
[----:B------:R-:W0:Y:S01]  /*0f80*/  LDC.64 R4, c[0x0][0x380] ;  /* 0x0000e000ff047b82 */ /* 0x000e220000000a00 */
[----:B------:R-:W-:Y:S01]  /*0f90*/  IMAD R9, R9, R2, R8 ;  /* 0x0000000209097224 */ /* 0x000fe200078e0208 */
[----:B------:R-:W-:Y:S01]  /*0fa0*/  IADD3 R13, PT, PT, R3, R10, RZ ;  /* 0x0000000a030d7210 */ /* 0x000fe20007ffe0ff */
[----:B------:R-:W-:Y:S02]  /*0fb0*/  UIADD3 UR4, UPT, UPT, -UR4, URZ, URZ ;  /* 0x000000ff04047290 */ /* 0x000fe4000fffe1ff */
[----:B------:R-:W-:-:S03]  /*0fc0*/  IMAD R11, R9, UR11, R10 ;  /* 0x0000000b090b7c24 */ /* 0x000fc6000f8e020a */
[----:B------:R-:W1:Y:S07]  /*0fd0*/  LDC.64 R6, c[0x0][0x390] ;  /* 0x0000e400ff067b82 */ /* 0x000e6e0000000a00 */
.L_x_238:
[----:B0-----:R-:W-:-:S04]  /*0fe0*/  IMAD.WIDE R2, R11, 0x4, R4 ;  /* 0x000000040b027825 */ /* 0x001fc800078e0204 */
[----:B-1----:R-:W-:Y:S02]  /*0ff0*/  IMAD.WIDE R8, R13, 0x4, R6 ;  /* 0x000000040d087825 */ /* 0x002fe400078e0206 */
[----:B------:R-:W2:Y:S04]  /*1000*/  LDG.E R2, desc[UR12][R2.64] ;  /* 0x0000000c02027981 */ /* 0x000ea8000c1e1900 */
[----:B------:R-:W2:Y:S01]  /*1010*/  LDG.E R9, desc[UR12][R8.64] ;  /* 0x0000000c08097981 */ /* 0x000ea2000c1e1900 */
[----:B------:R-:W-:Y:S01]  /*1020*/  UIADD3 UR4, UPT, UPT, UR4, 0x1, URZ ;  /* 0x0000000104047890 */ /* 0x000fe2000fffe0ff */
[----:B------:R-:W-:Y:S02]  /*1030*/  IADD3 R11, PT, PT, R11, 0x1, RZ ;  /* 0x000000010b0b7810 */ /* 0x000fe40007ffe0ff */
[----:B------:R-:W-:Y:S01]  /*1040*/  IADD3 R13, PT, PT, R13, 0x1, RZ ;  /* 0x000000010d0d7810 */ /* 0x000fe20007ffe0ff */
[----:B------:R-:W-:Y:S01]  /*1050*/  UISETP.NE.AND UP0, UPT, UR4, URZ, UPT ;  /* 0x000000ff0400728c */ /* 0x000fe2000bf05270 */
[----:B--2---:R-:W-:-:S08]  /*1060*/  FFMA R14, R9, R2, R14 ;  /* 0x00000002090e7223 */ /* 0x004fd0000000000e */
[----:B------:R-:W-:Y:S05]  /*1070*/  BRA.U UP0, `(.L_x_238) ;  /* 0xfffffffd00d87547 */ /* 0x000fea000b83ffff */
.L_x_233:
[----:B------:R-:W0:Y:S02]  /*1080*/  LDC.64 R2, c[0x0][0x388] ;  /* 0x0000e200ff027b82 */ /* 0x000e240000000a00 */
[----:B0-----:R-:W-:-:S05]  /*1090*/  IMAD.WIDE R2, R0, 0x4, R2 ;  /* 0x0000000400027825 */ /* 0x001fca00078e0202 */
[----:B------:R-:W2:Y:S02]  /*10a0*/  LDG.E R5, desc[UR12][R2.64] ;  /* 0x0000000c02057981 */ /* 0x000ea4000c1e1900 */
[----:B--2---:R-:W-:-:S05]  /*10b0*/  FADD R5, R5, R14 ;  /* 0x0000000e05057221 */ /* 0x004fca0000000000 */
[----:B------:R-:W-:Y:S01]  /*10c0*/  STG.E desc[UR12][R2.64], R5 ;  /* 0x0000000502007986 */ /* 0x000fe2000c10190c */
[----:B------:R-:W-:Y:S05]  /*10d0*/  EXIT ;  /* 0x000000000000794d */ /* 0x000fea0003800000 */
.L_x_232:
[----:B------:R-:W-:Y:S01]  /*10e0*/  UISETP.GE.AND UP0, UPT, UR11, 0x1, UPT ;  /* 0x000000010b00788c */ /* 0x000fe2000bf06270 */
[----:B------:R-:W-:-:S08]  /*10f0*/  HFMA2 R16, -RZ, RZ, 0, 0 ;  /* 0x00000000ff107431 */ /* 0x000fd000000001ff */
[----:B------:R-:W-:Y:S05]  /*1100*/  BRA.U !UP0, `(.L_x_239) ;  /* 0x0000000908747547 */ /* 0x000fea000b800000 */
[----:B------:R-:W-:Y:S02]  /*1110*/  UISETP.GE.U32.AND UP1, UPT, UR11, 0x10, UPT ;  /* 0x000000100b00788c */ /* 0x000fe4000bf26070 */
[----:B------:R-:W-:Y:S01]  /*1120*/  IMAD R4, R3, UR11, RZ ;  /* 0x0000000b03047c24 */ /* 0x000fe2000f8e02ff */
[----:B------:R-:W-:Y:S01]  /*1130*/  ULOP3.LUT UR7, UR11, 0xf, URZ, 0xc0, !UPT ;  /* 0x0000000f0b077892 */ /* 0x000fe2000f8ec0ff */
[----:B------:R-:W-:Y:S02]  /*1140*/  MOV R16, RZ ;  /* 0x000000ff00107202 */ /* 0x000fe40000000f00 */
[----:B------:R-:W-:Y:S01]  /*1150*/  IMAD R13, R9, R4, RZ ;  /* 0x00000004090d7224 */ /* 0x000fe200078e02ff */
[----:B------:R-:W-:Y:S01]  /*1160*/  MOV R12, RZ ;  /* 0x000000ff000c7202 */ /* 0x000fe20000000f00 */
[----:B------:R-:W-:Y:S01]  /*1170*/  UISETP.NE.AND UP0, UPT, UR7, URZ, UPT ;  /* 0x000000ff0700728c */ /* 0x000fe2000bf05270 */
[----:B------:R-:W-:Y:S10]  /*1180*/  BRA.U !UP1, `(.L_x_240) ;  /* 0x0000000509147547 */ /* 0x000ff4000b800000 */
[----:B------:R-:W0:Y:S01]  /*1190*/  LDCU.64 UR4, c[0x0][0x390] ;  /* 0x00007200ff0477ac */ /* 0x000e220008000a00 */
[C---:B------:R-:W-:Y:S01]  /*11a0*/  IMAD R15, R9.reuse, R2, R8 ;  /* 0x00000002090f7224 */ /* 0x040fe200078e0208 */
[----:B------:R-:W-:Y:S01]  /*11b0*/  MOV R16, RZ ;  /* 0x000000ff00107202 */ /* 0x000fe20000000f00 */
[----:B------:R-:W-:Y:S01]  /*11c0*/  IMAD R14, R9, R3, R10 ;  /* 0x00000003090e7224 */ /* 0x000fe200078e020a */
[----:B------:R-:W-:Y:S02]  /*11d0*/  ULOP3.LUT UR8, UR11, 0x7ffffff0, URZ, 0xc0, !UPT ;  /* 0x7ffffff00b087892 */ /* 0x000fe4000f8ec0ff */
[----:B------:R-:W-:Y:S02]  /*11e0*/  IMAD R15, R15, UR11, RZ ;  /* 0x0000000b0f0f7c24 */ /* 0x000fe4000f8e02ff */
[----:B------:R-:W-:Y:S01]  /*11f0*/  IMAD R14, R14, UR11, RZ ;  /* 0x0000000b0e0e7c24 */ /* 0x000fe2000f8e02ff */
[----:B------:R-:W-:Y:S02]  /*1200*/  UIADD3 UR6, UPT, UPT, -UR8, URZ, URZ ;  /* 0x000000ff08067290 */ /* 0x000fe4000fffe1ff */
[----:B------:R-:W-:Y:S01]  /*1210*/  MOV R12, UR8 ;  /* 0x00000008000c7c02 */ /* 0x000fe20008000f00 */
[----:B0-----:R-:W-:-:S04]  /*1220*/  UIADD3 UR4, UP1, UPT, UR4, 0x20, URZ ;  /* 0x0000002004047890 */ /* 0x001fc8000ff3e0ff */
[----:B------:R-:W-:-:S12]  /*1230*/  UIADD3.X UR5, UPT, UPT, URZ, UR5, URZ, UP1, !UPT ;  /* 0x00000005ff057290 */ /* 0x000fd80008ffe4ff */
.L_x_241:
[----:B------:R-:W0:Y:S01]  /*1240*/  LDC.64 R4, c[0x0][0x380] ;  /* 0x0000e000ff047b82 */ /* 0x000e220000000a00 */
[----:B------:R-:W-:Y:S02]  /*1250*/  MOV R6, UR4 ;  /* 0x0000000400067c02 */ /* 0x000fe40008000f00 */
[----:B------:R-:W-:-:S03]  /*1260*/  MOV R7, UR5 ;  /* 0x0000000500077c02 */ /* 0x000fc60008000f00 */
[----:B------:R-:W-:-:S05]  /*1270*/  IMAD.WIDE R6, R14, 0x4, R6 ;  /* 0x000000040e067825 */ /* 0x000fca00078e0206 */
[----:B------:R-:W2:Y:S04]  /*1280*/  LDG.E R17, desc[UR12][R6.64+-0x20] ;  /* 0xffffe00c06117981 */ /* 0x000ea8000c1e1900 */
[----:B------:R-:W3:Y:S04]  /*1290*/  LDG.E R26, desc[UR12][R6.64+-0x1c] ;  /* 0xffffe40c061a7981 */ /* 0x000ee8000c1e1900 */
[----:B------:R-:W4:Y:S01]  /*12a0*/  LDG.E R23, desc[UR12][R6.64+-0x18] ;  /* 0xffffe80c06177981 */ /* 0x000f22000c1e1900 */
[----:B0-----:R-:W-:-:S03]  /*12b0*/  IMAD.WIDE R4, R15, 0x4, R4 ;  /* 0x000000040f047825 */ /* 0x001fc600078e0204 */
[----:B------:R-:W5:Y:S04]  /*12c0*/  LDG.E R21, desc[UR12][R6.64+-0x14] ;  /* 0xffffec0c06157981 */ /* 0x000f68000c1e1900 */
[----:B------:R-:W2:Y:S04]  /*12d0*/  LDG.E R24, desc[UR12][R4.64] ;  /* 0x0000000c04187981 */ /* 0x000ea8000c1e1900 */
[----:B------:R-:W3:Y:S04]  /*12e0*/  LDG.E R25, desc[UR12][R4.64+0x4] ;  /* 0x0000040c04197981 */ /* 0x000ee8000c1e1900 */
[----:B------:R-:W4:Y:S04]  /*12f0*/  LDG.E R22, desc[UR12][R4.64+0x8] ;  /* 0x0000080c04167981 */ /* 0x000f28000c1e1900 */
[----:B------:R-:W5:Y:S04]  /*1300*/  LDG.E R20, desc[UR12][R4.64+0xc] ;  /* 0x00000c0c04147981 */ /* 0x000f68000c1e1900 */
[----:B------:R-:W5:Y:S04]  /*1310*/  LDG.E R18, desc[UR12][R4.64+0x10] ;  /* 0x0000100c04127981 */ /* 0x000f68000c1e1900 */
[----:B------:R-:W5:Y:S01]  /*1320*/  LDG.E R19, desc[UR12][R6.64+-0x10] ;  /* 0xfffff00c06137981 */ /* 0x000f62000c1e1900 */
[----:B--2---:R-:W-:-:S03]  /*1330*/  FFMA R17, R17, R24, R16 ;  /* 0x0000001811117223 */ /* 0x004fc60000000010 */
[----:B------:R-:W2:Y:S01]  /*1340*/  LDG.E R16, desc[UR12][R6.64+-0xc] ;  /* 0xfffff40c06107981 */ /* 0x000ea2000c1e1900 */
[----:B---3--:R-:W-:-:S03]  /*1350*/  FFMA R26, R26, R25, R17 ;  /* 0x000000191a1a7223 */ /* 0x008fc60000000011 */
[----:B------:R-:W2:Y:S01]  /*1360*/  LDG.E R17, desc[UR12][R4.64+0x14] ;  /* 0x0000140c04117981 */ /* 0x000ea2000c1e1900 */
[----:B----4-:R-:W-:-:S03]  /*1370*/  FFMA R26, R23, R22, R26 ;  /* 0x00000016171a7223 */ /* 0x010fc6000000001a */
[----:B------:R-:W3:Y:S04]  /*1380*/  LDG.E R22, desc[UR12][R4.64+0x18] ;  /* 0x0000180c04167981 */ /* 0x000ee8000c1e1900 */
[----:B------:R-:W3:Y:S01]  /*1390*/  LDG.E R23, desc[UR12][R6.64+-0x8] ;  /* 0xfffff80c06177981 */ /* 0x000ee2000c1e1900 */
[----:B-----5:R-:W-:-:S03]  /*13a0*/  FFMA R26, R21, R20, R26 ;  /* 0x00000014151a7223 */ /* 0x020fc6000000001a */
[----:B------:R-:W4:Y:S04]  /*13b0*/  LDG.E R20, desc[UR12][R4.64+0x1c] ;  /* 0x00001c0c04147981 */ /* 0x000f28000c1e1900 */
[----:B------:R-:W4:Y:S04]  /*13c0*/  LDG.E R21, desc[UR12][R6.64+-0x4] ;  /* 0xfffffc0c06157981 */ /* 0x000f28000c1e1900 */
        /* <DEDUP_REMOVED lines=14> */
[----:B------:R-:W4:Y:S01]  /*14b0*/  LDG.E R20, desc[UR12][R6.64+0xc] ;  /* 0x00000c0c06147981 */ /* 0x000f22000c1e1900 */
[----:B-----5:R-:W-:-:S03]  /*14c0*/  FFMA R25, R25, R24, R22 ;  /* 0x0000001819197223 */ /* 0x020fc60000000016 */
[----:B------:R-:W3:Y:S04]  /*14d0*/  LDG.E R22, desc[UR12][R6.64+0x10] ;  /* 0x0000100c06167981 */ /* 0x000ee8000c1e1900 */
[----:B------:R-:W5:Y:S01]  /*14e0*/  LDG.E R24, desc[UR12][R6.64+0x14] ;  /* 0x0000140c06187981 */ /* 0x000f62000c1e1900 */
[----:B------:R-:W-:-:S03]  /*14f0*/  FFMA R28, R18, R19, R25 ;  /* 0x00000013121c7223 */ /* 0x000fc60000000019 */
[----:B------:R-:W5:Y:S04]  /*1500*/  LDG.E R25, desc[UR12][R4.64+0x34] ;  /* 0x0000340c04197981 */ /* 0x000f68000c1e1900 */
[----:B------:R-:W5:Y:S04]  /*1510*/  LDG.E R19, desc[UR12][R4.64+0x38] ;  /* 0x0000380c04137981 */ /* 0x000f68000c1e1900 */
[----:B------:R-:W5:Y:S01]  /*1520*/  LDG.E R18, desc[UR12][R6.64+0x18] ;  /* 0x0000180c06127981 */ /* 0x000f62000c1e1900 */
[----:B------:R-:W-:-:S04]  /*1530*/  UIADD3 UR6, UPT, UPT, UR6, 0x10, URZ ;  /* 0x0000001006067890 */ /* 0x000fc8000fffe0ff */
[----:B------:R-:W-:Y:S01]  /*1540*/  UISETP.NE.AND UP1, UPT, UR6, URZ, UPT ;  /* 0x000000ff0600728c */ /* 0x000fe2000bf25270 */
[----:B------:R-:W-:Y:S02]  /*1550*/  IADD3 R15, PT, PT, R15, 0x10, RZ ;  /* 0x000000100f0f7810 */ /* 0x000fe40007ffe0ff */
[----:B------:R-:W-:Y:S01]  /*1560*/  IADD3 R14, PT, PT, R14, 0x10, RZ ;  /* 0x000000100e0e7810 */ /* 0x000fe20007ffe0ff */
[----:B--2---:R-:W-:-:S04]  /*1570*/  FFMA R17, R17, R16, R28 ;  /* 0x0000001011117223 */ /* 0x004fc8000000001c */
[----:B----4-:R-:W-:-:S04]  /*1580*/  FFMA R17, R20, R21, R17 ;  /* 0x0000001514117223 */ /* 0x010fc80000000011 */
[----:B---3--:R-:W-:-:S04]  /*1590*/  FFMA R17, R22, R23, R17 ;  /* 0x0000001716117223 */ /* 0x008fc80000000011 */
[----:B-----5:R-:W-:-:S04]  /*15a0*/  FFMA R17, R24, R25, R17 ;  /* 0x0000001918117223 */ /* 0x020fc80000000011 */
[----:B------:R-:W-:-:S04]  /*15b0*/  FFMA R17, R18, R19, R17 ;  /* 0x0000001312117223 */ /* 0x000fc80000000011 */
[----:B------:R-:W-:Y:S01]  /*15c0*/  FFMA R16, R26, R27, R17 ;  /* 0x0000001b1a107223 */ /* 0x000fe20000000011 */
[----:B------:R-:W-:Y:S06]  /*15d0*/  BRA.U UP1, `(.L_x_241) ;  /* 0xfffffffd01187547 */ /* 0x000fec000b83ffff */
.L_x_240:
[----:B------:R-:W-:Y:S02]  /*15e0*/  IMAD R11, R8, UR11, R11 ;  /* 0x0000000b080b7c24 */ /* 0x000fe4000f8e020b */
        /* <DEDUP_REMOVED lines=27> */
[----:B------:R-:W2:Y:S04]  /*17a0*/  LDG.E R24, desc[UR12][R6.64+0x14] ;  /* 0x0000140c06187981 */ /* 0x000ea8000c1e1900 */
[----:B------:R-:W2:Y:S01]  /*17b0*/  LDG.E R16, desc[UR12][R4.64+0x18] ;  /* 0x0000180c04107981 */ /* 0x000ea2000c1e1900 */
[----:B---3--:R-:W-:-:S04]  /*17c0*/  FFMA R14, R14, R15, R29 ;  /* 0x0000000f0e0e7223 */ /* 0x008fc8000000001d */
[----:B----4-:R-:W-:-:S04]  /*17d0*/  FFMA R14, R17, R18, R14 ;  /* 0x00000012110e7223 */ /* 0x010fc8000000000e */
[----:B-----5:R-:W-:-:S04]  /*17e0*/  FFMA R14, R19, R20, R14 ;  /* 0x00000014130e7223 */ /* 0x020fc8000000000e */
[----:B------:R-:W-:Y:S01]  /*17f0*/  FFMA R14, R21, R22, R14 ;  /* 0x00000016150e7223 */ /* 0x000fe2000000000e */
[----:B------:R-:W-:-:S03]  /*1800*/  IADD3 R12, PT, PT, R12, 0x8, RZ ;  /* 0x000000080c0c7810 */ /* 0x000fc60007ffe0ff */
[----:B--2---:R-:W-:-:S04]  /*1810*/  FFMA R23, R23, R24, R14 ;  /* 0x0000001817177223 */ /* 0x004fc8000000000e */
[----:B------:R-:W-:-:S04]  /*1820*/  FFMA R16, R16, R27, R23 ;  /* 0x0000001b10107223 */ /* 0x000fc80000000017 */
[----:B------:R-:W-:-:S07]  /*1830*/  FFMA R16, R25, R26, R16 ;  /* 0x0000001a19107223 */ /* 0x000fce0000000010 */
.L_x_242:
        /* <DEDUP_REMOVED lines=24> */
.L_x_243:
[----:B------:R-:W-:Y:S05]  /*19c0*/  BRA.U !UP1, `(.L_x_239) ;  /* 0x0000000109447547 */ /* 0x000fea000b800000 */
[----:B------:R-:W0:Y:S01]  /*19d0*/  LDC.64 R4, c[0x0][0x380] ;  /* 0x0000e000ff047b82 */ /* 0x000e220000000a00 */
[C---:B------:R-:W-:Y:S01]  /*19e0*/  IMAD R11, R9.reuse, R2, R8 ;  /* 0x00000002090b7224 */ /* 0x040fe200078e0208 */
[----:B------:R-:W-:Y:S01]  /*19f0*/  UIADD3 UR4, UPT, UPT, -UR4, URZ, URZ ;  /* 0x000000ff04047290 */ /* 0x000fe2000fffe1ff */
[----:B------:R-:W-:Y:S02]  /*1a00*/  IMAD R3, R9, R3, R10 ;  /* 0x0000000309037224 */ /* 0x000fe400078e020a */
[--C-:B------:R-:W-:Y:S02]  /*1a10*/  IMAD R11, R11, UR11, R12.reuse ;  /* 0x0000000b0b0b7c24 */ /* 0x100fe4000f8e020c */
[----:B------:R-:W-:Y:S01]  /*1a20*/  IMAD R13, R3, UR11, R12 ;  /* 0x0000000b030d7c24 */ /* 0x000fe2000f8e020c */
[----:B------:R-:W1:Y:S06]  /*1a30*/  LDC.64 R6, c[0x0][0x390] ;  /* 0x0000e400ff067b82 */ /* 0x000e6c0000000a00 */
.L_x_244:
        /* <DEDUP_REMOVED lines=10> */
.L_x_239:
[----:B------:R-:W0:Y:S02]  /*1ae0*/  LDC.64 R2, c[0x0][0x388] ;  /* 0x0000e200ff027b82 */ /* 0x000e240000000a00 */
[----:B0-----:R-:W-:-:S05]  /*1af0*/  IMAD.WIDE R2, R0, 0x4, R2 ;  /* 0x0000000400027825 */ /* 0x001fca00078e0202 */
[----:B------:R-:W2:Y:S02]  /*1b00*/  LDG.E R5, desc[UR12][R2.64] ;  /* 0x0000000c02057981 */ /* 0x000ea4000c1e1900 */
[----:B--2---:R-:W-:-:S05]  /*1b10*/  FADD R5, R5, R16 ;  /* 0x0000001005057221 */ /* 0x004fca0000000000 */
[----:B------:R-:W-:Y:S01]  /*1b20*/  STG.E desc[UR12][R2.64], R5 ;  /* 0x0000000502007986 */ /* 0x000fe2000c10190c */
[----:B------:R-:W-:Y:S05]  /*1b30*/  EXIT ;  /* 0x000000000000794d */ /* 0x000fea0003800000 */
.L_x_245:
        /* <DEDUP_REMOVED lines=12> */
.L_x_328:


//--------------------- .text._ZN7algebra2mmEPfS0_S0_iiiiib --------------------------
	.section	.text._ZN7algebra2mmEPfS0_S0_iiiiib,"ax",@progbits
	.align	128
        .global         _ZN7algebra2mmEPfS0_S0_iiiiib
        .type           _ZN7algebra2mmEPfS0_S0_iiiiib,@function
        .size           _ZN7algebra2mmEPfS0_S0_iiiiib,(.L_x_329 - _ZN7algebra2mmEPfS0_S0_iiiiib)
        .other          _ZN7algebra2mmEPfS0_S0_iiiiib,@"STO_CUDA_ENTRY STV_DEFAULT"
_ZN7algebra2mmEPfS0_S0_iiiiib:
.text._ZN7algebra2mmEPfS0_S0_iiiiib:
[----:B------:R-:W-:Y:S08]  /*0000*/  LDC R1, c[0x0][0x37c] ;  /* 0x0000df00ff017b82 */ /* 0x000ff00000000800 */
[----:B------:R-:W0:Y:S08]  /*0010*/  LDC R2, c[0x0][0x3a4] ;  /* 0x0000e900ff027b82 */ /* 0x000e300000000800 */
[----:B------:R-:W1:Y:S08]  /*0020*/  LDC R3, c[0x0][0x3a8] ;  /* 0x0000ea00ff037b82 */ /* 0x000e700000000800 */
[----:B------:R-:W2:Y:S01]  /*0030*/  S2UR UR4, SR_CTAID.X ;  /* 0x00000000000479c3 */ /* 0x000ea20000002500 */
[----:B0-----:R-:W-:-:S07]  /*0040*/  IABS R7, R2 ;  /* 0x0000000200077213 */ /* 0x001fce0000000000 */
[----:B------:R-:W0:Y:S01]  /*0050*/  LDC R15, c[0x0][0x3a0] ;  /* 0x0000e800ff0f7b82 */ /* 0x000e220000000800 */
[----:B------:R-:W3:Y:S07]  /*0060*/  I2F.RP R0, R7 ;  /* 0x0000000700007306 */ /* 0x000eee0000209400 */
[----:B------:R-:W4:Y:S01]  /*0070*/  LDC R14, c[0x0][0x39c] ;  /* 0x0000e700ff0e7b82 */ /* 0x000f220000000800 */
[----:B---3--:R-:W3:Y:S02]  /*0080*/  MUFU.RCP R0, R0 ;  /* 0x0000000000007308 */ /* 0x008ee40000001000 */
[----:B---3--:R-:W-:-:S06]  /*0090*/  IADD3 R4, PT, PT, R0, 0xffffffe, RZ ;  /* 0x0ffffffe00047810 */ /* 0x008fcc0007ffe0ff */
[----:B------:R3:W5:Y:S02]  /*00a0*/  F2I.FTZ.U32.TRUNC.NTZ R5, R4 ;  /* 0x0000000400057305 */ /* 0x000764000021f000 */
[----:B---3--:R-:W-:Y:S02]  /*00b0*/  HFMA2 R4, -RZ, RZ, 0, 0 ;  /* 0x00000000ff047431 */ /* 0x008fe400000001ff */
[----:B-----5:R-:W-:-:S04]  /*00c0*/  IMAD.MOV R6, RZ, RZ, -R5 ;  /* 0x000000ffff067224 */ /* 0x020fc800078e0a05 */
[----:B------:R-:W-:Y:S01]  /*00d0*/  IMAD R9, R6, R7, RZ ;  /* 0x0000000706097224 */ /* 0x000fe200078e02ff */
[----:B-1----:R-:W-:-:S03]  /*00e0*/  IABS R6, R3 ;  /* 0x0000000300067213 */ /* 0x002fc60000000000 */
[----:B------:R-:W-:Y:S02]  /*00f0*/  IMAD.HI.U32 R5, R5, R9, R4 ;  /* 0x0000000905057227 */ /* 0x000fe400078e0004 */
[----:B------:R-:W2:Y:S04]  /*0100*/  S2R R9, SR_TID.X ;  /* 0x0000000000097919 */ /* 0x000ea80000002100 */
        /* <DEDUP_REMOVED lines=9> */
[----:B------:R-:W-:Y:S02]  /*01a0*/  ISETP.GE.AND P2, PT, R0, RZ, PT ;  /* 0x000000ff0000720c */ /* 0x000fe40003f46270 */
[----:B------:R-:W2:Y:S05]  /*01b0*/  LDC R0, c[0x0][0x360] ;  /* 0x0000d800ff007b82 */ /* 0x000eaa0000000800 */
[----:B------:R-:W-:-:S06]  /*01c0*/  @P0 IADD3 R5, PT, PT, R5, 0x1, RZ ;  /* 0x0000000105050810 */ /* 0x000fcc0007ffe0ff */
[----:B------:R-:W-:Y:S01]  /*01d0*/  @!P2 IMAD.MOV R5, RZ, RZ, -R5 ;  /* 0x000000ffff05a224 */ /* 0x000fe200078e0a05 */
[----:B------:R-:W-:-:S04]  /*01e0*/  @!P1 LOP3.LUT R5, RZ, R2, RZ, 0x33, !PT ;  /* 0x00000002ff059212 */ /* 0x000fc800078e33ff */
[----:B------:R-:W-:-:S04]  /*01f0*/  IABS R11, R5 ;  /* 0x00000005000b7213 */ /* 0x000fc80000000000 */
[----:B------:R-:W1:Y:S01]  /*0200*/  I2F.RP R2, R11 ;  /* 0x0000000b00027306 */ /* 0x000e620000209400 */
[----:B--2---:R-:W-:Y:S01]  /*0210*/  IMAD R0, R0, UR4, R9 ;  /* 0x0000000400007c24 */ /* 0x004fe2000f8e0209 */
[----:B------:R-:W2:Y:S04]  /*0220*/  LDCU.U8 UR4, c[0x0][0x3ac] ;  /* 0x00007580ff0477ac */ /* 0x000ea80008000000 */
[----:B------:R-:W-:Y:S02]  /*0230*/  ISETP.GE.AND P3, PT, R0, R3, PT ;  /* 0x000000030000720c */ /* 0x000fe40003f66270 */
[----:B-1----:R-:W1:Y:S01]  /*0240*/  MUFU.RCP R2, R2 ;  /* 0x0000000200027308 */ /* 0x002e620000001000 */
[----:B--2---:R-:W-:Y:S01]  /*0250*/  UPRMT UR4, UR4, 0x8880, URZ ;  /* 0x0000888004047896 */ /* 0x004fe200080000ff */
[----:B-1----:R-:W-:-:S02]  /*0260*/  IADD3 R6, PT, PT, R2, 0xffffffe, RZ ;  /* 0x0ffffffe02067810 */ /* 0x002fc40007ffe0ff */
[----:B------:R-:W-:-:S04]  /*0270*/  IABS R2, R0 ;  /* 0x0000000000027213 */ /* 0x000fc80000000000 */
[----:B------:R1:W2:Y:S02]  /*0280*/  F2I.FTZ.U32.TRUNC.NTZ R7, R6 ;  /* 0x0000000600077305 */ /* 0x0002a4000021f000 */
[----:B-1----:R-:W-:Y:S01]  /*0290*/  MOV R6, RZ ;  /* 0x000000ff00067202 */ /* 0x002fe20000000f00 */
[----:B--2---:R-:W-:-:S04]  /*02a0*/  IMAD.MOV R4, RZ, RZ, -R7 ;  /* 0x000000ffff047224 */ /* 0x004fc800078e0a07 */
[----:B------:R-:W-:Y:S01]  /*02b0*/  IMAD R9, R4, R11, RZ ;  /* 0x0000000b04097224 */ /* 0x000fe200078e02ff */
[----:B------:R-:W-:-:S03]  /*02c0*/  IABS R4, R5 ;  /* 0x0000000500047213 */ /* 0x000fc60000000000 */
[----:B------:R-:W-:Y:S01]  /*02d0*/  IMAD.HI.U32 R7, R7, R9, R6 ;  /* 0x0000000907077227 */ /* 0x000fe200078e0006 */
[----:B------:R-:W-:-:S05]  /*02e0*/  IADD3 R4, PT, PT, RZ, -R4, RZ ;  /* 0x80000004ff047210 */ /* 0x000fca0007ffe0ff */
[----:B------:R-:W-:-:S04]  /*02f0*/  IMAD.HI.U32 R7, R7, R2, RZ ;  /* 0x0000000207077227 */ /* 0x000fc800078e00ff */
[----:B------:R-:W-:-:S05]  /*0300*/  IMAD R4, R7, R4, R2 ;  /* 0x0000000407047224 */ /* 0x000fca00078e0202 */
[----:B------:R-:W-:-:S13]  /*0310*/  ISETP.GT.U32.AND P2, PT, R11, R4, PT ;  /* 0x000000040b00720c */ /* 0x000fda0003f44070 */
[----:B------:R-:W-:Y:S01]  /*0320*/  @!P2 IMAD.IADD R4, R4, 0x1, -R11 ;  /* 0x000000010404a824 */ /* 0x000fe200078e0a0b */
[----:B------:R-:W-:Y:S02]  /*0330*/  @!P2 IADD3 R7, PT, PT, R7, 0x1, RZ ;  /* 0x000000010707a810 */ /* 0x000fe40007ffe0ff */
[----:B------:R-:W-:Y:S02]  /*0340*/  ISETP.NE.AND P2, PT, RZ, UR4, PT ;  /* 0x00000004ff007c0c */ /* 0x000fe4000bf45270 */
[----:B------:R-:W-:Y:S02]  /*0350*/  ISETP.GE.U32.AND P1, PT, R4, R11, PT ;  /* 0x0000000b0400720c */ /* 0x000fe40003f26070 */
[----:B------:R-:W-:-:S04]  /*0360*/  LOP3.LUT R4, R0, R5, RZ, 0x3c, !PT ;  /* 0x0000000500047212 */ /* 0x000fc800078e3cff */
[----:B------:R-:W-:-:S07]  /*0370*/  ISETP.GE.AND P0, PT, R4, RZ, PT ;  /* 0x000000ff0400720c */ /* 0x000fce0003f06270 */
[----:B------:R-:W-:Y:S02]  /*0380*/  @P1 IADD3 R7, PT, PT, R7, 0x1, RZ ;  /* 0x0000000107071810 */ /* 0x000fe40007ffe0ff */
[----:B------:R-:W-:-:S03]  /*0390*/  ISETP.NE.AND P1, PT, R5, RZ, PT ;  /* 0x000000ff0500720c */ /* 0x000fc60003f25270 */
[----:B------:R-:W-:-:S05]  /*03a0*/  IMAD.MOV.U32 R3, RZ, RZ, R7 ;  /* 0x000000ffff037224 */ /* 0x000fca00078e0007 */
[----:B------:R-:W-:Y:S01]  /*03b0*/  @!P0 IADD3 R3, PT, PT, -R3, RZ, RZ ;  /* 0x000000ff03038210 */ /* 0x000fe20007ffe1ff */
[----:B0---4-:R-:W-:Y:S06]  /*03c0*/  @P3 EXIT ;  /* 0x000000000000394d */ /* 0x011fec0003800000 */
[----:B------:R-:W-:Y:S01]  /*03d0*/  ISETP.GE.AND P0, PT, R14, 0x1, PT ;  /* 0x000000010e00780c */ /* 0x000fe20003f06270 */
[----:B------:R-:W-:Y:S01]  /*03e0*/  IMAD R4, R15, R14, RZ ;  /* 0x0000000e0f047224 */ /* 0x000fe200078e02ff */
[----:B------:R-:W-:Y:S01]  /*03f0*/  @!P1 LOP3.LUT R3, RZ, R5, RZ, 0x33, !PT ;  /* 0x00000005ff039212 */ /* 0x000fe200078e33ff */
[----:B------:R-:W0:Y:S01]  /*0400*/  LDCU.64 UR6, c[0x0][0x358] ;  /* 0x00006b00ff0677ac */ /* 0x000e220008000a00 */
[----:B------:R-:W-:Y:S02]  /*0410*/  IMAD.MOV.U32 R26, RZ, RZ, RZ ;  /* 0x000000ffff1a7224 */ /* 0x000fe400078e00ff */
[C---:B------:R-:W-:Y:S01]  /*0420*/  IADD3 R6, PT, PT, -R3.reuse, RZ, RZ ;  /* 0x000000ff03067210 */ /* 0x040fe20007ffe1ff */
[----:B------:R-:W-:-:S04]  /*0430*/  IMAD R4, R3, R4, RZ ;  /* 0x0000000403047224 */ /* 0x000fc800078e02ff */
[----:B------:R-:W-:Y:S01]  /*0440*/  IMAD R10, R5, R6, R0 ;  /* 0x00000006050a7224 */ /* 0x000fe200078e0200 */
[----:B------:R-:W-:Y:S01]  /*0450*/  SEL R18, R4, RZ, !P2 ;  /* 0x000000ff04127207 */ /* 0x000fe20005000000 */
[----:B------:R-:W-:Y:S06]  /*0460*/  @!P0 BRA `(.L_x_246) ;  /* 0x00000008004c8947 */ /* 0x000fec0003800000 */
[----:B------:R-:W-:Y:S01]  /*0470*/  IABS R8, R15 ;  /* 0x0000000f00087213 */ /* 0x000fe20000000000 */
[----:B------:R-:W1:Y:S01]  /*0480*/  LDCU UR4, c[0x0][0x398] ;  /* 0x00007300ff0477ac */ /* 0x000e620008000800 */
[----:B------:R-:W-:Y:S01]  /*0490*/  IABS R9, R10 ;  /* 0x0000000a00097213 */ /* 0x000fe20000000000 */
[----:B------:R-:W-:Y:S01]  /*04a0*/  HFMA2 R26, -RZ, RZ, 0, 0 ;  /* 0x00000000ff1a7431 */ /* 0x000fe200000001ff */
[----:B------:R-:W2:Y:S01]  /*04b0*/  I2F.RP R6, R8 ;  /* 0x0000000800067306 */ /* 0x000ea20000209400 */
[----:B------:R-:W-:Y:S01]  /*04c0*/  ISETP.GE.AND P2, PT, R0, RZ, PT ;  /* 0x000000ff0000720c */ /* 0x000fe20003f46270 */
[----:B------:R-:W-:Y:S01]  /*04d0*/  IMAD.MOV.U32 R17, RZ, RZ, RZ ;  /* 0x000000ffff117224 */ /* 0x000fe200078e00ff */
[----:B------:R-:W-:-:S05]  /*04e0*/  LOP3.LUT R25, R14, 0x7, RZ, 0xc0, !PT ;  /* 0x000000070e197812 */ /* 0x000fca00078ec0ff */
[----:B--2---:R-:W2:Y:S02]  /*04f0*/  MUFU.RCP R6, R6 ;  /* 0x0000000600067308 */ /* 0x004ea40000001000 */
[----:B--2---:R-:W-:-:S06]  /*0500*/  IADD3 R4, PT, PT, R6, 0xffffffe, RZ ;  /* 0x0ffffffe06047810 */ /* 0x004fcc0007ffe0ff */
[----:B------:R2:W3:Y:S02]  /*0510*/  F2I.FTZ.U32.TRUNC.NTZ R5, R4 ;  /* 0x0000000400057305 */ /* 0x0004e4000021f000 */
[----:B--2---:R-:W-:Y:S01]  /*0520*/  IMAD.MOV.U32 R4, RZ, RZ, RZ ;  /* 0x000000ffff047224 */ /* 0x004fe200078e00ff */
[----:B---3--:R-:W-:-:S05]  /*0530*/  IADD3 R7, PT, PT, RZ, -R5, RZ ;  /* 0x80000005ff077210 */ /* 0x008fca0007ffe0ff */
[----:B------:R-:W-:-:S04]  /*0540*/  IMAD R7, R7, R8, RZ ;  /* 0x0000000807077224 */ /* 0x000fc800078e02ff */
[----:B------:R-:W-:-:S06]  /*0550*/  IMAD.HI.U32 R5, R5, R7, R4 ;  /* 0x0000000705057227 */ /* 0x000fcc00078e0004 */
[----:B------:R-:W-:-:S04]  /*0560*/  IMAD.HI.U32 R7, R5, R9, RZ ;  /* 0x0000000905077227 */ /* 0x000fc800078e00ff */
[----:B------:R-:W-:Y:S01]  /*0570*/  IMAD.HI.U32 R5, R5, R2, RZ ;  /* 0x0000000205057227 */ /* 0x000fe200078e00ff */
[----:B------:R-:W-:-:S04]  /*0580*/  IADD3 R6, PT, PT, -R7, RZ, RZ ;  /* 0x000000ff07067210 */ /* 0x000fc80007ffe1ff */
[----:B------:R-:W-:Y:S01]  /*0590*/  IADD3 R5, PT, PT, -R5, RZ, RZ ;  /* 0x000000ff05057210 */ /* 0x000fe20007ffe1ff */
[----:B------:R-:W-:-:S04]  /*05a0*/  IMAD R4, R8, R6, R9 ;  /* 0x0000000608047224 */ /* 0x000fc800078e0209 */
[C---:B------:R-:W-:Y:S01]  /*05b0*/  IMAD R5, R8.reuse, R5, R2 ;  /* 0x0000000508057224 */ /* 0x040fe200078e0202 */
[----:B------:R-:W-:Y:S02]  /*05c0*/  ISETP.GT.U32.AND P0, PT, R8, R4, PT ;  /* 0x000000040800720c */ /* 0x000fe40003f04070 */
[----:B------:R-:W-:Y:S02]  /*05d0*/  LOP3.LUT R2, R10, R15, RZ, 0x3c, !PT ;  /* 0x0000000f0a027212 */ /* 0x000fe400078e3cff */
[----:B------:R-:W-:-:S09]  /*05e0*/  ISETP.GT.U32.AND P1, PT, R8, R5, PT ;  /* 0x000000050800720c */ /* 0x000fd20003f24070 */
[----:B------:R-:W-:Y:S01]  /*05f0*/  @!P0 IMAD.IADD R4, R4, 0x1, -R8 ;  /* 0x0000000104048824 */ /* 0x000fe200078e0a08 */
[----:B------:R-:W-:Y:S02]  /*0600*/  @!P0 IADD3 R7, PT, PT, R7, 0x1, RZ ;  /* 0x0000000107078810 */ /* 0x000fe40007ffe0ff */
[----:B------:R-:W-:Y:S02]  /*0610*/  ISETP.NE.AND P0, PT, R15, RZ, PT ;  /* 0x000000ff0f00720c */ /* 0x000fe40003f05270 */
[-C--:B------:R-:W-:Y:S02]  /*0620*/  @!P1 IADD3 R5, PT, PT, R5, -R8.reuse, RZ ;  /* 0x8000000805059210 */ /* 0x080fe40007ffe0ff */
[----:B------:R-:W-:Y:S02]  /*0630*/  ISETP.GE.U32.AND P3, PT, R4, R8, PT ;  /* 0x000000080400720c */ /* 0x000fe40003f66070 */
[----:B------:R-:W-:Y:S02]  /*0640*/  ISETP.GT.U32.AND P4, PT, R8, R5, PT ;  /* 0x000000050800720c */ /* 0x000fe40003f84070 */
[----:B------:R-:W-:-:S02]  /*0650*/  ISETP.GE.AND P1, PT, R2, RZ, PT ;  /* 0x000000ff0200720c */ /* 0x000fc40003f26270 */
[----:B------:R-:W-:-:S07]  /*0660*/  LOP3.LUT R2, RZ, R15, RZ, 0x33, !PT ;  /* 0x0000000fff027212 */ /* 0x000fce00078e33ff */
[----:B------:R-:W-:Y:S02]  /*0670*/  @P3 VIADD R7, R7, 0x1 ;  /* 0x0000000107073836 */ /* 0x000fe40000000000 */
[----:B------:R-:W-:-:S03]  /*0680*/  @!P4 IADD3 R5, PT, PT, R5, -R8, RZ ;  /* 0x800000080505c210 */ /* 0x000fc60007ffe0ff */
[----:B------:R-:W-:Y:S02]  /*0690*/  @!P1 IADD3 R7, PT, PT, -R7, RZ, RZ ;  /* 0x000000ff07079210 */ /* 0x000fe40007ffe1ff */
[----:B------:R-:W-:Y:S01]  /*06a0*/  @!P2 IMAD.MOV R5, RZ, RZ, -R5 ;  /* 0x000000ffff05a224 */ /* 0x000fe200078e0a05 */
[----:B------:R-:W-:Y:S02]  /*06b0*/  ISETP.NE.AND P1, PT, R25, RZ, PT ;  /* 0x000000ff1900720c */ /* 0x000fe40003f25270 */
[C---:B------:R-:W-:Y:S02]  /*06c0*/  SEL R4, R2.reuse, R7, !P0 ;  /* 0x0000000702047207 */ /* 0x040fe40004000000 */
[----:B------:R-:W-:Y:S02]  /*06d0*/  SEL R5, R2, R5, !P0 ;  /* 0x0000000502057207 */ /* 0x000fe40004000000 */
[----:B------:R-:W-:Y:S01]  /*06e0*/  ISETP.GE.U32.AND P0, PT, R14, 0x8, PT ;  /* 0x000000080e00780c */ /* 0x000fe20003f06070 */
[----:B-1----:R-:W-:Y:S01]  /*06f0*/  IMAD R3, R3, UR4, R4 ;  /* 0x0000000403037c24 */ /* 0x002fe2000f8e0204 */
[----:B------:R-:W-:-:S03]  /*0700*/  IADD3 R18, PT, PT, R18, R5, RZ ;  /* 0x0000000512127210 */ /* 0x000fc60007ffe0ff */
[----:B------:R-:W-:-:S08]  /*0710*/  IMAD R20, R3, R14, RZ ;  /* 0x0000000e03147224 */ /* 0x000fd000078e02ff */
[----:B------:R-:W-:Y:S05]  /*0720*/  @!P0 BRA `(.L_x_247) ;  /* 0x0000000000c48947 */ /* 0x000fea0003800000 */
[----:B------:R-:W1:Y:S01]  /*0730*/  LDCU.64 UR4, c[0x0][0x380] ;  /* 0x00007000ff0477ac */ /* 0x000e620008000a00 */
[----:B------:R-:W-:Y:S01]  /*0740*/  LOP3.LUT R17, R14, 0x7ffffff8, RZ, 0xc0, !PT ;  /* 0x7ffffff80e117812 */ /* 0x000fe200078ec0ff */
[----:B------:R-:W-:Y:S01]  /*0750*/  IMAD.MOV.U32 R22, RZ, RZ, R18 ;  /* 0x000000ffff167224 */ /* 0x000fe200078e0012 */
[----:B------:R-:W-:Y:S02]  /*0760*/  MOV R26, RZ ;  /* 0x000000ff001a7202 */ /* 0x000fe40000000f00 */
[----:B------:R-:W-:Y:S02]  /*0770*/  MOV R16, R20 ;  /* 0x0000001400107202 */ /* 0x000fe40000000f00 */
[----:B------:R-:W-:Y:S01]  /*0780*/  IADD3 R19, PT, PT, -R17, RZ, RZ ;  /* 0x000000ff11137210 */ /* 0x000fe20007ffe1ff */
[----:B-1----:R-:W-:-:S04]  /*0790*/  UIADD3 UR4, UP0, UPT, UR4, 0x10, URZ ;  /* 0x0000001004047890 */ /* 0x002fc8000ff1e0ff */
[----:B------:R-:W-:-:S12]  /*07a0*/  UIADD3.X UR5, UPT, UPT, URZ, UR5, URZ, UP0, !UPT ;  /* 0x00000005ff057290 */ /* 0x000fd800087fe4ff */
.L_x_248:
[----:B------:R-:W1:Y:S01]  /*07b0*/  LDC.64 R12, c[0x0][0x388] ;  /* 0x0000e200ff0c7b82 */ /* 0x000e620000000a00 */
[----:B------:R-:W-:Y:S01]  /*07c0*/  MOV R2, UR4 ;  /* 0x0000000400027c02 */ /* 0x000fe20008000f00 */
[----:B------:R-:W-:-:S04]  /*07d0*/  IMAD.U32 R3, RZ, RZ, UR5 ;  /* 0x00000005ff037e24 */ /* 0x000fc8000f8e00ff */
[----:B------:R-:W-:-:S05]  /*07e0*/  IMAD.WIDE R2, R16, 0x4, R2 ;  /* 0x0000000410027825 */ /* 0x000fca00078e0202 */
[----:B0-----:R-:W2:Y:S04]  /*07f0*/  LDG.E R21, desc[UR6][R2.64+-0x10] ;  /* 0xfffff00602157981 */ /* 0x001ea8000c1e1900 */
[----:B------:R-:W3:Y:S04]  /*0800*/  LDG.E R23, desc[UR6][R2.64+-0xc] ;  /* 0xfffff40602177981 */ /* 0x000ee8000c1e1900 */
[----:B------:R-:W4:Y:S01]  /*0810*/  LDG.E R29, desc[UR6][R2.64+-0x8] ;  /* 0xfffff806021d7981 */ /* 0x000f22000c1e1900 */
[----:B-1----:R-:W-:-:S05]  /*0820*/  IMAD.WIDE R12, R22, 0x4, R12 ;  /* 0x00000004160c7825 */ /* 0x002fca00078e020c */
[----:B------:R0:W2:Y:S01]  /*0830*/  LDG.E R24, desc[UR6][R12.64] ;  /* 0x000000060c187981 */ /* 0x0000a2000c1e1900 */
[----:B------:R-:W-:-:S04]  /*0840*/  IMAD.WIDE R10, R15, 0x4, R12 ;  /* 0x000000040f0a7825 */ /* 0x000fc800078e020c */
[C---:B------:R-:W-:Y:S02]  /*0850*/  IMAD.WIDE R4, R15.reuse, 0x4, R10 ;  /* 0x000000040f047825 */ /* 0x040fe400078e020a */
[----:B------:R-:W3:Y:S02]  /*0860*/  LDG.E R10, desc[UR6][R10.64] ;  /* 0x000000060a0a7981 */ /* 0x000ee4000c1e1900 */
[C---:B------:R-:W-:Y:S02]  /*0870*/  IMAD.WIDE R6, R15.reuse, 0x4, R4 ;  /* 0x000000040f067825 */ /* 0x040fe400078e0204 */
[----:B------:R1:W4:Y:S02]  /*0880*/  LDG.E R28, desc[UR6][R4.64] ;  /* 0x00000006041c7981 */ /* 0x000324000c1e1900 */
[C---:B------:R-:W-:Y:S02]  /*0890*/  IMAD.WIDE R8, R15.reuse, 0x4, R6 ;  /* 0x000000040f087825 */ /* 0x040fe400078e0206 */
[----:B------:R-:W5:Y:S02]  /*08a0*/  LDG.E R6, desc[UR6][R6.64] ;  /* 0x0000000606067981 */ /* 0x000f64000c1e1900 */
[----:B0-----:R-:W-:-:S05]  /*08b0*/  IMAD.WIDE R12, R15, 0x4, R8 ;  /* 0x000000040f0c7825 */ /* 0x001fca00078e0208 */
[----:B------:R-:W5:Y:S04]  /*08c0*/  LDG.E R11, desc[UR6][R12.64] ;  /* 0x000000060c0b7981 */ /* 0x000f68000c1e1900 */
[----:B------:R-:W5:Y:S04]  /*08d0*/  LDG.E R7, desc[UR6][R8.64] ;  /* 0x0000000608077981 */ /* 0x000f68000c1e1900 */
[----:B------:R-:W5:Y:S04]  /*08e0*/  LDG.E R9, desc[UR6][R2.64+-0x4] ;  /* 0xfffffc0602097981 */ /* 0x000f68000c1e1900 */
[----:B------:R-:W5:Y:S01]  /*08f0*/  LDG.E R8, desc[UR6][R2.64+0x8] ;  /* 0x0000080602087981 */ /* 0x000f62000c1e1900 */
[----:B--2---:R-:W-:Y:S01]  /*0900*/  FFMA R24, R21, R24, R26 ;  /* 0x0000001815187223 */ /* 0x004fe2000000001a */
[----:B------:R-:W-:-:S02]  /*0910*/  IMAD.WIDE R26, R15, 0x4, R12 ;  /* 0x000000040f1a7825 */ /* 0x000fc400078e020c */
[----:B------:R-:W2:Y:S04]  /*0920*/  LDG.E R21, desc[UR6][R2.64] ;  /* 0x0000000602157981 */ /* 0x000ea8000c1e1900 */
[----:B------:R-:W2:Y:S01]  /*0930*/  LDG.E R12, desc[UR6][R2.64+0x4] ;  /* 0x00000406020c7981 */ /* 0x000ea2000c1e1900 */
[----:B-1----:R-:W-:-:S03]  /*0940*/  IMAD.WIDE R4, R15, 0x4, R26 ;  /* 0x000000040f047825 */ /* 0x002fc600078e021a */
[----:B------:R-:W2:Y:S04]  /*0950*/  LDG.E R13, desc[UR6][R2.64+0xc] ;  /* 0x00000c06020d7981 */ /* 0x000ea8000c1e1900 */
[----:B------:R-:W2:Y:S04]  /*0960*/  LDG.E R4, desc[UR6][R4.64] ;  /* 0x0000000604047981 */ /* 0x000ea8000c1e1900 */
[----:B------:R-:W2:Y:S01]  /*0970*/  LDG.E R3, desc[UR6][R26.64] ;  /* 0x000000061a037981 */ /* 0x000ea2000c1e1900 */
[----:B---3--:R-:W-:Y:S01]  /*0980*/  FFMA R10, R23, R10, R24 ;  /* 0x0000000a170a7223 */ /* 0x008fe20000000018 */
[----:B------:R-:W-:-:S03]  /*0990*/  IADD3 R19, PT, PT, R19, 0x8, RZ ;  /* 0x0000000813137810 */ /* 0x000fc60007ffe0ff */
[----:B----4-:R-:W-:Y:S01]  /*09a0*/  FFMA R10, R29, R28, R10 ;  /* 0x0000001c1d0a7223 */ /* 0x010fe2000000000a */
[----:B------:R-:W-:Y:S01]  /*09b0*/  ISETP.NE.AND P0, PT, R19, RZ, PT ;  /* 0x000000ff1300720c */ /* 0x000fe20003f05270 */
[----:B------:R-:W-:Y:S01]  /*09c0*/  VIADD R16, R16, 0x8 ;  /* 0x0000000810107836 */ /* 0x000fe20000000000 */
[----:B------:R-:W-:Y:S01]  /*09d0*/  LEA R22, R15, R22, 0x3 ;  /* 0x000000160f167211 */ /* 0x000fe200078e18ff */
[----:B-----5:R-:W-:-:S04]  /*09e0*/  FFMA R6, R9, R6, R10 ;  /* 0x0000000609067223 */ /* 0x020fc8000000000a */
[----:B--2---:R-:W-:-:S04]  /*09f0*/  FFMA R7, R21, R7, R6 ;  /* 0x0000000715077223 */ /* 0x004fc80000000006 */
[----:B------:R-:W-:-:S04]  /*0a00*/  FFMA R7, R12, R11, R7 ;  /* 0x0000000b0c077223 */ /* 0x000fc80000000007 */
[----:B------:R-:W-:-:S04]  /*0a10*/  FFMA R8, R8, R3, R7 ;  /* 0x0000000308087223 */ /* 0x000fc80000000007 */
[----:B------:R-:W-:Y:S01]  /*0a20*/  FFMA R26, R13, R4, R8 ;  /* 0x000000040d1a7223 */ /* 0x000fe20000000008 */
[----:B------:R-:W-:Y:S06]  /*0a30*/  @P0 BRA `(.L_x_248) ;  /* 0xfffffffc005c0947 */ /* 0x000fec000383ffff */
.L_x_247:
[----:B------:R-:W-:Y:S05]  /*0a40*/  @!P1 BRA `(.L_x_246) ;  /* 0x0000000000d49947 */ /* 0x000fea0003800000 */
[----:B------:R-:W-:Y:S02]  /*0a50*/  ISETP.GE.U32.AND P0, PT, R25, 0x4, PT ;  /* 0x000000041900780c */ /* 0x000fe40003f06070 */
[----:B------:R-:W-:-:S04]  /*0a60*/  LOP3.LUT R12, R14, 0x3, RZ, 0xc0, !PT ;  /* 0x000000030e0c7812 */ /* 0x000fc800078ec0ff */
[----:B------:R-:W-:-:S07]  /*0a70*/  ISETP.NE.AND P1, PT, R12, RZ, PT ;  /* 0x000000ff0c00720c */ /* 0x000fce0003f25270 */
[----:B------:R-:W-:Y:S06]  /*0a80*/  @!P0 BRA `(.L_x_249) ;  /* 0x0000000000588947 */ /* 0x000fec0003800000 */
[----:B------:R-:W1:Y:S01]  /*0a90*/  LDC.64 R8, c[0x0][0x388] ;  /* 0x0000e200ff087b82 */ /* 0x000e620000000a00 */
[----:B------:R-:W-:Y:S01]  /*0aa0*/  IMAD R7, R17, R15, R18 ;  /* 0x0000000f11077224 */ /* 0x000fe200078e0212 */
[----:B------:R-:W-:-:S06]  /*0ab0*/  IADD3 R5, PT, PT, R20, R17, RZ ;  /* 0x0000001114057210 */ /* 0x000fcc0007ffe0ff */
[----:B------:R-:W2:Y:S01]  /*0ac0*/  LDC.64 R2, c[0x0][0x380] ;  /* 0x0000e000ff027b82 */ /* 0x000ea20000000a00 */
[----:B-1----:R-:W-:-:S04]  /*0ad0*/  IMAD.WIDE R8, R7, 0x4, R8 ;  /* 0x0000000407087825 */ /* 0x002fc800078e0208 */
[----:B------:R-:W-:Y:S02]  /*0ae0*/  IMAD.WIDE R10, R15, 0x4, R8 ;  /* 0x000000040f0a7825 */ /* 0x000fe400078e0208 */
[----:B0-----:R-:W3:Y:S02]  /*0af0*/  LDG.E R8, desc[UR6][R8.64] ;  /* 0x0000000608087981 */ /* 0x001ee4000c1e1900 */
[----:B--2---:R-:W-:-:S04]  /*0b00*/  IMAD.WIDE R2, R5, 0x4, R2 ;  /* 0x0000000405027825 */ /* 0x004fc800078e0202 */
[C---:B------:R-:W-:Y:S01]  /*0b10*/  IMAD.WIDE R4, R15.reuse, 0x4, R10 ;  /* 0x000000040f047825 */ /* 0x040fe200078e020a */
[----:B------:R-:W3:Y:S04]  /*0b20*/  LDG.E R13, desc[UR6][R2.64] ;  /* 0x00000006020d7981 */ /* 0x000ee8000c1e1900 */
[----:B------:R-:W2:Y:S01]  /*0b30*/  LDG.E R10, desc[UR6][R10.64] ;  /* 0x000000060a0a7981 */ /* 0x000ea2000c1e1900 */
[----:B------:R-:W-:-:S03]  /*0b40*/  IMAD.WIDE R6, R15, 0x4, R4 ;  /* 0x000000040f067825 */ /* 0x000fc600078e0204 */
[----:B------:R-:W2:Y:S04]  /*0b50*/  LDG.E R16, desc[UR6][R2.64+0x4] ;  /* 0x0000040602107981 */ /* 0x000ea8000c1e1900 */
[----:B------:R-:W4:Y:S04]  /*0b60*/  LDG.E R19, desc[UR6][R4.64] ;  /* 0x0000000604137981 */ /* 0x000f28000c1e1900 */
        /* <DEDUP_REMOVED lines=8> */
.L_x_249:
[----:B------:R-:W-:Y:S05]  /*0bf0*/  @!P1 BRA `(.L_x_246) ;  /* 0x0000000000689947 */ /* 0x000fea0003800000 */
[----:B------:R-:W1:Y:S01]  /*0c00*/  LDC.64 R8, c[0x0][0x388] ;  /* 0x0000e200ff087b82 */ /* 0x000e620000000a00 */
[----:B------:R-:W-:Y:S02]  /*0c10*/  ISETP.NE.AND P0, PT, R12, 0x1, PT ;  /* 0x000000010c00780c */ /* 0x000fe40003f05270 */
[----:B------:R-:W-:-:S04]  /*0c20*/  LOP3.LUT R14, R14, 0x1, RZ, 0xc0, !PT ;  /* 0x000000010e0e7812 */ /* 0x000fc800078ec0ff */
[----:B------:R-:W-:Y:S01]  /*0c30*/  ISETP.NE.U32.AND P1, PT, R14, 0x1, PT ;  /* 0x000000010e00780c */ /* 0x000fe20003f25070 */
[----:B------:R-:W2:Y:S06]  /*0c40*/  LDC.64 R6, c[0x0][0x380] ;  /* 0x0000e000ff067b82 */ /* 0x000eac0000000a00 */
[C---:B------:R-:W-:Y:S02]  /*0c50*/  @P0 IMAD R13, R17.reuse, R15, R18 ;  /* 0x0000000f110d0224 */ /* 0x040fe400078e0212 */
[----:B------:R-:W3:Y:S01]  /*0c60*/  LDC.64 R4, c[0x0][0x380] ;  /* 0x0000e000ff047b82 */ /* 0x000ee20000000a00 */
[----:B------:R-:W-:Y:S01]  /*0c70*/  @P0 IMAD.IADD R11, R20, 0x1, R17 ;  /* 0x00000001140b0824 */ /* 0x000fe200078e0211 */
[----:B------:R-:W-:-:S06]  /*0c80*/  @P0 IADD3 R17, PT, PT, R17, 0x2, RZ ;  /* 0x0000000211110810 */ /* 0x000fcc0007ffe0ff */
[----:B------:R-:W4:Y:S01]  /*0c90*/  LDC.64 R2, c[0x0][0x388] ;  /* 0x0000e200ff027b82 */ /* 0x000f220000000a00 */
[----:B-1----:R-:W-:Y:S01]  /*0ca0*/  @P0 IMAD.WIDE R8, R13, 0x4, R8 ;  /* 0x000000040d080825 */ /* 0x002fe200078e0208 */
[----:B------:R-:W-:-:S03]  /*0cb0*/  @!P1 IADD3 R13, PT, PT, R20, R17, RZ ;  /* 0x00000011140d9210 */ /* 0x000fc60007ffe0ff */
[----:B------:R-:W-:Y:S01]  /*0cc0*/  @!P1 IMAD R17, R17, R15, R18 ;  /* 0x0000000f11119224 */ /* 0x000fe200078e0212 */
[----:B0-----:R-:W5:Y:S01]  /*0cd0*/  @P0 LDG.E R12, desc[UR6][R8.64] ;  /* 0x00000006080c0981 */ /* 0x001f62000c1e1900 */
[----:B--2---:R-:W-:-:S04]  /*0ce0*/  @P0 IMAD.WIDE R6, R11, 0x4, R6 ;  /* 0x000000040b060825 */ /* 0x004fc800078e0206 */
[----:B------:R-:W-:Y:S01]  /*0cf0*/  @P0 IMAD.WIDE R10, R15, 0x4, R8 ;  /* 0x000000040f0a0825 */ /* 0x000fe200078e0208 */
[----:B------:R-:W2:Y:S04]  /*0d00*/  @P0 LDG.E R19, desc[UR6][R6.64+0x4] ;  /* 0x0000040606130981 */ /* 0x000ea8000c1e1900 */
[----:B------:R-:W5:Y:S01]  /*0d10*/  @P0 LDG.E R15, desc[UR6][R6.64] ;  /* 0x00000006060f0981 */ /* 0x000f62000c1e1900 */
[----:B---3--:R-:W-:-:S03]  /*0d20*/  @!P1 IMAD.WIDE R4, R13, 0x4, R4 ;  /* 0x000000040d049825 */ /* 0x008fc600078e0204 */
[----:B------:R-:W2:Y:S01]  /*0d30*/  @P0 LDG.E R10, desc[UR6][R10.64] ;  /* 0x000000060a0a0981 */ /* 0x000ea2000c1e1900 */
[----:B----4-:R-:W-:-:S03]  /*0d40*/  @!P1 IMAD.WIDE R2, R17, 0x4, R2 ;  /* 0x0000000411029825 */ /* 0x010fc600078e0202 */
[----:B------:R-:W3:Y:S04]  /*0d50*/  @!P1 LDG.E R5, desc[UR6][R4.64] ;  /* 0x0000000604059981 */ /* 0x000ee8000c1e1900 */
[----:B------:R-:W3:Y:S01]  /*0d60*/  @!P1 LDG.E R2, desc[UR6][R2.64] ;  /* 0x0000000602029981 */ /* 0x000ee2000c1e1900 */
[----:B-----5:R-:W-:-:S04]  /*0d70*/  @P0 FFMA R12, R15, R12, R26 ;  /* 0x0000000c0f0c0223 */ /* 0x020fc8000000001a */
[----:B--2---:R-:W-:-:S04]  /*0d80*/  @P0 FFMA R26, R19, R10, R12 ;  /* 0x0000000a131a0223 */ /* 0x004fc8000000000c */
[----:B---3--:R-:W-:-:S07]  /*0d90*/  @!P1 FFMA R26, R5, R2, R26 ;  /* 0x00000002051a9223 */ /* 0x008fce000000001a */
.L_x_246:
[----:B------:R-:W1:Y:S02]  /*0da0*/  LDC.64 R2, c[0x0][0x390] ;  /* 0x0000e400ff027b82 */ /* 0x000e640000000a00 */
[----:B-1----:R-:W-:-:S05]  /*0db0*/  IMAD.WIDE R2, R0, 0x4, R2 ;  /* 0x0000000400027825 */ /* 0x002fca00078e0202 */
[----:B0-----:R-:W-:Y:S01]  /*0dc0*/  STG.E desc[UR6][R2.64], R26 ;  /* 0x0000001a02007986 */ /* 0x001fe2000c101906 */
[----:B------:R-:W-:Y:S05]  /*0dd0*/  EXIT ;  /* 0x000000000000794d */ /* 0x000fea0003800000 */
.L_x_250:
        /* <DEDUP_REMOVED lines=10> */
.L_x_329:


//--------------------- .text._ZN7algebra18div_numerator_gradEPfS0_fi --------------------------
	.section	.text._ZN7algebra18div_numerator_gradEPfS0_fi,"ax",@progbits
	.align	128
        .global         _ZN7algebra18div_numerator_gradEPfS0_fi
        .type           _ZN7algebra18div_numerator_gradEPfS0_fi,@function
        .size           _ZN7algebra18div_numerator_gradEPfS0_fi,(.L_x_308 - _ZN7algebra18div_numerator_gradEPfS0_fi)
        .other          _ZN7algebra18div_numerator_gradEPfS0_fi,@"STO_CUDA_ENTRY STV_DEFAULT"
_ZN7algebra18div_numerator_gradEPfS0_fi:
.text._ZN7algebra18div_numerator_gradEPfS0_fi:
        /* <DEDUP_REMOVED lines=11> */
[----:B0-----:R-:W-:-:S05]  /*00b0*/  IMAD.WIDE R4, R2, 0x4, R4 ;  /* 0x0000000402047825 */ /* 0x001fca00078e0204 */
[----:B-1----:R-:W3:Y:S01]  /*00c0*/  LDG.E R0, desc[UR4][R4.64] ;  /* 0x0000000404007981 */ /* 0x002ee2000c1e1900 */
[----:B------:R-:W-:Y:S01]  /*00d0*/  BSSY.RECONVERGENT B0, `(.L_x_251) ;  /* 0x000000c000007945 */ /* 0x000fe20003800200 */
[----:B--2---:R-:W0:Y:S02]  /*00e0*/  MUFU.RCP R3, R9 ;  /* 0x0000000900037308 */ /* 0x004e240000001000 */
[----:B0-----:R-:W-:-:S04]  /*00f0*/  FFMA R6, R3, -R9, 1 ;  /* 0x3f80000003067423 */ /* 0x001fc80000000809 */
[----:B------:R-:W-:Y:S02]  /*0100*/  FFMA R3, R3, R6, R3 ;  /* 0x0000000603037223 */ /* 0x000fe40000000003 */
[----:B---3--:R-:W0:Y:S02]  /*0110*/  FCHK P0, R0, R9 ;  /* 0x0000000900007302 */ /* 0x008e240000000000 */
[----:B------:R-:W-:-:S04]  /*0120*/  FFMA R6, R0, R3, RZ ;  /* 0x0000000300067223 */ /* 0x000fc800000000ff */
[----:B------:R-:W-:-:S04]  /*0130*/  FFMA R7, R6, -R9, R0 ;  /* 0x8000000906077223 */ /* 0x000fc80000000000 */
[----:B------:R-:W-:Y:S01]  /*0140*/  FFMA R6, R3, R7, R6 ;  /* 0x0000000703067223 */ /* 0x000fe20000000006 */
[----:B0-----:R-:W-:Y:S06]  /*0150*/  @!P0 BRA `(.L_x_252) ;  /* 0x00000000000c8947 */ /* 0x001fec0003800000 */
[----:B------:R-:W-:-:S07]  /*0160*/  MOV R4, 0x180 ;  /* 0x0000018000047802 */ /* 0x000fce0000000f00 */
[----:B------:R-:W-:Y:S05]  /*0170*/  CALL.REL.NOINC `($__internal_9_$__cuda_sm3x_div_rn_noftz_f32_slowpath) ;  /* 0x0000000000207944 */ /* 0x000fea0003c00000 */
[----:B------:R-:W-:-:S07]  /*0180*/  IMAD.MOV.U32 R6, RZ, RZ, R0 ;  /* 0x000000ffff067224 */ /* 0x000fce00078e0000 */
.L_x_252:
[----:B------:R-:W-:Y:S05]  /*0190*/  BSYNC.RECONVERGENT B0 ;  /* 0x0000000000007941 */ /* 0x000fea0003800200 */
.L_x_251:
[----:B------:R-:W0:Y:S02]  /*01a0*/  LDC.64 R4, c[0x0][0x388] ;  /* 0x0000e200ff047b82 */ /* 0x000e240000000a00 */
[----:B0-----:R-:W-:-:S05]  /*01b0*/  IMAD.WIDE R2, R2, 0x4, R4 ;  /* 0x0000000402027825 */ /* 0x001fca00078e0204 */
[----:B------:R-:W2:Y:S02]  /*01c0*/  LDG.E R5, desc[UR4][R2.64] ;  /* 0x0000000402057981 */ /* 0x000ea4000c1e1900 */
[----:B--2---:R-:W-:-:S05]  /*01d0*/  FADD R5, R5, R6 ;  /* 0x0000000605057221 */ /* 0x004fca0000000000 */
[----:B------:R-:W-:Y:S01]  /*01e0*/  STG.E desc[UR4][R2.64], R5 ;  /* 0x0000000502007986 */ /* 0x000fe2000c101904 */
[----:B------:R-:W-:Y:S05]  /*01f0*/  EXIT ;  /* 0x000000000000794d */ /* 0x000fea0003800000 */
        .weak           $__internal_9_$__cuda_sm3x_div_rn_noftz_f32_slowpath
        .type           $__internal_9_$__cuda_sm3x_div_rn_noftz_f32_slowpath,@function
        .size           $__internal_9_$__cuda_sm3x_div_rn_noftz_f32_slowpath,(.L_x_308 - $__internal_9_$__cuda_sm3x_div_rn_noftz_f32_slowpath)
$__internal_9_$__cuda_sm3x_div_rn_noftz_f32_slowpath:
[----:B------:R-:W0:Y:S01]  /*0200*/  LDC R3, c[0x0][0x390] ;  /* 0x0000e400ff037b82 */ /* 0x000e220000000800 */
[--C-:B------:R-:W-:Y:S01]  /*0210*/  SHF.R.U32.HI R5, RZ, 0x17, R0.reuse ;  /* 0x00000017ff057819 */ /* 0x100fe20000011600 */
[----:B------:R-:W1:Y:S01]  /*0220*/  LDCU UR6, c[0x0][0x390] ;  /* 0x00007200ff0677ac */ /* 0x000e620008000800 */
[----:B------:R-:W-:Y:S01]  /*0230*/  BSSY.RECONVERGENT B1, `(.L_x_253) ;  /* 0x0000064000017945 */ /* 0x000fe20003800200 */
[----:B------:R-:W-:Y:S01]  /*0240*/  IMAD.MOV.U32 R7, RZ, RZ, R0 ;  /* 0x000000ffff077224 */ /* 0x000fe200078e0000 */
[----:B------:R-:W-:-:S05]  /*0250*/  LOP3.LUT R5, R5, 0xff, RZ, 0xc0, !PT ;  /* 0x000000ff05057812 */ /* 0x000fca00078ec0ff */
[----:B------:R-:W-:Y:S02]  /*0260*/  VIADD R10, R5, 0xffffffff ;  /* 0xffffffff050a7836 */ /* 0x000fe40000000000 */
[----:B-1----:R-:W-:Y:S01]  /*0270*/  IMAD.U32 R8, RZ, RZ, UR6 ;  /* 0x00000006ff087e24 */ /* 0x002fe2000f8e00ff */
[----:B0-----:R-:W-:-:S04]  /*0280*/  SHF.R.U32.HI R6, RZ, 0x17, R3 ;  /* 0x00000017ff067819 */ /* 0x001fc80000011603 */
[----:B------:R-:W-:-:S05]  /*0290*/  LOP3.LUT R6, R6, 0xff, RZ, 0xc0, !PT ;  /* 0x000000ff06067812 */ /* 0x000fca00078ec0ff */
[----:B------:R-:W-:-:S05]  /*02a0*/  VIADD R11, R6, 0xffffffff ;  /* 0xffffffff060b7836 */ /* 0x000fca0000000000 */
[----:B------:R-:W-:-:S04]  /*02b0*/  ISETP.GT.U32.AND P0, PT, R11, 0xfd, PT ;  /* 0x000000fd0b00780c */ /* 0x000fc80003f04070 */
[----:B------:R-:W-:-:S13]  /*02c0*/  ISETP.GT.U32.OR P0, PT, R10, 0xfd, P0 ;  /* 0x000000fd0a00780c */ /* 0x000fda0000704470 */
[----:B------:R-:W-:Y:S01]  /*02d0*/  @!P0 IMAD.MOV.U32 R9, RZ, RZ, RZ ;  /* 0x000000ffff098224 */ /* 0x000fe200078e00ff */
        /* <DEDUP_REMOVED lines=19> */
[----:B------:R-:W-:Y:S02]  /*0410*/  @P0 IMAD.MOV.U32 R9, RZ, RZ, RZ ;  /* 0x000000ffff090224 */ /* 0x000fe400078e00ff */
[----:B------:R-:W-:Y:S01]  /*0420*/  @!P0 FFMA R7, R0, 1.84467440737095516160e+19, RZ ;  /* 0x5f80000000078823 */ /* 0x000fe200000000ff */
[----:B------:R-:W-:Y:S02]  /*0430*/  @!P0 IMAD.MOV.U32 R9, RZ, RZ, -0x40 ;  /* 0xffffffc0ff098424 */ /* 0x000fe400078e00ff */
[----:B------:R-:W-:Y:S02]  /*0440*/  @!P1 FFMA R8, R3, 1.84467440737095516160e+19, RZ ;  /* 0x5f80000003089823 */ /* 0x000fe400000000ff */
[----:B------:R-:W-:-:S07]  /*0450*/  @!P1 VIADD R9, R9, 0x40 ;  /* 0x0000004009099836 */ /* 0x000fce0000000000 */
.L_x_254:
[----:B------:R-:W-:Y:S01]  /*0460*/  LEA R3, R6, 0xc0800000, 0x17 ;  /* 0xc080000006037811 */ /* 0x000fe200078eb8ff */
[----:B------:R-:W-:Y:S01]  /*0470*/  VIADD R5, R5, 0xffffff81 ;  /* 0xffffff8105057836 */ /* 0x000fe20000000000 */
[----:B------:R-:W-:Y:S03]  /*0480*/  BSSY.RECONVERGENT B2, `(.L_x_259) ;  /* 0x0000035000027945 */ /* 0x000fe60003800200 */
[----:B------:R-:W-:Y:S01]  /*0490*/  IMAD.IADD R3, R8, 0x1, -R3 ;  /* 0x0000000108037824 */ /* 0x000fe200078e0a03 */
[C---:B------:R-:W-:Y:S01]  /*04a0*/  IADD3 R6, PT, PT, R5.reuse, 0x7f, -R6 ;  /* 0x0000007f05067810 */ /* 0x040fe20007ffe806 */
[----:B------:R-:W-:Y:S02]  /*04b0*/  IMAD R0, R5, -0x800000, R7 ;  /* 0xff80000005007824 */ /* 0x000fe400078e0207 */
[----:B------:R-:W0:Y:S01]  /*04c0*/  MUFU.RCP R8, R3 ;  /* 0x0000000300087308 */ /* 0x000e220000001000 */
[----:B------:R-:W-:Y:S01]  /*04d0*/  FADD.FTZ R11, -R3, -RZ ;  /* 0x800000ff030b7221 */ /* 0x000fe20000010100 */
[----:B------:R-:W-:-:S03]  /*04e0*/  IMAD.IADD R6, R6, 0x1, R9 ;  /* 0x0000000106067824 */ /* 0x000fc600078e0209 */
[----:B0-----:R-:W-:-:S04]  /*04f0*/  FFMA R13, R8, R11, 1 ;  /* 0x3f800000080d7423 */ /* 0x001fc8000000000b */
[----:B------:R-:W-:-:S04]  /*0500*/  FFMA R10, R8, R13, R8 ;  /* 0x0000000d080a7223 */ /* 0x000fc80000000008 */
[----:B------:R-:W-:-:S04]  /*0510*/  FFMA R7, R0, R10, RZ ;  /* 0x0000000a00077223 */ /* 0x000fc800000000ff */
[----:B------:R-:W-:-:S04]  /*0520*/  FFMA R8, R11, R7, R0 ;  /* 0x000000070b087223 */ /* 0x000fc80000000000 */
[----:B------:R-:W-:-:S04]  /*0530*/  FFMA R7, R10, R8, R7 ;  /* 0x000000080a077223 */ /* 0x000fc80000000007 */
[----:B------:R-:W-:-:S04]  /*0540*/  FFMA R8, R11, R7, R0 ;  /* 0x000000070b087223 */ /* 0x000fc80000000000 */
[----:B------:R-:W-:-:S05]  /*0550*/  FFMA R0, R10, R8, R7 ;  /* 0x000000080a007223 */ /* 0x000fca0000000007 */
[----:B------:R-:W-:-:S04]  /*0560*/  SHF.R.U32.HI R3, RZ, 0x17, R0 ;  /* 0x00000017ff037819 */ /* 0x000fc80000011600 */
[----:B------:R-:W-:-:S05]  /*0570*/  LOP3.LUT R3, R3, 0xff, RZ, 0xc0, !PT ;  /* 0x000000ff03037812 */ /* 0x000fca00078ec0ff */
[----:B------:R-:W-:-:S04]  /*0580*/  IMAD.IADD R9, R3, 0x1, R6 ;  /* 0x0000000103097824 */ /* 0x000fc800078e0206 */
        /* <DEDUP_REMOVED lines=16> */
[----:B------:R-:W-:Y:S02]  /*0690*/  VIADD R8, R9, 0x20 ;  /* 0x0000002009087836 */ /* 0x000fe40000000000 */
[----:B------:R-:W-:Y:S01]  /*06a0*/  LOP3.LUT R5, R5, 0x800000, RZ, 0xfc, !PT ;  /* 0x0080000005057812 */ /* 0x000fe200078efcff */
[----:B------:R-:W-:Y:S01]  /*06b0*/  IMAD.MOV R7, RZ, RZ, -R9 ;  /* 0x000000ffff077224 */ /* 0x000fe200078e0a09 */
[----:B------:R-:W-:-:S02]  /*06c0*/  FSETP.NEU.FTZ.AND P0, PT, R3, R6, PT ;  /* 0x000000060300720b */ /* 0x000fc40003f1d000 */
[----:B------:R-:W-:Y:S02]  /*06d0*/  SHF.L.U32 R8, R5, R8, RZ ;  /* 0x0000000805087219 */ /* 0x000fe400000006ff */
[----:B------:R-:W-:Y:S02]  /*06e0*/  SEL R6, R7, RZ, P2 ;  /* 0x000000ff07067207 */ /* 0x000fe40001000000 */
[----:B------:R-:W-:Y:S02]  /*06f0*/  ISETP.NE.AND P1, PT, R8, RZ, P1 ;  /* 0x000000ff0800720c */ /* 0x000fe40000f25270 */
[----:B------:R-:W-:Y:S02]  /*0700*/  SHF.R.U32.HI R6, RZ, R6, R5 ;  /* 0x00000006ff067219 */ /* 0x000fe40000011605 */
[----:B------:R-:W-:Y:S02]  /*0710*/  PLOP3.LUT P0, PT, P0, P1, PT, 0xf8, 0x8f ;  /* 0x00000000008f781c */ /* 0x000fe40000703f70 */
[----:B------:R-:W-:-:S02]  /*0720*/  SHF.R.U32.HI R8, RZ, 0x1, R6 ;  /* 0x00000001ff087819 */ /* 0x000fc40000011606 */
[----:B------:R-:W-:-:S04]  /*0730*/  SEL R3, RZ, 0x1, !P0 ;  /* 0x00000001ff037807 */ /* 0x000fc80004000000 */
[----:B------:R-:W-:-:S04]  /*0740*/  LOP3.LUT R3, R3, 0x1, R8, 0xf8, !PT ;  /* 0x0000000103037812 */ /* 0x000fc800078ef808 */
[----:B------:R-:W-:-:S05]  /*0750*/  LOP3.LUT R3, R3, R6, RZ, 0xc0, !PT ;  /* 0x0000000603037212 */ /* 0x000fca00078ec0ff */
[----:B------:R-:W-:-:S05]  /*0760*/  IMAD.IADD R3, R8, 0x1, R3 ;  /* 0x0000000108037824 */ /* 0x000fca00078e0203 */
[----:B------:R-:W-:Y:S01]  /*0770*/  LOP3.LUT R0, R3, R0, RZ, 0xfc, !PT ;  /* 0x0000000003007212 */ /* 0x000fe200078efcff */
[----:B------:R-:W-:Y:S06]  /*0780*/  BRA `(.L_x_262) ;  /* 0x0000000000107947 */ /* 0x000fec0003800000 */
.L_x_261:
[----:B------:R-:W-:-:S04]  /*0790*/  LOP3.LUT R0, R0, 0x80000000, RZ, 0xc0, !PT ;  /* 0x8000000000007812 */ /* 0x000fc800078ec0ff */
[----:B------:R-:W-:Y:S01]  /*07a0*/  LOP3.LUT R0, R0, 0x7f800000, RZ, 0xfc, !PT ;  /* 0x7f80000000007812 */ /* 0x000fe200078efcff */
[----:B------:R-:W-:Y:S06]  /*07b0*/  BRA `(.L_x_262) ;  /* 0x0000000000047947 */ /* 0x000fec0003800000 */
.L_x_260:
[----:B------:R-:W-:-:S07]  /*07c0*/  IMAD R0, R6, 0x800000, R0 ;  /* 0x0080000006007824 */ /* 0x000fce00078e0200 */
.L_x_262:
[----:B------:R-:W-:Y:S05]  /*07d0*/  BSYNC.RECONVERGENT B2 ;  /* 0x0000000000027941 */ /* 0x000fea0003800200 */
.L_x_259:
[----:B------:R-:W-:Y:S05]  /*07e0*/  BRA `(.L_x_263) ;  /* 0x0000000000207947 */ /* 0x000fea0003800000 */
.L_x_258:
[----:B------:R-:W-:-:S04]  /*07f0*/  LOP3.LUT R0, R8, 0x80000000, R7, 0x48, !PT ;  /* 0x8000000008007812 */ /* 0x000fc800078e4807 */
[----:B------:R-:W-:Y:S01]  /*0800*/  LOP3.LUT R0, R0, 0x7f800000, RZ, 0xfc, !PT ;  /* 0x7f80000000007812 */ /* 0x000fe200078efcff */
[----:B------:R-:W-:Y:S06]  /*0810*/  BRA `(.L_x_263) ;  /* 0x0000000000147947 */ /* 0x000fec0003800000 */
.L_x_257:
[----:B------:R-:W-:Y:S01]  /*0820*/  LOP3.LUT R0, R8, 0x80000000, R7, 0x48, !PT ;  /* 0x8000000008007812 */ /* 0x000fe200078e4807 */
[----:B------:R-:W-:Y:S06]  /*0830*/  BRA `(.L_x_263) ;  /* 0x00000000000c7947 */ /* 0x000fec0003800000 */
.L_x_256:
[----:B------:R-:W0:Y:S01]  /*0840*/  MUFU.RSQ R0, -QNAN ;  /* 0xffc0000000007908 */ /* 0x000e220000001400 */
[----:B------:R-:W-:Y:S05]  /*0850*/  BRA `(.L_x_263) ;  /* 0x0000000000047947 */ /* 0x000fea0003800000 */
.L_x_255:
[----:B------:R-:W-:-:S07]  /*0860*/  FADD.FTZ R0, R0, R3 ;  /* 0x0000000300007221 */ /* 0x000fce0000010000 */
.L_x_263:
[----:B------:R-:W-:Y:S05]  /*0870*/  BSYNC.RECONVERGENT B1 ;  /* 0x0000000000017941 */ /* 0x000fea0003800200 */
.L_x_253:
[----:B------:R-:W-:-:S04]  /*0880*/  IMAD.MOV.U32 R5, RZ, RZ, 0x0 ;  /* 0x00000000ff057424 */ /* 0x000fc800078e00ff */
[----:B0-----:R-:W-:Y:S05]  /*0890*/  RET.REL.NODEC R4 `(_ZN7algebra18div_numerator_gradEPfS0_fi) ;  /* 0xfffffff404d87950 */ /* 0x001fea0003c3ffff */
.L_x_264:
        /* <DEDUP_REMOVED lines=14> */
.L_x_308:


//--------------------- .text._ZN7algebra3divEPffS0_i --------------------------
	.section	.text._ZN7algebra3divEPffS0_i,"ax",@progbits
	.align	128
        .global         _ZN7algebra3divEPffS0_i
        .type           _ZN7algebra3divEPffS0_i,@function
        .size           _ZN7algebra3divEPffS0_i,(.L_x_309 - _ZN7algebra3divEPffS0_i)
        .other          _ZN7algebra3divEPffS0_i,@"STO_CUDA_ENTRY STV_DEFAULT"
_ZN7algebra3divEPffS0_i:
.text._ZN7algebra3divEPffS0_i:
        /* <DEDUP_REMOVED lines=23> */
[----:B------:R-:W-:Y:S05]  /*0170*/  CALL.REL.NOINC `($__internal_10_$__cuda_sm3x_div_rn_noftz_f32_slowpath) ;  /* 0x0000000000187944 */ /* 0x000fea0003c00000 */
[----:B------:R-:W-:-:S07]  /*0180*/  IMAD.MOV.U32 R7, RZ, RZ, R0 ;  /* 0x000000ffff077224 */ /* 0x000fce00078e0000 */
.L_x_266:
[----:B------:R-:W-:Y:S05]  /*0190*/  BSYNC.RECONVERGENT B0 ;  /* 0x0000000000007941 */ /* 0x000fea0003800200 */
.L_x_265:
[----:B------:R-:W0:Y:S02]  /*01a0*/  LDC.64 R4, c[0x0][0x390] ;  /* 0x0000e400ff047b82 */ /* 0x000e240000000a00 */
[----:B0-----:R-:W-:-:S05]  /*01b0*/  IMAD.WIDE R2, R2, 0x4, R4 ;  /* 0x0000000402027825 */ /* 0x001fca00078e0204 */
[----:B------:R-:W-:Y:S01]  /*01c0*/  STG.E desc[UR4][R2.64], R7 ;  /* 0x0000000702007986 */ /* 0x000fe2000c101904 */
[----:B------:R-:W-:Y:S05]  /*01d0*/  EXIT ;  /* 0x000000000000794d */ /* 0x000fea0003800000 */
        .weak           $__internal_10_$__cuda_sm3x_div_rn_noftz_f32_slowpath
        .type           $__internal_10_$__cuda_sm3x_div_rn_noftz_f32_slowpath,@function
        .size           $__internal_10_$__cuda_sm3x_div_rn_noftz_f32_slowpath,(.L_x_309 - $__internal_10_$__cuda_sm3x_div_rn_noftz_f32_slowpath)
$__internal_10_$__cuda_sm3x_div_rn_noftz_f32_slowpath:
        /* <DEDUP_REMOVED lines=38> */
.L_x_268:
        /* <DEDUP_REMOVED lines=51> */
.L_x_275:
[----:B------:R-:W-:-:S04]  /*0770*/  LOP3.LUT R0, R0, 0x80000000, RZ, 0xc0, !PT ;  /* 0x8000000000007812 */ /* 0x000fc800078ec0ff */
[----:B------:R-:W-:Y:S01]  /*0780*/  LOP3.LUT R0, R0, 0x7f800000, RZ, 0xfc, !PT ;  /* 0x7f80000000007812 */ /* 0x000fe200078efcff */
[----:B------:R-:W-:Y:S06]  /*0790*/  BRA `(.L_x_276) ;  /* 0x0000000000047947 */ /* 0x000fec0003800000 */
.L_x_274:
[----:B------:R-:W-:-:S07]  /*07a0*/  IMAD R0, R6, 0x800000, R0 ;  /* 0x0080000006007824 */ /* 0x000fce00078e0200 */
.L_x_276:
[----:B------:R-:W-:Y:S05]  /*07b0*/  BSYNC.RECONVERGENT B2 ;  /* 0x0000000000027941 */ /* 0x000fea0003800200 */
.L_x_273:
[----:B------:R-:W-:Y:S05]  /*07c0*/  BRA `(.L_x_277) ;  /* 0x0000000000207947 */ /* 0x000fea0003800000 */
.L_x_272:
[----:B------:R-:W-:-:S04]  /*07d0*/  LOP3.LUT R0, R8, 0x80000000, R7, 0x48, !PT ;  /* 0x8000000008007812 */ /* 0x000fc800078e4807 */
[----:B------:R-:W-:Y:S01]  /*07e0*/  LOP3.LUT R0, R0, 0x7f800000, RZ, 0xfc, !PT ;  /* 0x7f80000000007812 */ /* 0x000fe200078efcff */
[----:B------:R-:W-:Y:S06]  /*07f0*/  BRA `(.L_x_277) ;  /* 0x0000000000147947 */ /* 0x000fec0003800000 */
.L_x_271:
[----:B------:R-:W-:Y:S01]  /*0800*/  LOP3.LUT R0, R8, 0x80000000, R7, 0x48, !PT ;  /* 0x8000000008007812 */ /* 0x000fe200078e4807 */
[----:B------:R-:W-:Y:S06]  /*0810*/  BRA `(.L_x_277) ;  /* 0x00000000000c7947 */ /* 0x000fec0003800000 */
.L_x_270:
[----:B------:R-:W0:Y:S01]  /*0820*/  MUFU.RSQ R0, -QNAN ;  /* 0xffc0000000007908 */ /* 0x000e220000001400 */
[----:B------:R-:W-:Y:S05]  /*0830*/  BRA `(.L_x_277) ;  /* 0x0000000000047947 */ /* 0x000fea0003800000 */
.L_x_269:
[----:B------:R-:W-:-:S07]  /*0840*/  FADD.FTZ R0, R0, R3 ;  /* 0x0000000300007221 */ /* 0x000fce0000010000 */
.L_x_277:
[----:B------:R-:W-:Y:S05]  /*0850*/  BSYNC.RECONVERGENT B1 ;  /* 0x0000000000017941 */ /* 0x000fea0003800200 */
.L_x_267:
[----:B------:R-:W-:-:S04]  /*0860*/  IMAD.MOV.U32 R5, RZ, RZ, 0x0 ;  /* 0x00000000ff057424 */ /* 0x000fc800078e00ff */
[----:B0-----:R-:W-:Y:S05]  /*0870*/  RET.REL.NODEC R4 `(_ZN7algebra3divEPffS0_i) ;  /* 0xfffffff404e07950 */ /* 0x001fea0003c3ffff */
.L_x_278:
        /* <DEDUP_REMOVED lines=16> */
.L_x_309:


//--------------------- .text._ZN7algebra8mul_gradEPfS0_fi --------------------------
	.section	.text._ZN7algebra8mul_gradEPfS0_fi,"ax",@progbits
	.align	128
        .global         _ZN7algebra8mul_gradEPfS0_fi
        .type           _ZN7algebra8mul_gradEPfS0_fi,@function
        .size           _ZN7algebra8mul_gradEPfS0_fi,(.L_x_332 - _ZN7algebra8mul_gradEPfS0_fi)
        .other          _ZN7algebra8mul_gradEPfS0_fi,@"STO_CUDA_ENTRY STV_DEFAULT"
_ZN7algebra8mul_gradEPfS0_fi:
.text._ZN7algebra8mul_gradEPfS0_fi:
        /* <DEDUP_REMOVED lines=9> */
[----:B------:R-:W1:Y:S01]  /*0090*/  LDCU.64 UR4, c[0x0][0x358] ;  /* 0x00006b00ff0477ac */ /* 0x000e620008000a00 */
[----:B------:R-:W2:Y:S06]  /*00a0*/  LDCU UR6, c[0x0][0x390] ;  /* 0x00007200ff0677ac */ /* 0x000eac0008000800 */
[----:B------:R-:W3:Y:S01]  /*00b0*/  LDC.64 R4, c[0x0][0x388] ;  /* 0x0000e200ff047b82 */ /* 0x000ee20000000a00 */
[----:B0-----:R-:W-:-:S06]  /*00c0*/  IMAD.WIDE R2, R7, 0x4, R2 ;  /* 0x0000000407027825 */ /* 0x001fcc00078e0202 */
[----:B-1----:R-:W2:Y:S01]  /*00d0*/  LDG.E R2, desc[UR4][R2.64] ;  /* 0x0000000402027981 */ /* 0x002ea2000c1e1900 */
[----:B---3--:R-:W-:-:S05]  /*00e0*/  IMAD.WIDE R4, R7, 0x4, R4 ;  /* 0x0000000407047825 */ /* 0x008fca00078e0204 */
[----:B------:R-:W2:Y:S02]  /*00f0*/  LDG.E R7, desc[UR4][R4.64] ;  /* 0x0000000404077981 */ /* 0x000ea4000c1e1900 */
[----:B--2---:R-:W-:-:S05]  /*0100*/  FFMA R7, R2, UR6, R7 ;  /* 0x0000000602077c23 */ /* 0x004fca0008000007 */
[----:B------:R-:W-:Y:S01]  /*0110*/  STG.E desc[UR4][R4.64], R7 ;  /* 0x0000000704007986 */ /* 0x000fe2000c101904 */
[----:B------:R-:W-:Y:S05]  /*0120*/  EXIT ;  /* 0x000000000000794d */ /* 0x000fea0003800000 */
.L_x_279:
        /* <DEDUP_REMOVED lines=13> */
.L_x_332:


//--------------------- .text._ZN7algebra3mulEPffS0_i --------------------------
	.section	.text._ZN7algebra3mulEPffS0_i,"ax",@progbits
	.align	128
        .global         _ZN7algebra3mulEPffS0_i
        .type           _ZN7algebra3mulEPffS0_i,@function
        .size           _ZN7algebra3mulEPffS0_i,(.L_x_333 - _ZN7algebra3mulEPffS0_i)
        .other          _ZN7algebra3mulEPffS0_i,@"STO_CUDA_ENTRY STV_DEFAULT"
_ZN7algebra3mulEPffS0_i:
.text._ZN7algebra3mulEPffS0_i:
        /* <DEDUP_REMOVED lines=14> */
[----:B---3--:R-:W-:-:S04]  /*00e0*/  IMAD.WIDE R4, R7, 0x4, R4 ;  /* 0x0000000407047825 */ /* 0x008fc800078e0204 */
[----:B--2---:R-:W-:-:S05]  /*00f0*/  FMUL R7, R2, UR6 ;  /* 0x0000000602077c20 */ /* 0x004fca0008400000 */
[----:B------:R-:W-:Y:S01]  /*0100*/  STG.E desc[UR4][R4.64], R7 ;  /* 0x0000000704007986 */ /* 0x000fe2000c101904 */
[----:B------:R-:W-:Y:S05]  /*0110*/  EXIT ;  /* 0x000000000000794d */ /* 0x000fea0003800000 */
.L_x_280:
        /* <DEDUP_REMOVED lines=14> */
.L_x_333:


//--------------------- .text._ZN7algebra8mul_gradEPfS0_S0_ii --------------------------
	.section	.text._ZN7algebra8mul_gradEPfS0_S0_ii,"ax",@progbits
	.align	128
        .global         _ZN7algebra8mul_gradEPfS0_S0_ii
        .type           _ZN7algebra8mul_gradEPfS0_S0_ii,@function
        .size           _ZN7algebra8mul_gradEPfS0_S0_ii,(.L_x_334 - _ZN7algebra8mul_gradEPfS0_S0_ii)
        .other          _ZN7algebra8mul_gradEPfS0_S0_ii,@"STO_CUDA_ENTRY STV_DEFAULT"
_ZN7algebra8mul_gradEPfS0_S0_ii:
.text._ZN7algebra8mul_gradEPfS0_S0_ii:
        /* <DEDUP_REMOVED lines=8> */
[----:B------:R-:W0:Y:S01]  /*0080*/  LDC R5, c[0x0][0x39c] ;  /* 0x0000e700ff057b82 */ /* 0x000e220000000800 */
[----:B------:R-:W1:Y:S01]  /*0090*/  LDCU.64 UR4, c[0x0][0x358] ;  /* 0x00006b00ff0477ac */ /* 0x000e620008000a00 */
[----:B0-----:R-:W-:-:S13]  /*00a0*/  ISETP.GE.AND P0, PT, R0, R5, PT ;  /* 0x000000050000720c */ /* 0x001fda0003f06270 */
[----:B-1----:R-:W-:Y:S05]  /*00b0*/  @P0 BRA `(.L_x_281) ;  /* 0x0000000c00700947 */ /* 0x002fea0003800000 */
[----:B------:R-:W-:Y:S02]  /*00c0*/  IABS R9, R0 ;  /* 0x0000000000097213 */ /* 0x000fe40000000000 */
[----:B------:R-:W-:Y:S02]  /*00d0*/  MOV R26, RZ ;  /* 0x000000ff001a7202 */ /* 0x000fe40000000f00 */
[----:B------:R-:W0:Y:S08]  /*00e0*/  I2F.RP R2, R9 ;  /* 0x0000000900027306 */ /* 0x000e300000209400 */
[----:B0-----:R-:W0:Y:S02]  /*00f0*/  MUFU.RCP R2, R2 ;  /* 0x0000000200027308 */ /* 0x001e240000001000 */
[----:B0-----:R-:W-:-:S06]  /*0100*/  IADD3 R6, PT, PT, R2, 0xffffffe, RZ ;  /* 0x0ffffffe02067810 */ /* 0x001fcc0007ffe0ff */
[----:B------:R0:W1:Y:S02]  /*0110*/  F2I.FTZ.U32.TRUNC.NTZ R7, R6 ;  /* 0x0000000600077305 */ /* 0x000064000021f000 */
[----:B0-----:R-:W-:Y:S01]  /*0120*/  HFMA2 R6, -RZ, RZ, 0, 0 ;  /* 0x00000000ff067431 */ /* 0x001fe200000001ff */
[----:B-1----:R-:W-:-:S05]  /*0130*/  IADD3 R4, PT, PT, RZ, -R7, RZ ;  /* 0x80000007ff047210 */ /* 0x002fca0007ffe0ff */
[----:B------:R-:W-:Y:S01]  /*0140*/  IMAD R11, R4, R9, RZ ;  /* 0x00000009040b7224 */ /* 0x000fe200078e02ff */
[----:B------:R-:W-:Y:S02]  /*0150*/  IABS R4, R5 ;  /* 0x0000000500047213 */ /* 0x000fe40000000000 */
[----:B------:R-:W-:Y:S01]  /*0160*/  LOP3.LUT R5, R5, R0, RZ, 0x3c, !PT ;  /* 0x0000000005057212 */ /* 0x000fe200078e3cff */
[----:B------:R-:W-:-:S03]  /*0170*/  IMAD.HI.U32 R7, R7, R11, R6 ;  /* 0x0000000b07077227 */ /* 0x000fc600078e0006 */
[----:B------:R-:W-:-:S03]  /*0180*/  ISETP.GE.AND P1, PT, R5, RZ, PT ;  /* 0x000000ff0500720c */ /* 0x000fc60003f26270 */
[----:B------:R-:W-:-:S05]  /*0190*/  IMAD.HI.U32 R2, R7, R4, RZ ;  /* 0x0000000407027227 */ /* 0x000fca00078e00ff */
[----:B------:R-:W-:-:S05]  /*01a0*/  IADD3 R7, PT, PT, -R2, RZ, RZ ;  /* 0x000000ff02077210 */ /* 0x000fca0007ffe1ff */
[----:B------:R-:W-:-:S05]  /*01b0*/  IMAD R4, R9, R7, R4 ;  /* 0x0000000709047224 */ /* 0x000fca00078e0204 */
[----:B------:R-:W-:-:S13]  /*01c0*/  ISETP.GT.U32.AND P2, PT, R9, R4, PT ;  /* 0x000000040900720c */ /* 0x000fda0003f44070 */
[-C--:B------:R-:W-:Y:S02]  /*01d0*/  @!P2 IADD3 R4, PT, PT, R4, -R9.reuse, RZ ;  /* 0x800000090404a210 */ /* 0x080fe40007ffe0ff */
[----:B------:R-:W-:Y:S02]  /*01e0*/  @!P2 IADD3 R2, PT, PT, R2, 0x1, RZ ;  /* 0x000000010202a810 */ /* 0x000fe40007ffe0ff */
[----:B------:R-:W-:Y:S02]  /*01f0*/  ISETP.GE.U32.AND P0, PT, R4, R9, PT ;  /* 0x000000090400720c */ /* 0x000fe40003f06070 */
[----:B------:R-:W-:-:S11]  /*0200*/  ISETP.NE.AND P2, PT, R0, RZ, PT ;  /* 0x000000ff0000720c */ /* 0x000fd60003f45270 */
[----:B------:R-:W-:-:S04]  /*0210*/  @P0 IADD3 R2, PT, PT, R2, 0x1, RZ ;  /* 0x0000000102020810 */ /* 0x000fc80007ffe0ff */
[----:B------:R-:W-:Y:S02]  /*0220*/  @!P1 IADD3 R2, PT, PT, -R2, RZ, RZ ;  /* 0x000000ff02029210 */ /* 0x000fe40007ffe1ff */
[----:B------:R-:W-:-:S04]  /*0230*/  @!P2 LOP3.LUT R2, RZ, R0, RZ, 0x33, !PT ;  /* 0x00000000ff02a212 */ /* 0x000fc800078e33ff */
[----:B------:R-:W-:-:S13]  /*0240*/  ISETP.GE.AND P0, PT, R2, 0x1, PT ;  /* 0x000000010200780c */ /* 0x000fda0003f06270 */
[----:B------:R-:W-:Y:S05]  /*0250*/  @!P0 BRA `(.L_x_282) ;  /* 0x0000000800f08947 */ /* 0x000fea0003800000 */
[C---:B------:R-:W-:Y:S02]  /*0260*/  ISETP.GE.U32.AND P0, PT, R2.reuse, 0x10, PT ;  /* 0x000000100200780c */ /* 0x040fe40003f06070 */
[----:B------:R-:W-:Y:S02]  /*0270*/  LOP3.LUT R5, R2, 0xf, RZ, 0xc0, !PT ;  /* 0x0000000f02057812 */ /* 0x000fe400078ec0ff */
[----:B------:R-:W-:Y:S02]  /*0280*/  MOV R26, RZ ;  /* 0x000000ff001a7202 */ /* 0x000fe40000000f00 */
[----:B------:R-:W-:Y:S02]  /*0290*/  ISETP.NE.AND P1, PT, R5, RZ, PT ;  /* 0x000000ff0500720c */ /* 0x000fe40003f25270 */
[----:B------:R-:W-:-:S05]  /*02a0*/  MOV R6, RZ ;  /* 0x000000ff00067202 */ /* 0x000fca0000000f00 */
[----:B------:R-:W-:Y:S06]  /*02b0*/  @!P0 BRA `(.L_x_283) ;  /* 0x0000000400688947 */ /* 0x000fec0003800000 */
[----:B------:R-:W-:Y:S01]  /*02c0*/  LOP3.LUT R6, R2, 0x7ffffff0, RZ, 0xc0, !PT ;  /* 0x7ffffff002067812 */ /* 0x000fe200078ec0ff */
[----:B------:R-:W-:Y:S01]  /*02d0*/  HFMA2 R26, -RZ, RZ, 0, 0 ;  /* 0x00000000ff1a7431 */ /* 0x000fe200000001ff */
[----:B------:R-:W-:Y:S02]  /*02e0*/  MOV R7, R3 ;  /* 0x0000000300077202 */ /* 0x000fe40000000f00 */
[----:B------:R-:W-:-:S07]  /*02f0*/  IADD3 R4, PT, PT, -R6, RZ, RZ ;  /* 0x000000ff06047210 */ /* 0x000fce0007ffe1ff */
.L_x_284:
[----:B------:R-:W0:Y:S08]  /*0300*/  LDC.64 R10, c[0x0][0x390] ;  /* 0x0000e400ff0a7b82 */ /* 0x000e300000000a00 */
[----:B------:R-:W1:Y:S01]  /*0310*/  LDC.64 R14, c[0x0][0x380] ;  /* 0x0000e000ff0e7b82 */ /* 0x000e620000000a00 */
[----:B0-----:R-:W-:-:S05]  /*0320*/  IMAD.WIDE R10, R7, 0x4, R10 ;  /* 0x00000004070a7825 */ /* 0x001fca00078e020a */
[----:B------:R-:W2:Y:S01]  /*0330*/  LDG.E R23, desc[UR4][R10.64] ;  /* 0x000000040a177981 */ /* 0x000ea2000c1e1900 */
[----:B-1----:R-:W-:-:S05]  /*0340*/  IMAD.WIDE R14, R7, 0x4, R14 ;  /* 0x00000004070e7825 */ /* 0x002fca00078e020e */
[----:B------:R0:W2:Y:S01]  /*0350*/  LDG.E R22, desc[UR4][R14.64] ;  /* 0x000000040e167981 */ /* 0x0000a2000c1e1900 */
[----:B------:R-:W-:-:S04]  /*0360*/  IMAD.WIDE R18, R0, 0x4, R10 ;  /* 0x0000000400127825 */ /* 0x000fc800078e020a */
[----:B------:R-:W-:-:S04]  /*0370*/  IMAD.WIDE R12, R0, 0x4, R14 ;  /* 0x00000004000c7825 */ /* 0x000fc800078e020e */
[C---:B------:R-:W-:Y:S02]  /*0380*/  IMAD.WIDE R24, R0.reuse, 0x4, R18 ;  /* 0x0000000400187825 */ /* 0x040fe400078e0212 */
[----:B------:R-:W3:Y:S02]  /*0390*/  LDG.E R18, desc[UR4][R18.64] ;  /* 0x0000000412127981 */ /* 0x000ee4000c1e1900 */
[C---:B------:R-:W-:Y:S02]  /*03a0*/  IMAD.WIDE R20, R0.reuse, 0x4, R12 ;  /* 0x0000000400147825 */ /* 0x040fe400078e020c */
[----:B------:R-:W4:Y:S02]  /*03b0*/  LDG.E R8, desc[UR4][R24.64] ;  /* 0x0000000418087981 */ /* 0x000f24000c1e1900 */
[C---:B------:R-:W-:Y:S02]  /*03c0*/  IMAD.WIDE R16, R0.reuse, 0x4, R24 ;  /* 0x0000000400107825 */ /* 0x040fe400078e0218 */
[----:B------:R-:W4:Y:S04]  /*03d0*/  LDG.E R9, desc[UR4][R20.64] ;  /* 0x0000000414097981 */ /* 0x000f28000c1e1900 */
[----:B------:R-:W3:Y:S01]  /*03e0*/  LDG.E R19, desc[UR4][R12.64] ;  /* 0x000000040c137981 */ /* 0x000ee2000c1e1900 */
[----:B------:R-:W-:-:S03]  /*03f0*/  IMAD.WIDE R28, R0, 0x4, R20 ;  /* 0x00000004001c7825 */ /* 0x000fc600078e0214 */
[----:B------:R-:W5:Y:S01]  /*0400*/  LDG.E R10, desc[UR4][R16.64] ;  /* 0x00000004100a7981 */ /* 0x000f62000c1e1900 */
[----:B0-----:R-:W-:-:S03]  /*0410*/  IMAD.WIDE R14, R0, 0x4, R16 ;  /* 0x00000004000e7825 */ /* 0x001fc600078e0210 */
[----:B------:R0:W5:Y:S04]  /*0420*/  LDG.E R11, desc[UR4][R28.64] ;  /* 0x000000041c0b7981 */ /* 0x000168000c1e1900 */
[----:B------:R1:W5:Y:S01]  /*0430*/  LDG.E R12, desc[UR4][R14.64] ;  /* 0x000000040e0c7981 */ /* 0x000362000c1e1900 */
[----:B0-----:R-:W-:-:S04]  /*0440*/  IMAD.WIDE R28, R0, 0x4, R28 ;  /* 0x00000004001c7825 */ /* 0x001fc800078e021c */
[C---:B-1----:R-:W-:Y:S01]  /*0450*/  IMAD.WIDE R14, R0.reuse, 0x4, R14 ;  /* 0x00000004000e7825 */ /* 0x042fe200078e020e */
[----:B------:R-:W5:Y:S03]  /*0460*/  LDG.E R13, desc[UR4][R28.64] ;  /* 0x000000041c0d7981 */ /* 0x000f66000c1e1900 */
[C---:B------:R-:W-:Y:S01]  /*0470*/  IMAD.WIDE R20, R0.reuse, 0x4, R28 ;  /* 0x0000000400147825 */ /* 0x040fe200078e021c */
[----:B------:R-:W5:Y:S03]  /*0480*/  LDG.E R24, desc[UR4][R14.64] ;  /* 0x000000040e187981 */ /* 0x000f66000c1e1900 */
[C---:B------:R-:W-:Y:S01]  /*0490*/  IMAD.WIDE R16, R0.reuse, 0x4, R14 ;  /* 0x0000000400107825 */ /* 0x040fe200078e020e */
[----:B------:R0:W5:Y:S03]  /*04a0*/  LDG.E R25, desc[UR4][R20.64] ;  /* 0x0000000414197981 */ /* 0x000166000c1e1900 */
[----:B0-----:R-:W-:-:S05]  /*04b0*/  IMAD.WIDE R20, R0, 0x4, R20 ;  /* 0x0000000400147825 */ /* 0x001fca00078e0214 */
[----:B------:R-:W5:Y:S01]  /*04c0*/  LDG.E R27, desc[UR4][R20.64] ;  /* 0x00000004141b7981 */ /* 0x000f62000c1e1900 */
[----:B------:R-:W-:-:S05]  /*04d0*/  IMAD.WIDE R14, R0, 0x4, R20 ;  /* 0x00000004000e7825 */ /* 0x000fca00078e0214 */
[----:B------:R-:W5:Y:S01]  /*04e0*/  LDG.E R29, desc[UR4][R14.64] ;  /* 0x000000040e1d7981 */ /* 0x000f62000c1e1900 */
[----:B--2---:R-:W-:-:S03]  /*04f0*/  FFMA R23, R23, R22, R26 ;  /* 0x0000001617177223 */ /* 0x004fc6000000001a */
[----:B------:R0:W2:Y:S02]  /*0500*/  LDG.E R26, desc[UR4][R16.64] ;  /* 0x00000004101a7981 */ /* 0x0000a4000c1e1900 */
[----:B0-----:R-:W-:-:S05]  /*0510*/  IMAD.WIDE R16, R0, 0x4, R16 ;  /* 0x0000000400107825 */ /* 0x001fca00078e0210 */
[----:B------:R0:W2:Y:S01]  /*0520*/  LDG.E R28, desc[UR4][R16.64] ;  /* 0x00000004101c7981 */ /* 0x0000a2000c1e1900 */
[----:B---3--:R-:W-:Y:S01]  /*0530*/  FFMA R21, R18, R19, R23 ;  /* 0x0000001312157223 */ /* 0x008fe20000000017 */
[----:B------:R-:W-:-:S04]  /*0540*/  IMAD.WIDE R18, R0, 0x4, R16 ;  /* 0x0000000400127825 */ /* 0x000fc800078e0210 */
[----:B----4-:R-:W-:Y:S01]  /*0550*/  FFMA R21, R8, R9, R21 ;  /* 0x0000000908157223 */ /* 0x010fe20000000015 */
[----:B------:R-:W-:-:S04]  /*0560*/  IMAD.WIDE R22, R0, 0x4, R14 ;  /* 0x0000000400167825 */ /* 0x000fc800078e020e */
[----:B-----5:R-:W-:Y:S01]  /*0570*/  FFMA R21, R10, R11, R21 ;  /* 0x0000000b0a157223 */ /* 0x020fe20000000015 */
[C---:B------:R-:W-:Y:S02]  /*0580*/  IMAD.WIDE R8, R0.reuse, 0x4, R18 ;  /* 0x0000000400087825 */ /* 0x040fe400078e0212 */
[----:B------:R-:W3:Y:S02]  /*0590*/  LDG.E R18, desc[UR4][R18.64] ;  /* 0x0000000412127981 */ /* 0x000ee4000c1e1900 */
[C---:B------:R-:W-:Y:S02]  /*05a0*/  IMAD.WIDE R10, R0.reuse, 0x4, R22 ;  /* 0x00000004000a7825 */ /* 0x040fe400078e0216 */
[----:B------:R1:W4:Y:S02]  /*05b0*/  LDG.E R20, desc[UR4][R8.64] ;  /* 0x0000000408147981 */ /* 0x000324000c1e1900 */
[----:B0-----:R-:W-:Y:S02]  /*05c0*/  IMAD.WIDE R16, R0, 0x4, R8 ;  /* 0x0000000400107825 */ /* 0x001fe400078e0208 */
[----:B------:R-:W3:Y:S02]  /*05d0*/  LDG.E R23, desc[UR4][R22.64] ;  /* 0x0000000416177981 */ /* 0x000ee4000c1e1900 */
[----:B-1----:R-:W-:Y:S01]  /*05e0*/  FFMA R9, R12, R13, R21 ;  /* 0x0000000d0c097223 */ /* 0x002fe20000000015 */
[C---:B------:R-:W-:Y:S01]  /*05f0*/  IMAD.WIDE R12, R0.reuse, 0x4, R10 ;  /* 0x00000004000c7825 */ /* 0x040fe200078e020a */
[----:B------:R0:W5:Y:S03]  /*0600*/  LDG.E R21, desc[UR4][R16.64] ;  /* 0x0000000410157981 */ /* 0x000166000c1e1900 */
[----:B------:R-:W-:Y:S01]  /*0610*/  IMAD.WIDE R14, R0, 0x4, R16 ;  /* 0x00000004000e7825 */ /* 0x000fe200078e0210 */
[----:B------:R-:W4:Y:S04]  /*0620*/  LDG.E R11, desc[UR4][R10.64] ;  /* 0x000000040a0b7981 */ /* 0x000f28000c1e1900 */
[----:B------:R2:W5:Y:S01]  /*0630*/  LDG.E R19, desc[UR4][R14.64] ;  /* 0x000000040e137981 */ /* 0x000562000c1e1900 */
[----:B0-----:R-:W-:Y:S01]  /*0640*/  FFMA R17, R24, R25, R9 ;  /* 0x0000001918117223 */ /* 0x001fe20000000009 */
[----:B------:R-:W-:-:S02]  /*0650*/  IMAD.WIDE R24, R0, 0x4, R12 ;  /* 0x0000000400187825 */ /* 0x000fc400078e020c */
[----:B------:R-:W5:Y:S02]  /*0660*/  LDG.E R12, desc[UR4][R12.64] ;  /* 0x000000040c0c7981 */ /* 0x000f64000c1e1900 */
[----:B------:R-:W-:-:S05]  /*0670*/  IMAD.WIDE R8, R0, 0x4, R14 ;  /* 0x0000000400087825 */ /* 0x000fca00078e020e */
[----:B------:R0:W5:Y:S01]  /*0680*/  LDG.E R13, desc[UR4][R8.64] ;  /* 0x00000004080d7981 */ /* 0x000162000c1e1900 */
[----:B--2---:R-:W-:Y:S01]  /*0690*/  FFMA R15, R26, R27, R17 ;  /* 0x0000001b1a0f7223 */ /* 0x004fe20000000011 */
[C---:B------:R-:W-:Y:S02]  /*06a0*/  IMAD.WIDE R26, R0.reuse, 0x4, R24 ;  /* 0x00000004001a7825 */ /* 0x040fe400078e0218 */
[----:B------:R-:W2:Y:S02]  /*06b0*/  LDG.E R24, desc[UR4][R24.64] ;  /* 0x0000000418187981 */ /* 0x000ea4000c1e1900 */
[----:B------:R-:W-:-:S05]  /*06c0*/  IMAD.WIDE R16, R0, 0x4, R8 ;  /* 0x0000000400107825 */ /* 0x000fca00078e0208 */
[----:B------:R1:W2:Y:S01]  /*06d0*/  LDG.E R10, desc[UR4][R16.64] ;  /* 0x00000004100a7981 */ /* 0x0002a2000c1e1900 */
[----:B------:R-:W-:Y:S01]  /*06e0*/  FFMA R22, R28, R29, R15 ;  /* 0x0000001d1c167223 */ /* 0x000fe2000000000f */
[C---:B------:R-:W-:Y:S02]  /*06f0*/  IMAD.WIDE R28, R0.reuse, 0x4, R26 ;  /* 0x00000004001c7825 */ /* 0x040fe400078e021a */
[----:B------:R-:W2:Y:S02]  /*0700*/  LDG.E R26, desc[UR4][R26.64] ;  /* 0x000000041a1a7981 */ /* 0x000ea4000c1e1900 */
[----:B------:R-:W-:-:S04]  /*0710*/  IMAD.WIDE R14, R0, 0x4, R16 ;  /* 0x00000004000e7825 */ /* 0x000fc800078e0210 */
[C---:B0-----:R-:W-:Y:S01]  /*0720*/  IMAD.WIDE R8, R0.reuse, 0x4, R28 ;  /* 0x0000000400087825 */ /* 0x041fe200078e021c */
[----:B------:R0:W2:Y:S04]  /*0730*/  LDG.E R25, desc[UR4][R14.64] ;  /* 0x000000040e197981 */ /* 0x0000a8000c1e1900 */
[----:B------:R-:W2:Y:S01]  /*0740*/  LDG.E R29, desc[UR4][R28.64] ;  /* 0x000000041c1d7981 */ /* 0x000ea2000c1e1900 */
[----:B-1----:R-:W-:-:S04]  /*0750*/  IMAD.WIDE R16, R0, 0x4, R8 ;  /* 0x0000000400107825 */ /* 0x002fc800078e0208 */
[----:B0-----:R-:W-:Y:S02]  /*0760*/  IMAD.WIDE R14, R0, 0x4, R14 ;  /* 0x00000004000e7825 */ /* 0x001fe400078e020e */
[----:B------:R-:W2:Y:S04]  /*0770*/  LDG.E R17, desc[UR4][R16.64] ;  /* 0x0000000410117981 */ /* 0x000ea8000c1e1900 */
[----:B------:R-:W2:Y:S04]  /*0780*/  LDG.E R28, desc[UR4][R8.64] ;  /* 0x00000004081c7981 */ /* 0x000ea8000c1e1900 */
[----:B------:R-:W2:Y:S01]  /*0790*/  LDG.E R14, desc[UR4][R14.64] ;  /* 0x000000040e0e7981 */ /* 0x000ea2000c1e1900 */
[----:B---3--:R-:W-:Y:S01]  /*07a0*/  FFMA R23, R18, R23, R22 ;  /* 0x0000001712177223 */ /* 0x008fe20000000016 */
[----:B------:R-:W-:-:S03]  /*07b0*/  IADD3 R4, PT, PT, R4, 0x10, RZ ;  /* 0x0000001004047810 */ /* 0x000fc60007ffe0ff */
[----:B----4-:R-:W-:Y:S01]  /*07c0*/  FFMA R20, R20, R11, R23 ;  /* 0x0000000b14147223 */ /* 0x010fe20000000017 */
[----:B------:R-:W-:-:S03]  /*07d0*/  ISETP.NE.AND P0, PT, R4, RZ, PT ;  /* 0x000000ff0400720c */ /* 0x000fc60003f05270 */
[----:B-----5:R-:W-:Y:S01]  /*07e0*/  FFMA R12, R21, R12, R20 ;  /* 0x0000000c150c7223 */ /* 0x020fe20000000014 */
[----:B------:R-:W-:-:S03]  /*07f0*/  LEA R7, R0, R7, 0x4 ;  /* 0x0000000700077211 */ /* 0x000fc600078e20ff */
[----:B--2---:R-:W-:-:S04]  /*0800*/  FFMA R12, R19, R24, R12 ;  /* 0x00000018130c7223 */ /* 0x004fc8000000000c */
[----:B------:R-:W-:-:S04]  /*0810*/  FFMA R13, R13, R26, R12 ;  /* 0x0000001a0d0d7223 */ /* 0x000fc8000000000c */
[----:B------:R-:W-:-:S04]  /*0820*/  FFMA R10, R10, R29, R13 ;  /* 0x0000001d0a0a7223 */ /* 0x000fc8000000000d */
[----:B------:R-:W-:-:S04]  /*0830*/  FFMA R25, R25, R28, R10 ;  /* 0x0000001c19197223 */ /* 0x000fc8000000000a */
[----:B------:R-:W-:Y:S01]  /*0840*/  FFMA R26, R14, R17, R25 ;  /* 0x000000110e1a7223 */ /* 0x000fe20000000019 */
[----:B------:R-:W-:Y:S06]  /*0850*/  @P0 BRA `(.L_x_284) ;  /* 0xfffffff800a80947 */ /* 0x000fec000383ffff */
.L_x_283:
[----:B------:R-:W-:Y:S05]  /*0860*/  @!P1 BRA `(.L_x_282) ;  /* 0x00000004006c9947 */ /* 0x000fea0003800000 */
[----:B------:R-:W-:Y:S02]  /*0870*/  ISETP.GE.U32.AND P0, PT, R5, 0x8, PT ;  /* 0x000000080500780c */ /* 0x000fe40003f06070 */
[----:B------:R-:W-:-:S04]  /*0880*/  LOP3.LUT R4, R2, 0x7, RZ, 0xc0, !PT ;  /* 0x0000000702047812 */ /* 0x000fc800078ec0ff */
[----:B------:R-:W-:-:S07]  /*0890*/  ISETP.NE.AND P1, PT, R4, RZ, PT ;  /* 0x000000ff0400720c */ /* 0x000fce0003f25270 */
[----:B------:R-:W-:Y:S06]  /*08a0*/  @!P0 BRA `(.L_x_285) ;  /* 0x0000000000b08947 */ /* 0x000fec0003800000 */
[----:B------:R-:W0:Y:S01]  /*08b0*/  LDC.64 R8, c[0x0][0x390] ;  /* 0x0000e400ff087b82 */ /* 0x000e220000000a00 */
[----:B------:R-:W-:-:S07]  /*08c0*/  IMAD R5, R6, R0, R3 ;  /* 0x0000000006057224 */ /* 0x000fce00078e0203 */
[----:B------:R-:W1:Y:S01]  /*08d0*/  LDC.64 R10, c[0x0][0x380] ;  /* 0x0000e000ff0a7b82 */ /* 0x000e620000000a00 */
[----:B0-----:R-:W-:-:S04]  /*08e0*/  IMAD.WIDE R8, R5, 0x4, R8 ;  /* 0x0000000405087825 */ /* 0x001fc800078e0208 */
[C---:B------:R-:W-:Y:S02]  /*08f0*/  IMAD.WIDE R24, R0.reuse, 0x4, R8 ;  /* 0x0000000400187825 */ /* 0x040fe400078e0208 */
[----:B------:R-:W2:Y:S02]  /*0900*/  LDG.E R9, desc[UR4][R8.64] ;  /* 0x0000000408097981 */ /* 0x000ea4000c1e1900 */
[----:B-1----:R-:W-:Y:S02]  /*0910*/  IMAD.WIDE R10, R5, 0x4, R10 ;  /* 0x00000004050a7825 */ /* 0x002fe400078e020a */
[----:B------:R-:W3:Y:S02]  /*0920*/  LDG.E R7, desc[UR4][R24.64] ;  /* 0x0000000418077981 */ /* 0x000ee4000c1e1900 */
[C---:B------:R-:W-:Y:S02]  /*0930*/  IMAD.WIDE R20, R0.reuse, 0x4, R24 ;  /* 0x0000000400147825 */ /* 0x040fe400078e0218 */
[----:B------:R0:W2:Y:S02]  /*0940*/  LDG.E R23, desc[UR4][R10.64] ;  /* 0x000000040a177981 */ /* 0x0000a4000c1e1900 */
[----:B------:R-:W-:-:S02]  /*0950*/  IMAD.WIDE R28, R0, 0x4, R10 ;  /* 0x00000004001c7825 */ /* 0x000fc400078e020a */
[----:B------:R-:W4:Y:S02]  /*0960*/  LDG.E R5, desc[UR4][R20.64] ;  /* 0x0000000414057981 */ /* 0x000f24000c1e1900 */
[C---:B------:R-:W-:Y:S02]  /*0970*/  IMAD.WIDE R18, R0.reuse, 0x4, R20 ;  /* 0x0000000400127825 */ /* 0x040fe400078e0214 */
[----:B------:R-:W3:Y:S02]  /*0980*/  LDG.E R22, desc[UR4][R28.64] ;  /* 0x000000041c167981 */ /* 0x000ee4000c1e1900 */
[----:B------:R-:W-:-:S04]  /*0990*/  IMAD.WIDE R12, R0, 0x4, R28 ;  /* 0x00000004000c7825 */ /* 0x000fc800078e021c */
[C---:B------:R-:W-:Y:S01]  /*09a0*/  IMAD.WIDE R14, R0.reuse, 0x4, R18 ;  /* 0x00000004000e7825 */ /* 0x040fe200078e0212 */
[----:B------:R1:W4:Y:S03]  /*09b0*/  LDG.E R8, desc[UR4][R12.64] ;  /* 0x000000040c087981 */ /* 0x000326000c1e1900 */
[C---:B------:R-:W-:Y:S01]  /*09c0*/  IMAD.WIDE R16, R0.reuse, 0x4, R12 ;  /* 0x0000000400107825 */ /* 0x040fe200078e020c */
[----:B------:R-:W5:Y:S03]  /*09d0*/  LDG.E R18, desc[UR4][R18.64] ;  /* 0x0000000412127981 */ /* 0x000f66000c1e1900 */
[C---:B0-----:R-:W-:Y:S02]  /*09e0*/  IMAD.WIDE R10, R0.reuse, 0x4, R16 ;  /* 0x00000004000a7825 */ /* 0x041fe400078e0210 */
[----:B------:R-:W5:Y:S02]  /*09f0*/  LDG.E R17, desc[UR4][R16.64] ;  /* 0x0000000410117981 */ /* 0x000f64000c1e1900 */
[----:B-1----:R-:W-:-:S02]  /*0a00*/  IMAD.WIDE R12, R0, 0x4, R14 ;  /* 0x00000004000c7825 */ /* 0x002fc400078e020e */
[----:B------:R-:W5:Y:S02]  /*0a10*/  LDG.E R14, desc[UR4][R14.64] ;  /* 0x000000040e0e7981 */ /* 0x000f64000c1e1900 */
[C---:B------:R-:W-:Y:S02]  /*0a20*/  IMAD.WIDE R20, R0.reuse, 0x4, R10 ;  /* 0x0000000400147825 */ /* 0x040fe400078e020a */
[----:B------:R-:W5:Y:S02]  /*0a30*/  LDG.E R11, desc[UR4][R10.64] ;  /* 0x000000040a0b7981 */ /* 0x000f64000c1e1900 */
[C---:B------:R-:W-:Y:S02]  /*0a40*/  IMAD.WIDE R24, R0.reuse, 0x4, R12 ;  /* 0x0000000400187825 */ /* 0x040fe400078e020c */
[----:B------:R-:W5:Y:S02]  /*0a50*/  LDG.E R27, desc[UR4][R12.64] ;  /* 0x000000040c1b7981 */ /* 0x000f64000c1e1900 */
[----:B------:R-:W-:-:S02]  /*0a60*/  IMAD.WIDE R28, R0, 0x4, R20 ;  /* 0x00000004001c7825 */ /* 0x000fc400078e0214 */
[----:B------:R-:W5:Y:S04]  /*0a70*/  LDG.E R20, desc[UR4][R20.64] ;  /* 0x0000000414147981 */ /* 0x000f68000c1e1900 */
[----:B------:R0:W5:Y:S04]  /*0a80*/  LDG.E R10, desc[UR4][R24.64] ;  /* 0x00000004180a7981 */ /* 0x000168000c1e1900 */
[----:B------:R1:W5:Y:S01]  /*0a90*/  LDG.E R19, desc[UR4][R28.64] ;  /* 0x000000041c137981 */ /* 0x000362000c1e1900 */
[----:B0-----:R-:W-:-:S04]  /*0aa0*/  IMAD.WIDE R24, R0, 0x4, R24 ;  /* 0x0000000400187825 */ /* 0x001fc800078e0218 */
[----:B-1----:R-:W-:Y:S01]  /*0ab0*/  IMAD.WIDE R28, R0, 0x4, R28 ;  /* 0x00000004001c7825 */ /* 0x002fe200078e021c */
        /* <DEDUP_REMOVED lines=11> */
.L_x_285:
        /* <DEDUP_REMOVED lines=9> */
[----:B------:R-:W-:Y:S02]  /*0c00*/  IMAD.WIDE R14, R0, 0x4, R10 ;  /* 0x00000004000e7825 */ /* 0x000fe400078e020a */
[----:B------:R-:W2:Y:S02]  /*0c10*/  LDG.E R11, desc[UR4][R10.64] ;  /* 0x000000040a0b7981 */ /* 0x000ea4000c1e1900 */
[----:B-1----:R-:W-:-:S04]  /*0c20*/  IMAD.WIDE R12, R13, 0x4, R8 ;  /* 0x000000040d0c7825 */ /* 0x002fc800078e0208 */
[C---:B------:R-:W-:Y:S02]  /*0c30*/  IMAD.WIDE R16, R0.reuse, 0x4, R12 ;  /* 0x0000000400107825 */ /* 0x040fe400078e020c */
[----:B------:R-:W2:Y:S02]  /*0c40*/  LDG.E R12, desc[UR4][R12.64] ;  /* 0x000000040c0c7981 */ /* 0x000ea4000c1e1900 */
[C---:B------:R-:W-:Y:S02]  /*0c50*/  IMAD.WIDE R18, R0.reuse, 0x4, R14 ;  /* 0x0000000400127825 */ /* 0x040fe400078e020e */
[----:B------:R-:W3:Y:S02]  /*0c60*/  LDG.E R14, desc[UR4][R14.64] ;  /* 0x000000040e0e7981 */ /* 0x000ee4000c1e1900 */
[C---:B------:R-:W-:Y:S02]  /*0c70*/  IMAD.WIDE R4, R0.reuse, 0x4, R16 ;  /* 0x0000000400047825 */ /* 0x040fe400078e0210 */
        /* <DEDUP_REMOVED lines=12> */
.L_x_286:
[----:B------:R-:W-:Y:S05]  /*0d40*/  @!P1 BRA `(.L_x_282) ;  /* 0x0000000000349947 */ /* 0x000fea0003800000 */
[----:B------:R-:W0:Y:S01]  /*0d50*/  LDC.64 R8, c[0x0][0x390] ;  /* 0x0000e400ff087b82 */ /* 0x000e220000000a00 */
[----:B------:R-:W-:Y:S01]  /*0d60*/  IMAD R13, R6, R0, R3 ;  /* 0x00000000060d7224 */ /* 0x000fe200078e0203 */
[----:B------:R-:W-:-:S06]  /*0d70*/  IADD3 R2, PT, PT, -R2, RZ, RZ ;  /* 0x000000ff02027210 */ /* 0x000fcc0007ffe1ff */
[----:B------:R-:W1:Y:S02]  /*0d80*/  LDC.64 R10, c[0x0][0x380] ;  /* 0x0000e000ff0a7b82 */ /* 0x000e640000000a00 */
.L_x_287:
[----:B0-----:R-:W-:-:S04]  /*0d90*/  IMAD.WIDE R4, R13, 0x4, R8 ;  /* 0x000000040d047825 */ /* 0x001fc800078e0208 */
[C---:B-1----:R-:W-:Y:S02]  /*0da0*/  IMAD.WIDE R6, R13.reuse, 0x4, R10 ;  /* 0x000000040d067825 */ /* 0x042fe400078e020a */
[----:B------:R-:W2:Y:S04]  /*0db0*/  LDG.E R5, desc[UR4][R4.64] ;  /* 0x0000000404057981 */ /* 0x000ea8000c1e1900 */
[----:B------:R-:W2:Y:S01]  /*0dc0*/  LDG.E R6, desc[UR4][R6.64] ;  /* 0x0000000406067981 */ /* 0x000ea2000c1e1900 */
[----:B------:R-:W-:Y:S02]  /*0dd0*/  IADD3 R2, PT, PT, R2, 0x1, RZ ;  /* 0x0000000102027810 */ /* 0x000fe40007ffe0ff */
[----:B------:R-:W-:Y:S02]  /*0de0*/  IADD3 R13, PT, PT, R13, R0, RZ ;  /* 0x000000000d0d7210 */ /* 0x000fe40007ffe0ff */
[----:B------:R-:W-:Y:S01]  /*0df0*/  ISETP.NE.AND P0, PT, R2, RZ, PT ;  /* 0x000000ff0200720c */ /* 0x000fe20003f05270 */
[----:B--2---:R-:W-:-:S12]  /*0e00*/  FFMA R26, R5, R6, R26 ;  /* 0x00000006051a7223 */ /* 0x004fd8000000001a */
[----:B------:R-:W-:Y:S05]  /*0e10*/  @P0 BRA `(.L_x_287) ;  /* 0xfffffffc00dc0947 */ /* 0x000fea000383ffff */
.L_x_282:
[----:B------:R-:W0:Y:S02]  /*0e20*/  LDC.64 R4, c[0x0][0x388] ;  /* 0x0000e200ff047b82 */ /* 0x000e240000000a00 */
[----:B0-----:R-:W-:-:S05]  /*0e30*/  IMAD.WIDE R2, R3, 0x4, R4 ;  /* 0x0000000403027825 */ /* 0x001fca00078e0204 */
[----:B------:R-:W2:Y:S02]  /*0e40*/  LDG.E R5, desc[UR4][R2.64] ;  /* 0x0000000402057981 */ /* 0x000ea4000c1e1900 */
[----:B--2---:R-:W-:-:S05]  /*0e50*/  FADD R5, R5, R26 ;  /* 0x0000001a05057221 */ /* 0x004fca0000000000 */
[----:B------:R-:W-:Y:S01]  /*0e60*/  STG.E desc[UR4][R2.64], R5 ;  /* 0x0000000502007986 */ /* 0x000fe2000c101904 */
[----:B------:R-:W-:Y:S05]  /*0e70*/  EXIT ;  /* 0x000000000000794d */ /* 0x000fea0003800000 */
.L_x_281:
[----:B------:R-:W-:Y:S01]  /*0e80*/  IABS R13, R5 ;  /* 0x00000005000d7213 */ /* 0x000fe20000000000 */
[----:B------:R-:W0:Y:S01]  /*0e90*/  LDC.64 R10, c[0x0][0x388] ;  /* 0x0000e200ff0a7b82 */ /* 0x000e220000000a00 */
[C---:B------:R-:W-:Y:S02]  /*0ea0*/  ISETP.GE.AND P2, PT, R3.reuse, RZ, PT ;  /* 0x000000ff0300720c */ /* 0x040fe40003f46270 */
[----:B------:R-:W1:Y:S08]  /*0eb0*/  I2F.RP R0, R13 ;  /* 0x0000000d00007306 */ /* 0x000e700000209400 */
[----:B-1----:R-:W1:Y:S01]  /*0ec0*/  MUFU.RCP R0, R0 ;  /* 0x0000000000007308 */ /* 0x002e620000001000 */
[----:B0-----:R-:W-:Y:S01]  /*0ed0*/  IMAD.WIDE R10, R3, 0x4, R10 ;  /* 0x00000004030a7825 */ /* 0x001fe200078e020a */
[----:B-1----:R-:W-:-:S06]  /*0ee0*/  IADD3 R6, PT, PT, R0, 0xffffffe, RZ ;  /* 0x0ffffffe00067810 */ /* 0x002fcc0007ffe0ff */
[----:B------:R0:W1:Y:S02]  /*0ef0*/  F2I.FTZ.U32.TRUNC.NTZ R7, R6 ;  /* 0x0000000600077305 */ /* 0x000064000021f000 */
[----:B0-----:R-:W-:Y:S01]  /*0f00*/  HFMA2 R6, -RZ, RZ, 0, 0 ;  /* 0x00000000ff067431 */ /* 0x001fe200000001ff */
[----:B-1----:R-:W-:-:S05]  /*0f10*/  IADD3 R2, PT, PT, RZ, -R7, RZ ;  /* 0x80000007ff027210 */ /* 0x002fca0007ffe0ff */
[----:B------:R-:W-:Y:S01]  /*0f20*/  IMAD R9, R2, R13, RZ ;  /* 0x0000000d02097224 */ /* 0x000fe200078e02ff */
[----:B------:R-:W-:-:S03]  /*0f30*/  IABS R2, R3 ;  /* 0x0000000300027213 */ /* 0x000fc60000000000 */
[----:B------:R-:W-:Y:S02]  /*0f40*/  IMAD.HI.U32 R7, R7, R9, R6 ;  /* 0x0000000907077227 */ /* 0x000fe400078e0006 */
[----:B------:R-:W0:Y:S04]  /*0f50*/  LDC.64 R8, c[0x0][0x380] ;  /* 0x0000e000ff087b82 */ /* 0x000e280000000a00 */
[----:B------:R-:W-:-:S05]  /*0f60*/  IMAD.HI.U32 R7, R7, R2, RZ ;  /* 0x0000000207077227 */ /* 0x000fca00078e00ff */
[----:B------:R-:W-:-:S05]  /*0f70*/  IADD3 R7, PT, PT, -R7, RZ, RZ ;  /* 0x000000ff07077210 */ /* 0x000fca0007ffe1ff */
[C---:B------:R-:W-:Y:S02]  /*0f80*/  IMAD R0, R13.reuse, R7, R2 ;  /* 0x000000070d007224 */ /* 0x040fe400078e0202 */
[----:B------:R-:W1:Y:S03]  /*0f90*/  LDC.64 R6, c[0x0][0x390] ;  /* 0x0000e400ff067b82 */ /* 0x000e660000000a00 */
[----:B------:R-:W-:-:S13]  /*0fa0*/  ISETP.GT.U32.AND P0, PT, R13, R0, PT ;  /* 0x000000000d00720c */ /* 0x000fda0003f04070 */
[----:B------:R-:W-:Y:S02]  /*0fb0*/  @!P0 IADD3 R0, PT, PT, R0, -R13, RZ ;  /* 0x8000000d00008210 */ /* 0x000fe40007ffe0ff */
[----:B------:R-:W-:Y:S02]  /*0fc0*/  ISETP.NE.AND P0, PT, R5, RZ, PT ;  /* 0x000000ff0500720c */ /* 0x000fe40003f05270 */
[----:B------:R-:W-:-:S13]  /*0fd0*/  ISETP.GT.U32.AND P1, PT, R13, R0, PT ;  /* 0x000000000d00720c */ /* 0x000fda0003f24070 */
[----:B------:R-:W-:-:S04]  /*0fe0*/  @!P1 IADD3 R0, PT, PT, R0, -R13, RZ ;  /* 0x8000000d00009210 */ /* 0x000fc80007ffe0ff */
[----:B------:R-:W-:Y:S02]  /*0ff0*/  @!P2 IADD3 R0, PT, PT, -R0, RZ, RZ ;  /* 0x000000ff0000a210 */ /* 0x000fe40007ffe1ff */
[----:B------:R-:W-:Y:S01]  /*1000*/  @!P0 LOP3.LUT R0, RZ, R5, RZ, 0x33, !PT ;  /* 0x00000005ff008212 */ /* 0x000fe200078e33ff */
[----:B0-----:R-:W-:-:S04]  /*1010*/  IMAD.WIDE R4, R3, 0x4, R8 ;  /* 0x0000000403047825 */ /* 0x001fc800078e0208 */
[----:B-1----:R-:W-:Y:S02]  /*1020*/  IMAD.WIDE R2, R0, 0x4, R6 ;  /* 0x0000000400027825 */ /* 0x002fe400078e0206 */
[----:B------:R-:W2:Y:S04]  /*1030*/  LDG.E R5, desc[UR4][R4.64] ;  /* 0x0000000404057981 */ /* 0x000ea8000c1e1900 */
[----:B------:R-:W2:Y:S04]  /*1040*/  LDG.E R7, desc[UR4][R10.64] ;  /* 0x000000040a077981 */ /* 0x000ea8000c1e1900 */
[----:B------:R-:W2:Y:S02]  /*1050*/  LDG.E R2, desc[UR4][R2.64] ;  /* 0x0000000402027981 */ /* 0x000ea4000c1e1900 */
[----:B--2---:R-:W-:-:S05]  /*1060*/  FFMA R7, R2, R5, R7 ;  /* 0x0000000502077223 */ /* 0x004fca0000000007 */
[----:B------:R-:W-:Y:S01]  /*1070*/  STG.E desc[UR4][R10.64], R7 ;  /* 0x000000070a007986 */ /* 0x000fe2000c101904 */
[----:B------:R-:W-:Y:S05]  /*1080*/  EXIT ;  /* 0x000000000000794d */ /* 0x000fea0003800000 */
.L_x_288:
        /* <DEDUP_REMOVED lines=15> */
.L_x_334:


//--------------------- .text._ZN7algebra3mulEPfS0_S0_ii --------------------------
	.section	.text._ZN7algebra3mulEPfS0_S0_ii,"ax",@progbits
	.align	128
        .global         _ZN7algebra3mulEPfS0_S0_ii
        .type           _ZN7algebra3mulEPfS0_S0_ii,@function
        .size           _ZN7algebra3mulEPfS0_S0_ii,(.L_x_335 - _ZN7algebra3mulEPfS0_S0_ii)
        .other          _ZN7algebra3mulEPfS0_S0_ii,@"STO_CUDA_ENTRY STV_DEFAULT"
_ZN7algebra3mulEPfS0_S0_ii:
.text._ZN7algebra3mulEPfS0_S0_ii:
        /* <DEDUP_REMOVED lines=14> */
[----:B0-----:R-:W-:-:S06]  /*00e0*/  IADD3 R2, PT, PT, R4, 0xffffffe, RZ ;  /* 0x0ffffffe04027810 */ /* 0x001fcc0007ffe0ff */
[----:B------:R0:W2:Y:S02]  /*00f0*/  F2I.FTZ.U32.TRUNC.NTZ R3, R2 ;  /* 0x0000000200037305 */ /* 0x0000a4000021f000 */
[----:B0-----:R-:W-:Y:S01]  /*0100*/  IMAD.MOV.U32 R2, RZ, RZ, RZ ;  /* 0x000000ffff027224 */ /* 0x001fe200078e00ff */
[----:B--2---:R-:W-:-:S05]  /*0110*/  IADD3 R6, PT, PT, RZ, -R3, RZ ;  /* 0x80000003ff067210 */ /* 0x004fca0007ffe0ff */
[----:B------:R-:W-:Y:S01]  /*0120*/  IMAD R5, R6, R7, RZ ;  /* 0x0000000706057224 */ /* 0x000fe200078e02ff */
[----:B------:R-:W-:-:S03]  /*0130*/  IABS R6, R0 ;  /* 0x0000000000067213 */ /* 0x000fc60000000000 */
[----:B------:R-:W-:Y:S02]  /*0140*/  IMAD.HI.U32 R3, R3, R5, R2 ;  /* 0x0000000503037227 */ /* 0x000fe400078e0002 */
[----:B------:R-:W0:Y:S04]  /*0150*/  LDC.64 R4, c[0x0][0x388] ;  /* 0x0000e200ff047b82 */ /* 0x000e280000000a00 */
[----:B------:R-:W-:-:S05]  /*0160*/  IMAD.HI.U32 R3, R3, R6, RZ ;  /* 0x0000000603037227 */ /* 0x000fca00078e00ff */
[----:B------:R-:W-:-:S05]  /*0170*/  IADD3 R3, PT, PT, -R3, RZ, RZ ;  /* 0x000000ff03037210 */ /* 0x000fca0007ffe1ff */
[C---:B------:R-:W-:Y:S02]  /*0180*/  IMAD R6, R7.reuse, R3, R6 ;  /* 0x0000000307067224 */ /* 0x040fe400078e0206 */
[----:B------:R-:W2:Y:S03]  /*0190*/  LDC.64 R2, c[0x0][0x380] ;  /* 0x0000e000ff027b82 */ /* 0x000ea60000000a00 */
[----:B------:R-:W-:-:S13]  /*01a0*/  ISETP.GT.U32.AND P0, PT, R7, R6, PT ;  /* 0x000000060700720c */ /* 0x000fda0003f04070 */
[----:B------:R-:W-:Y:S01]  /*01b0*/  @!P0 IMAD.IADD R6, R6, 0x1, -R7 ;  /* 0x0000000106068824 */ /* 0x000fe200078e0a07 */
[----:B------:R-:W-:-:S04]  /*01c0*/  ISETP.NE.AND P0, PT, R8, RZ, PT ;  /* 0x000000ff0800720c */ /* 0x000fc80003f05270 */
[----:B------:R-:W-:Y:S01]  /*01d0*/  ISETP.GT.U32.AND P1, PT, R7, R6, PT ;  /* 0x000000060700720c */ /* 0x000fe20003f24070 */
[----:B--2---:R-:W-:-:S06]  /*01e0*/  IMAD.WIDE R2, R0, 0x4, R2 ;  /* 0x0000000400027825 */ /* 0x004fcc00078e0202 */
[----:B-1----:R-:W2:Y:S06]  /*01f0*/  LDG.E R2, desc[UR4][R2.64] ;  /* 0x0000000402027981 */ /* 0x002eac000c1e1900 */
[----:B------:R-:W-:-:S05]  /*0200*/  @!P1 IADD3 R6, PT, PT, R6, -R7, RZ ;  /* 0x8000000706069210 */ /* 0x000fca0007ffe0ff */
[----:B------:R-:W-:Y:S01]  /*0210*/  @!P2 IMAD.MOV R6, RZ, RZ, -R6 ;  /* 0x000000ffff06a224 */ /* 0x000fe200078e0a06 */
[----:B------:R-:W-:-:S05]  /*0220*/  @!P0 LOP3.LUT R6, RZ, R8, RZ, 0x33, !PT ;  /* 0x00000008ff068212 */ /* 0x000fca00078e33ff */
[----:B0-----:R-:W-:Y:S02]  /*0230*/  IMAD.WIDE R4, R6, 0x4, R4 ;  /* 0x0000000406047825 */ /* 0x001fe400078e0204 */
[----:B------:R-:W0:Y:S04]  /*0240*/  LDC.64 R6, c[0x0][0x390] ;  /* 0x0000e400ff067b82 */ /* 0x000e280000000a00 */
[----:B------:R-:W2:Y:S01]  /*0250*/  LDG.E R5, desc[UR4][R4.64] ;  /* 0x0000000404057981 */ /* 0x000ea2000c1e1900 */
[----:B0-----:R-:W-:-:S04]  /*0260*/  IMAD.WIDE R6, R0, 0x4, R6 ;  /* 0x0000000400067825 */ /* 0x001fc800078e0206 */
[----:B--2---:R-:W-:-:S05]  /*0270*/  FMUL R9, R2, R5 ;  /* 0x0000000502097220 */ /* 0x004fca0000400000 */
[----:B------:R-:W-:Y:S01]  /*0280*/  STG.E desc[UR4][R6.64], R9 ;  /* 0x0000000906007986 */ /* 0x000fe2000c101904 */
[----:B------:R-:W-:Y:S05]  /*0290*/  EXIT ;  /* 0x000000000000794d */ /* 0x000fea0003800000 */
.L_x_289:
        /* <DEDUP_REMOVED lines=14> */
.L_x_335:


//--------------------- .text._ZN7algebra3subEPfS0_ii --------------------------
	.section	.text._ZN7algebra3subEPfS0_ii,"ax",@progbits
	.align	128
        .global         _ZN7algebra3subEPfS0_ii
        .type           _ZN7algebra3subEPfS0_ii,@function
        .size           _ZN7algebra3subEPfS0_ii,(.L_x_336 - _ZN7algebra3subEPfS0_ii)
        .other          _ZN7algebra3subEPfS0_ii,@"STO_CUDA_ENTRY STV_DEFAULT"
_ZN7algebra3subEPfS0_ii:
.text._ZN7algebra3subEPfS0_ii:
        /* <DEDUP_REMOVED lines=25> */
[----:B------:R-:W-:-:S05]  /*0190*/  ISETP.GT.U32.AND P0, PT, R9, R0, PT ;  /* 0x000000000900720c */ /* 0x000fca0003f04070 */
[----:B------:R-:W2:Y:S08]  /*01a0*/  LDC.64 R2, c[0x0][0x380] ;  /* 0x0000e000ff027b82 */ /* 0x000eb00000000a00 */
[----:B------:R-:W-:Y:S01]  /*01b0*/  @!P0 IMAD.IADD R0, R0, 0x1, -R9 ;  /* 0x0000000100008824 */ /* 0x000fe200078e0a09 */
[----:B------:R-:W-:-:S04]  /*01c0*/  ISETP.NE.AND P0, PT, R6, RZ, PT ;  /* 0x000000ff0600720c */ /* 0x000fc80003f05270 */
[----:B------:R-:W-:Y:S01]  /*01d0*/  ISETP.GT.U32.AND P1, PT, R9, R0, PT ;  /* 0x000000000900720c */ /* 0x000fe20003f24070 */
[----:B--2---:R-:W-:-:S12]  /*01e0*/  IMAD.WIDE R2, R7, 0x4, R2 ;  /* 0x0000000407027825 */ /* 0x004fd800078e0202 */
[----:B------:R-:W-:-:S05]  /*01f0*/  @!P1 IADD3 R0, PT, PT, R0, -R9, RZ ;  /* 0x8000000900009210 */ /* 0x000fca0007ffe0ff */
[----:B------:R-:W-:Y:S01]  /*0200*/  @!P2 IMAD.MOV R0, RZ, RZ, -R0 ;  /* 0x000000ffff00a224 */ /* 0x000fe200078e0a00 */
[----:B------:R-:W-:-:S05]  /*0210*/  @!P0 LOP3.LUT R0, RZ, R6, RZ, 0x33, !PT ;  /* 0x00000006ff008212 */ /* 0x000fca00078e33ff */
[----:B0-----:R-:W-:Y:S02]  /*0220*/  IMAD.WIDE R4, R0, 0x4, R4 ;  /* 0x0000000400047825 */ /* 0x001fe400078e0204 */
[----:B-1----:R-:W2:Y:S04]  /*0230*/  LDG.E R0, desc[UR4][R2.64] ;  /* 0x0000000402007981 */ /* 0x002ea8000c1e1900 */
[----:B------:R-:W2:Y:S02]  /*0240*/  LDG.E R5, desc[UR4][R4.64] ;  /* 0x0000000404057981 */ /* 0x000ea4000c1e1900 */
[----:B--2---:R-:W-:-:S05]  /*0250*/  FADD R7, R0, -R5 ;  /* 0x8000000500077221 */ /* 0x004fca0000000000 */
[----:B------:R-:W-:Y:S01]  /*0260*/  STG.E desc[UR4][R2.64], R7 ;  /* 0x0000000702007986 */ /* 0x000fe2000c101904 */
[----:B------:R-:W-:Y:S05]  /*0270*/  EXIT ;  /* 0x000000000000794d */ /* 0x000fea0003800000 */
.L_x_290:
        /* <DEDUP_REMOVED lines=16> */
.L_x_336:


//--------------------- .text._ZN7algebra8add_gradEPfS0_ii --------------------------
	.section	.text._ZN7algebra8add_gradEPfS0_ii,"ax",@progbits
	.align	128
        .global         _ZN7algebra8add_gradEPfS0_ii
        .type           _ZN7algebra8add_gradEPfS0_ii,@function
        .size           _ZN7algebra8add_gradEPfS0_ii,(.L_x_337 - _ZN7algebra8add_gradEPfS0_ii)
        .other          _ZN7algebra8add_gradEPfS0_ii,@"STO_CUDA_ENTRY STV_DEFAULT"
_ZN7algebra8add_gradEPfS0_ii:
.text._ZN7algebra8add_gradEPfS0_ii:
        /* <DEDUP_REMOVED lines=8> */
[----:B------:R-:W-:Y:S01]  /*0080*/  IABS R7, R0 ;  /* 0x0000000000077213 */ /* 0x000fe20000000000 */
[----:B------:R-:W0:Y:S01]  /*0090*/  LDC R11, c[0x0][0x390] ;  /* 0x0000e400ff0b7b82 */ /* 0x000e220000000800 */
[----:B------:R-:W1:Y:S02]  /*00a0*/  LDCU.64 UR4, c[0x0][0x358] ;  /* 0x00006b00ff0477ac */ /* 0x000e640008000a00 */
[----:B------:R-:W2:Y:S08]  /*00b0*/  I2F.RP R2, R7 ;  /* 0x0000000700027306 */ /* 0x000eb00000209400 */
[----:B--2---:R-:W2:Y:S02]  /*00c0*/  MUFU.RCP R2, R2 ;  /* 0x0000000200027308 */ /* 0x004ea40000001000 */
[----:B--2---:R-:W-:-:S06]  /*00d0*/  IADD3 R4, PT, PT, R2, 0xffffffe, RZ ;  /* 0x0ffffffe02047810 */ /* 0x004fcc0007ffe0ff */
[----:B------:R2:W3:Y:S02]  /*00e0*/  F2I.FTZ.U32.TRUNC.NTZ R5, R4 ;  /* 0x0000000400057305 */ /* 0x0004e4000021f000 */
[----:B--2---:R-:W-:Y:S01]  /*00f0*/  HFMA2 R4, -RZ, RZ, 0, 0 ;  /* 0x00000000ff047431 */ /* 0x004fe200000001ff */
[----:B---3--:R-:W-:-:S05]  /*0100*/  IADD3 R6, PT, PT, RZ, -R5, RZ ;  /* 0x80000005ff067210 */ /* 0x008fca0007ffe0ff */
[----:B------:R-:W-:Y:S01]  /*0110*/  IMAD R9, R6, R7, RZ ;  /* 0x0000000706097224 */ /* 0x000fe200078e02ff */
[----:B0-----:R-:W-:-:S03]  /*0120*/  IABS R6, R11 ;  /* 0x0000000b00067213 */ /* 0x001fc60000000000 */
[----:B------:R-:W-:-:S06]  /*0130*/  IMAD.HI.U32 R5, R5, R9, R4 ;  /* 0x0000000905057227 */ /* 0x000fcc00078e0004 */
        /* <DEDUP_REMOVED lines=10> */
[----:B------:R-:W-:-:S05]  /*01e0*/  MOV R7, RZ ;  /* 0x000000ff00077202 */ /* 0x000fca0000000f00 */
[----:B------:R-:W-:-:S06]  /*01f0*/  @P0 IADD3 R2, PT, PT, R2, 0x1, RZ ;  /* 0x0000000102020810 */ /* 0x000fcc0007ffe0ff */
[----:B------:R-:W-:Y:S02]  /*0200*/  @!P1 IADD3 R2, PT, PT, -R2, RZ, RZ ;  /* 0x000000ff02029210 */ /* 0x000fe40007ffe1ff */
[----:B------:R-:W-:-:S04]  /*0210*/  @!P2 LOP3.LUT R2, RZ, R0, RZ, 0x33, !PT ;  /* 0x00000000ff02a212 */ /* 0x000fc800078e33ff */
[----:B------:R-:W-:-:S13]  /*0220*/  ISETP.GE.AND P0, PT, R2, 0x1, PT ;  /* 0x000000010200780c */ /* 0x000fda0003f06270 */
[----:B-1----:R-:W-:Y:S05]  /*0230*/  @!P0 BRA `(.L_x_291) ;  /* 0x0000000400f48947 */ /* 0x002fea0003800000 */
[C---:B------:R-:W-:Y:S02]  /*0240*/  ISETP.GE.U32.AND P0, PT, R2.reuse, 0x10, PT ;  /* 0x000000100200780c */ /* 0x040fe40003f06070 */
[----:B------:R-:W-:Y:S02]  /*0250*/  CS2R R6, SRZ ;  /* 0x0000000000067805 */ /* 0x000fe4000001ff00 */
[----:B------:R-:W-:-:S04]  /*0260*/  LOP3.LUT R5, R2, 0xf, RZ, 0xc0, !PT ;  /* 0x0000000f02057812 */ /* 0x000fc800078ec0ff */
[----:B------:R-:W-:-:S05]  /*0270*/  ISETP.NE.AND P1, PT, R5, RZ, PT ;  /* 0x000000ff0500720c */ /* 0x000fca0003f25270 */
[----:B------:R-:W-:Y:S08]  /*0280*/  @!P0 BRA `(.L_x_292) ;  /* 0x0000000000e48947 */ /* 0x000ff00003800000 */
[----:B------:R-:W-:Y:S01]  /*0290*/  LOP3.LUT R6, R2, 0x7ffffff0, RZ, 0xc0, !PT ;  /* 0x7ffffff002067812 */ /* 0x000fe200078ec0ff */
[----:B------:R-:W-:Y:S01]  /*02a0*/  HFMA2 R7, -RZ, RZ, 0, 0 ;  /* 0x00000000ff077431 */ /* 0x000fe200000001ff */
[----:B------:R-:W-:Y:S02]  /*02b0*/  MOV R9, R3 ;  /* 0x0000000300097202 */ /* 0x000fe40000000f00 */
[----:B------:R-:W-:-:S07]  /*02c0*/  IADD3 R8, PT, PT, -R6, RZ, RZ ;  /* 0x000000ff06087210 */ /* 0x000fce0007ffe1ff */
.L_x_293:
[----:B------:R-:W0:Y:S02]  /*02d0*/  LDC.64 R14, c[0x0][0x380] ;  /* 0x0000e000ff0e7b82 */ /* 0x000e240000000a00 */
[----:B0-----:R-:W-:-:S05]  /*02e0*/  IMAD.WIDE R14, R9, 0x4, R14 ;  /* 0x00000004090e7825 */ /* 0x001fca00078e020e */
[----:B------:R-:W2:Y:S01]  /*02f0*/  LDG.E R4, desc[UR4][R14.64] ;  /* 0x000000040e047981 */ /* 0x000ea2000c1e1900 */
[----:B------:R-:W-:-:S04]  /*0300*/  IMAD.WIDE R28, R0, 0x4, R14 ;  /* 0x00000004001c7825 */ /* 0x000fc800078e020e */
[C---:B------:R-:W-:Y:S02]  /*0310*/  IMAD.WIDE R12, R0.reuse, 0x4, R28 ;  /* 0x00000004000c7825 */ /* 0x040fe400078e021c */
[----:B------:R-:W3:Y:S02]  /*0320*/  LDG.E R28, desc[UR4][R28.64] ;  /* 0x000000041c1c7981 */ /* 0x000ee4000c1e1900 */
[C---:B------:R-:W-:Y:S02]  /*0330*/  IMAD.WIDE R20, R0.reuse, 0x4, R12 ;  /* 0x0000000400147825 */ /* 0x040fe400078e020c */
[----:B------:R0:W4:Y:S04]  /*0340*/  LDG.E R27, desc[UR4][R12.64] ;  /* 0x000000040c1b7981 */ /* 0x000128000c1e1900 */
[----:B------:R-:W5:Y:S01]  /*0350*/  LDG.E R26, desc[UR4][R20.64] ;  /* 0x00000004141a7981 */ /* 0x000f62000c1e1900 */
[----:B------:R-:W-:-:S05]  /*0360*/  IMAD.WIDE R24, R0, 0x4, R20 ;  /* 0x0000000400187825 */ /* 0x000fca00078e0214 */
[----:B------:R-:W5:Y:S01]  /*0370*/  LDG.E R23, desc[UR4][R24.64] ;  /* 0x0000000418177981 */ /* 0x000f62000c1e1900 */
[----:B------:R-:W-:-:S05]  /*0380*/  IMAD.WIDE R16, R0, 0x4, R24 ;  /* 0x0000000400107825 */ /* 0x000fca00078e0218 */
[----:B------:R1:W5:Y:S01]  /*0390*/  LDG.E R22, desc[UR4][R16.64] ;  /* 0x0000000410167981 */ /* 0x000362000c1e1900 */
[----:B------:R-:W-:-:S04]  /*03a0*/  IMAD.WIDE R10, R0, 0x4, R16 ;  /* 0x00000004000a7825 */ /* 0x000fc800078e0210 */
[C---:B------:R-:W-:Y:S02]  /*03b0*/  IMAD.WIDE R18, R0.reuse, 0x4, R10 ;  /* 0x0000000400127825 */ /* 0x040fe400078e020a */
[----:B------:R-:W5:Y:S02]  /*03c0*/  LDG.E R11, desc[UR4][R10.64] ;  /* 0x000000040a0b7981 */ /* 0x000f64000c1e1900 */
[----:B0-----:R-:W-:-:S05]  /*03d0*/  IMAD.WIDE R12, R0, 0x4, R18 ;  /* 0x00000004000c7825 */ /* 0x001fca00078e0212 */
[----:B------:R-:W5:Y:S01]  /*03e0*/  LDG.E R29, desc[UR4][R12.64] ;  /* 0x000000040c1d7981 */ /* 0x000f62000c1e1900 */
[----:B------:R-:W-:-:S03]  /*03f0*/  IMAD.WIDE R14, R0, 0x4, R12 ;  /* 0x00000004000e7825 */ /* 0x000fc600078e020c */
[----:B------:R0:W5:Y:S01]  /*0400*/  LDG.E R10, desc[UR4][R18.64] ;  /* 0x00000004120a7981 */ /* 0x000162000c1e1900 */
[----:B-1----:R-:W-:-:S03]  /*0410*/  IMAD.WIDE R16, R0, 0x4, R14 ;  /* 0x0000000400107825 */ /* 0x002fc600078e020e */
[----:B------:R-:W5:Y:S01]  /*0420*/  LDG.E R14, desc[UR4][R14.64] ;  /* 0x000000040e0e7981 */ /* 0x000f62000c1e1900 */
[----:B0-----:R-:W-:-:S03]  /*0430*/  IMAD.WIDE R18, R0, 0x4, R16 ;  /* 0x0000000400127825 */ /* 0x001fc600078e0210 */
[----:B------:R0:W5:Y:S01]  /*0440*/  LDG.E R15, desc[UR4][R16.64] ;  /* 0x00000004100f7981 */ /* 0x000162000c1e1900 */
[----:B------:R-:W-:-:S03]  /*0450*/  IMAD.WIDE R20, R0, 0x4, R18 ;  /* 0x0000000400147825 */ /* 0x000fc600078e0212 */
[----:B------:R-:W5:Y:S01]  /*0460*/  LDG.E R18, desc[UR4][R18.64] ;  /* 0x0000000412127981 */ /* 0x000f62000c1e1900 */
[----:B------:R-:W-:-:S03]  /*0470*/  IMAD.WIDE R24, R0, 0x4, R20 ;  /* 0x0000000400187825 */ /* 0x000fc600078e0214 */
[----:B------:R-:W5:Y:S01]  /*0480*/  LDG.E R20, desc[UR4][R20.64] ;  /* 0x0000000414147981 */ /* 0x000f62000c1e1900 */
[----:B------:R-:W-:-:S03]  /*0490*/  IMAD.WIDE R12, R0, 0x4, R24 ;  /* 0x00000004000c7825 */ /* 0x000fc600078e0218 */
[----:B------:R-:W5:Y:S01]  /*04a0*/  LDG.E R24, desc[UR4][R24.64] ;  /* 0x0000000418187981 */ /* 0x000f62000c1e1900 */
[----:B0-----:R-:W-:-:S03]  /*04b0*/  IMAD.WIDE R16, R0, 0x4, R12 ;  /* 0x0000000400107825 */ /* 0x001fc600078e020c */
[----:B------:R-:W5:Y:S04]  /*04c0*/  LDG.E R19, desc[UR4][R12.64] ;  /* 0x000000040c137981 */ /* 0x000f68000c1e1900 */
[----:B------:R-:W5:Y:S01]  /*04d0*/  LDG.E R16, desc[UR4][R16.64] ;  /* 0x0000000410107981 */ /* 0x000f62000c1e1900 */
[----:B------:R-:W-:-:S04]  /*04e0*/  IADD3 R8, PT, PT, R8, 0x10, RZ ;  /* 0x0000001008087810 */ /* 0x000fc80007ffe0ff */
[----:B------:R-:W-:Y:S02]  /*04f0*/  ISETP.NE.AND P0, PT, R8, RZ, PT ;  /* 0x000000ff0800720c */ /* 0x000fe40003f05270 */
[----:B------:R-:W-:Y:S01]  /*0500*/  LEA R9, R0, R9, 0x4 ;  /* 0x0000000900097211 */ /* 0x000fe200078e20ff */
        /* <DEDUP_REMOVED lines=17> */
.L_x_292:
[----:B------:R-:W-:Y:S05]  /*0620*/  @!P1 BRA `(.L_x_291) ;  /* 0x0000000000f89947 */ /* 0x000fea0003800000 */
[----:B------:R-:W-:Y:S02]  /*0630*/  ISETP.GE.U32.AND P0, PT, R5, 0x8, PT ;  /* 0x000000080500780c */ /* 0x000fe40003f06070 */
[----:B------:R-:W-:-:S04]  /*0640*/  LOP3.LUT R22, R2, 0x7, RZ, 0xc0, !PT ;  /* 0x0000000702167812 */ /* 0x000fc800078ec0ff */
[----:B------:R-:W-:-:S07]  /*0650*/  ISETP.NE.AND P1, PT, R22, RZ, PT ;  /* 0x000000ff1600720c */ /* 0x000fce0003f25270 */
[----:B------:R-:W-:Y:S06]  /*0660*/  @!P0 BRA `(.L_x_294) ;  /* 0x00000000006c8947 */ /* 0x000fec0003800000 */
[----:B------:R-:W0:Y:S01]  /*0670*/  LDC.64 R14, c[0x0][0x380] ;  /* 0x0000e000ff0e7b82 */ /* 0x000e220000000a00 */
[----:B------:R-:W-:-:S04]  /*0680*/  IMAD R5, R6, R0, R3 ;  /* 0x0000000006057224 */ /* 0x000fc800078e0203 */
[----:B0-----:R-:W-:-:S04]  /*0690*/  IMAD.WIDE R14, R5, 0x4, R14 ;  /* 0x00000004050e7825 */ /* 0x001fc800078e020e */
[C---:B------:R-:W-:Y:S02]  /*06a0*/  IMAD.WIDE R16, R0.reuse, 0x4, R14 ;  /* 0x0000000400107825 */ /* 0x040fe400078e020e */
[----:B------:R-:W2:Y:S02]  /*06b0*/  LDG.E R14, desc[UR4][R14.64] ;  /* 0x000000040e0e7981 */ /* 0x000ea4000c1e1900 */
[C---:B------:R-:W-:Y:S02]  /*06c0*/  IMAD.WIDE R18, R0.reuse, 0x4, R16 ;  /* 0x0000000400127825 */ /* 0x040fe400078e0210 */
[----:B------:R-:W3:Y:S02]  /*06d0*/  LDG.E R17, desc[UR4][R16.64] ;  /* 0x0000000410117981 */ /* 0x000ee4000c1e1900 */
[C---:B------:R-:W-:Y:S02]  /*06e0*/  IMAD.WIDE R4, R0.reuse, 0x4, R18 ;  /* 0x0000000400047825 */ /* 0x040fe400078e0212 */
[----:B------:R-:W4:Y:S02]  /*06f0*/  LDG.E R19, desc[UR4][R18.64] ;  /* 0x0000000412137981 */ /* 0x000f24000c1e1900 */
[----:B------:R-:W-:-:S02]  /*0700*/  IMAD.WIDE R20, R0, 0x4, R4 ;  /* 0x0000000400147825 */ /* 0x000fc400078e0204 */
[----:B------:R-:W5:Y:S02]  /*0710*/  LDG.E R5, desc[UR4][R4.64] ;  /* 0x0000000404057981 */ /* 0x000f64000c1e1900 */
[C---:B------:R-:W-:Y:S02]  /*0720*/  IMAD.WIDE R8, R0.reuse, 0x4, R20 ;  /* 0x0000000400087825 */ /* 0x040fe400078e0214 */
[----:B------:R-:W5:Y:S02]  /*0730*/  LDG.E R21, desc[UR4][R20.64] ;  /* 0x0000000414157981 */ /* 0x000f64000c1e1900 */
[C---:B------:R-:W-:Y:S02]  /*0740*/  IMAD.WIDE R10, R0.reuse, 0x4, R8 ;  /* 0x00000004000a7825 */ /* 0x040fe400078e0208 */
[----:B------:R-:W5:Y:S02]  /*0750*/  LDG.E R9, desc[UR4][R8.64] ;  /* 0x0000000408097981 */ /* 0x000f64000c1e1900 */
[----:B------:R-:W-:-:S02]  /*0760*/  IMAD.WIDE R12, R0, 0x4, R10 ;  /* 0x00000004000c7825 */ /* 0x000fc400078e020a */
        /* <DEDUP_REMOVED lines=11> */
.L_x_294:
        /* <DEDUP_REMOVED lines=12> */
[----:B------:R-:W-:Y:S02]  /*08e0*/  IMAD.WIDE R12, R0, 0x4, R10 ;  /* 0x00000004000c7825 */ /* 0x000fe400078e020a */
[----:B------:R-:W4:Y:S04]  /*08f0*/  LDG.E R10, desc[UR4][R10.64] ;  /* 0x000000040a0a7981 */ /* 0x000f28000c1e1900 */
[----:B------:R-:W5:Y:S01]  /*0900*/  LDG.E R12, desc[UR4][R12.64] ;  /* 0x000000040c0c7981 */ /* 0x000f62000c1e1900 */
[----:B------:R-:W-:Y:S01]  /*0910*/  IADD3 R6, PT, PT, R6, 0x4, RZ ;  /* 0x0000000406067810 */ /* 0x000fe20007ffe0ff */
[----:B--2---:R-:W-:-:S04]  /*0920*/  FADD R7, R7, R4 ;  /* 0x0000000407077221 */ /* 0x004fc80000000000 */
[----:B---3--:R-:W-:-:S04]  /*0930*/  FADD R7, R7, R8 ;  /* 0x0000000807077221 */ /* 0x008fc80000000000 */
[----:B----4-:R-:W-:-:S04]  /*0940*/  FADD R7, R7, R10 ;  /* 0x0000000a07077221 */ /* 0x010fc80000000000 */
[----:B-----5:R-:W-:-:S07]  /*0950*/  FADD R7, R7, R12 ;  /* 0x0000000c07077221 */ /* 0x020fce0000000000 */
.L_x_295:
[----:B------:R-:W-:Y:S05]  /*0960*/  @!P1 BRA `(.L_x_291) ;  /* 0x0000000000289947 */ /* 0x000fea0003800000 */
[----:B------:R-:W0:Y:S01]  /*0970*/  LDC.64 R8, c[0x0][0x380] ;  /* 0x0000e000ff087b82 */ /* 0x000e220000000a00 */
[----:B------:R-:W-:Y:S01]  /*0980*/  IMAD R11, R6, R0, R3 ;  /* 0x00000000060b7224 */ /* 0x000fe200078e0203 */
[----:B------:R-:W-:-:S07]  /*0990*/  IADD3 R2, PT, PT, -R2, RZ, RZ ;  /* 0x000000ff02027210 */ /* 0x000fce0007ffe1ff */
.L_x_296:
[----:B0-----:R-:W-:-:S06]  /*09a0*/  IMAD.WIDE R4, R11, 0x4, R8 ;  /* 0x000000040b047825 */ /* 0x001fcc00078e0208 */
[----:B------:R-:W2:Y:S01]  /*09b0*/  LDG.E R4, desc[UR4][R4.64] ;  /* 0x0000000404047981 */ /* 0x000ea2000c1e1900 */
[----:B------:R-:W-:Y:S02]  /*09c0*/  IADD3 R2, PT, PT, R2, 0x1, RZ ;  /* 0x0000000102027810 */ /* 0x000fe40007ffe0ff */
[----:B------:R-:W-:Y:S02]  /*09d0*/  IADD3 R11, PT, PT, R11, R0, RZ ;  /* 0x000000000b0b7210 */ /* 0x000fe40007ffe0ff */
[----:B------:R-:W-:Y:S01]  /*09e0*/  ISETP.NE.AND P0, PT, R2, RZ, PT ;  /* 0x000000ff0200720c */ /* 0x000fe20003f05270 */
[----:B--2---:R-:W-:-:S12]  /*09f0*/  FADD R7, R4, R7 ;  /* 0x0000000704077221 */ /* 0x004fd80000000000 */
[----:B------:R-:W-:Y:S05]  /*0a00*/  @P0 BRA `(.L_x_296) ;  /* 0xfffffffc00e40947 */ /* 0x000fea000383ffff */
.L_x_291:
[----:B------:R-:W0:Y:S02]  /*0a10*/  LDC.64 R4, c[0x0][0x388] ;  /* 0x0000e200ff047b82 */ /* 0x000e240000000a00 */
[----:B0-----:R-:W-:-:S05]  /*0a20*/  IMAD.WIDE R2, R3, 0x4, R4 ;  /* 0x0000000403027825 */ /* 0x001fca00078e0204 */
[----:B------:R-:W2:Y:S02]  /*0a30*/  LDG.E R0, desc[UR4][R2.64] ;  /* 0x0000000402007981 */ /* 0x000ea4000c1e1900 */
[----:B--2---:R-:W-:-:S05]  /*0a40*/  FADD R7, R0, R7 ;  /* 0x0000000700077221 */ /* 0x004fca0000000000 */
[----:B------:R-:W-:Y:S01]  /*0a50*/  STG.E desc[UR4][R2.64], R7 ;  /* 0x0000000702007986 */ /* 0x000fe2000c101904 */
[----:B------:R-:W-:Y:S05]  /*0a60*/  EXIT ;  /* 0x000000000000794d */ /* 0x000fea0003800000 */
.L_x_297:
        /* <DEDUP_REMOVED lines=9> */
.L_x_337:


//--------------------- .text._ZN7algebra3addEPfS0_S0_ii --------------------------
	.section	.text._ZN7algebra3addEPfS0_S0_ii,"ax",@progbits
	.align	128
        .global         _ZN7algebra3addEPfS0_S0_ii
        .type           _ZN7algebra3addEPfS0_S0_ii,@function
        .size           _ZN7algebra3addEPfS0_S0_ii,(.L_x_338 - _ZN7algebra3addEPfS0_S0_ii)
        .other          _ZN7algebra3addEPfS0_S0_ii,@"STO_CUDA_ENTRY STV_DEFAULT"
_ZN7algebra3addEPfS0_S0_ii:
.text._ZN7algebra3addEPfS0_S0_ii:
        /* <DEDUP_REMOVED lines=39> */
[----:B--2---:R-:W-:-:S05]  /*0270*/  FADD R9, R2, R5 ;  /* 0x0000000502097221 */ /* 0x004fca0000000000 */
[----:B------:R-:W-:Y:S01]  /*0280*/  STG.E desc[UR4][R6.64], R9 ;  /* 0x0000000906007986 */ /* 0x000fe2000c101904 */
[----:B------:R-:W-:Y:S05]  /*0290*/  EXIT ;  /* 0x000000000000794d */ /* 0x000fea0003800000 */
.L_x_298:
        /* <DEDUP_REMOVED lines=14> */
.L_x_338:


//--------------------- .nv.shared.reserved.0     --------------------------
	.section	.nv.shared.reserved.0,"aw",@nobits
	.weak		__nv_reservedSMEM_offset_0_alias
	.size		__nv_reservedSMEM_offset_0_alias, 0, 64
	.other		__nv_reservedSMEM_offset_0_alias,@"STO_CUDA_RESERVED_SHARED STV_DEFAULT"
__nv_reservedSMEM_offset_0_alias:
	.zero		0
	.zero		64


//--------------------- .nv.constant0._ZN7algebra9relu_gradEPfS0_S0_i --------------------------
	.section	.nv.constant0._ZN7algebra9relu_gradEPfS0_S0_i,"a",@progbits
	.sectionflags	@""
	.align	4
.nv.constant0._ZN7algebra9relu_gradEPfS0_S0_i:
	.zero		924


//--------------------- .nv.constant0._ZN7algebra4reluEPfS0_i --------------------------
	.section	.nv.constant0._ZN7algebra4reluEPfS0_i,"a",@progbits
	.sectionflags	@""
	.align	4
.nv.constant0._ZN7algebra4reluEPfS0_i:
	.zero		916


//--------------------- .nv.constant0._ZN7algebra14layernorm_gradEPfS0_S0_S0_ii --------------------------
	.section	.nv.constant0._ZN7algebra14layernorm_gradEPfS0_S0_S0_ii,"a",@progbits
	.sectionflags	@""
	.align	4
.nv.constant0._ZN7algebra14layernorm_gradEPfS0_S0_S0_ii:
	.zero		936


//--------------------- .nv.constant0._ZN7algebra9layernormEPfS0_ii --------------------------
	.section	.nv.constant0._ZN7algebra9layernormEPfS0_ii,"a",@progbits
	.sectionflags	@""
	.align	4
.nv.constant0._ZN7algebra9layernormEPfS0_ii:
	.zero		920


//--------------------- .nv.constant0._ZN7algebra6onehotEPiPfii --------------------------
	.section	.nv.constant0._ZN7algebra6onehotEPiPfii,"a",@progbits
	.sectionflags	@""
	.align	4
.nv.constant0._ZN7algebra6onehotEPiPfii:
	.zero		920


//--------------------- .nv.constant0._ZN7algebra7max_idxEPfPiii --------------------------
	.section	.nv.constant0._ZN7algebra7max_idxEPfPiii,"a",@progbits
	.sectionflags	@""
	.align	4
.nv.constant0._ZN7algebra7max_idxEPfPiii:
	.zero		920


//--------------------- .nv.constant0._ZN7algebra3triEPfi --------------------------
	.section	.nv.constant0._ZN7algebra3triEPfi,"a",@progbits
	.sectionflags	@""
	.align	4
.nv.constant0._ZN7algebra3triEPfi:
	.zero		908


//--------------------- .nv.constant0._ZN7algebra9mask_gradEPfS0_S0_ii --------------------------
	.section	.nv.constant0._ZN7algebra9mask_gradEPfS0_S0_ii,"a",@progbits
	.sectionflags	@""
	.align	4
.nv.constant0._ZN7algebra9mask_gradEPfS0_S0_ii:
	.zero		928


//--------------------- .nv.constant0._ZN7algebra4maskEPfS0_S0_ii --------------------------
	.section	.nv.constant0._ZN7algebra4maskEPfS0_S0_ii,"a",@progbits
	.sectionflags	@""
	.align	4
.nv.constant0._ZN7algebra4maskEPfS0_S0_ii:
	.zero		928


//--------------------- .nv.constant0._ZN7algebra3setEPffi --------------------------
	.section	.nv.constant0._ZN7algebra3setEPffi,"a",@progbits
	.sectionflags	@""
	.align	4
.nv.constant0._ZN7algebra3setEPffi:
	.zero		912


//--------------------- .nv.constant0._ZN7algebra18cross_entropy_gradEPfS0_S0_Piii --------------------------
	.section	.nv.constant0._ZN7algebra18cross_entropy_gradEPfS0_S0_Piii,"a",@progbits
	.sectionflags	@""
	.align	4
.nv.constant0._ZN7algebra18cross_entropy_gradEPfS0_S0_Piii:
	.zero		936


//--------------------- .nv.constant0._ZN7algebra13cross_entropyEPfPiS0_ii --------------------------
	.section	.nv.constant0._ZN7algebra13cross_entropyEPfPiS0_ii,"a",@progbits
	.sectionflags	@""
	.align	4
.nv.constant0._ZN7algebra13cross_entropyEPfPiS0_ii:
	.zero		928


//--------------------- .nv.constant0._ZN7algebra12softmax_gradEPfS0_S0_ii --------------------------
	.section	.nv.constant0._ZN7algebra12softmax_gradEPfS0_S0_ii,"a",@progbits
	.sectionflags	@""
	.align	4
.nv.constant0._ZN7algebra12softmax_gradEPfS0_S0_ii:
	.zero		928


//--------------------- .nv.constant0._ZN7algebra7softmaxEPfS0_ii --------------------------
	.section	.nv.constant0._ZN7algebra7softmaxEPfS0_ii,"a",@progbits
	.sectionflags	@""
	.align	4
.nv.constant0._ZN7algebra7softmaxEPfS0_ii:
	.zero		920


//--------------------- .nv.constant0._ZN7algebra10split_gradEPfS0_iiii --------------------------
	.section	.nv.constant0._ZN7algebra10split_gradEPfS0_iiii,"a",@progbits
	.sectionflags	@""
	.align	4
.nv.constant0._ZN7algebra10split_gradEPfS0_iiii:
	.zero		928


//--------------------- .nv.constant0._ZN7algebra5splitEPfS0_iii --------------------------
	.section	.nv.constant0._ZN7algebra5splitEPfS0_iii,"a",@progbits
	.sectionflags	@""
	.align	4
.nv.constant0._ZN7algebra5splitEPfS0_iii:
	.zero		924


//--------------------- .nv.constant0._ZN7algebra9transposeEPfS0_iiii --------------------------
	.section	.nv.constant0._ZN7algebra9transposeEPfS0_iiii,"a",@progbits
	.sectionflags	@""
	.align	4
.nv.constant0._ZN7algebra9transposeEPfS0_iiii:
	.zero		928


//--------------------- .nv.constant0._ZN7algebra11mm_out_gradEPfS0_S0_iiiiib --------------------------
	.section	.nv.constant0._ZN7algebra11mm_out_gradEPfS0_S0_iiiiib,"a",@progbits
	.sectionflags	@""
	.align	4
.nv.constant0._ZN7algebra11mm_out_gradEPfS0_S0_iiiiib:
	.zero		941


//--------------------- .nv.constant0._ZN7algebra10mm_in_gradEPfS0_S0_iiiiib --------------------------
	.section	.nv.constant0._ZN7algebra10mm_in_gradEPfS0_S0_iiiiib,"a",@progbits
	.sectionflags	@""
	.align	4
.nv.constant0._ZN7algebra10mm_in_gradEPfS0_S0_iiiiib:
	.zero		941


//--------------------- .nv.constant0._ZN7algebra2mmEPfS0_S0_iiiiib --------------------------
	.section	.nv.constant0._ZN7algebra2mmEPfS0_S0_iiiiib,"a",@progbits
	.sectionflags	@""
	.align	4
.nv.constant0._ZN7algebra2mmEPfS0_S0_iiiiib:
	.zero		941


//--------------------- .nv.constant0._ZN7algebra18div_numerator_gradEPfS0_fi --------------------------
	.section	.nv.constant0._ZN7algebra18div_numerator_gradEPfS0_fi,"a",@progbits
	.sectionflags	@""
	.align	4
.nv.constant0._ZN7algebra18div_numerator_gradEPfS0_fi:
	.zero		920


//--------------------- .nv.constant0._ZN7algebra3divEPffS0_i --------------------------
	.section	.nv.constant0._ZN7algebra3divEPffS0_i,"a",@progbits
	.sectionflags	@""
	.align	4
.nv.constant0._ZN7algebra3divEPffS0_i:
	.zero		924


//--------------------- .nv.constant0._ZN7algebra8mul_gradEPfS0_fi --------------------------
	.section	.nv.constant0._ZN7algebra8mul_gradEPfS0_fi,"a",@progbits
	.sectionflags	@""
	.align	4
.nv.constant0._ZN7algebra8mul_gradEPfS0_fi:
	.zero		920


//--------------------- .nv.constant0._ZN7algebra3mulEPffS0_i --------------------------
	.section	.nv.constant0._ZN7algebra3mulEPffS0_i,"a",@progbits
	.sectionflags	@""
	.align	4
.nv.constant0._ZN7algebra3mulEPffS0_i:
	.zero		924


//--------------------- .nv.constant0._ZN7algebra8mul_gradEPfS0_S0_ii --------------------------
	.section	.nv.constant0._ZN7algebra8mul_gradEPfS0_S0_ii,"a",@progbits
	.sectionflags	@""
	.align	4
.nv.constant0._ZN7algebra8mul_gradEPfS0_S0_ii:
	.zero		928


//--------------------- .nv.constant0._ZN7algebra3mulEPfS0_S0_ii --------------------------
	.section	.nv.constant0._ZN7algebra3mulEPfS0_S0_ii,"a",@progbits
	.sectionflags	@""
	.align	4
.nv.constant0._ZN7algebra3mulEPfS0_S0_ii:
	.zero		928


//--------------------- .nv.constant0._ZN7algebra3subEPfS0_ii --------------------------
	.section	.nv.constant0._ZN7algebra3subEPfS0_ii,"a",@progbits
	.sectionflags	@""
	.align	4
.nv.constant0._ZN7algebra3subEPfS0_ii:
	.zero		920


//--------------------- .nv.constant0._ZN7algebra8add_gradEPfS0_ii --------------------------
	.section	.nv.constant0._ZN7algebra8add_gradEPfS0_ii,"a",@progbits
	.sectionflags	@""
	.align	4
.nv.constant0._ZN7algebra8add_gradEPfS0_ii:
	.zero		920


//--------------------- .nv.constant0._ZN7algebra3addEPfS0_S0_ii --------------------------
	.section	.nv.constant0._ZN7algebra3addEPfS0_S0_ii,"a",@progbits
	.sectionflags	@""
	.align	4
.nv.constant0._ZN7algebra3addEPfS0_S0_ii:
	.zero		928


//--------------------- SYMBOLS --------------------------

	.type		.nv.reservedSmem.offset0,@object
	.size		.nv.reservedSmem.offset0,0x4
